	.target	sm_80

	.elftype	@"ET_EXEC"


//--------------------- .note.nv.tkinfo           --------------------------
	.section	.note.nv.tkinfo,"",@"SHT_NOTE"
	.sectionflags	@"SHF_NOTE_NV_TKINFO"
	.tkinfo
        /*0018*/ 	.word	0x00000002
        /*0030*/ 	.string	""
        /*0030*/ 	.string	"ptxas"
        /*0030*/ 	.string	"Cuda compilation tools, release 13.0, V13.0.88"
        /*0030*/ 	.string	"Build cuda_13.0.r13.0/compiler.36424714_0"
        /*0030*/ 	.string	"-v  -suppress-debug-info  -lineinfo  -arch sm_80 "



//--------------------- .note.nv.cuinfo           --------------------------
	.section	.note.nv.cuinfo,"",@"SHT_NOTE"
	.sectionflags	@"SHF_NOTE_NV_CUINFO"
        /*0018*/ 	.short	0x0002
        /*001a*/ 	.short	0x0050
        /*001c*/ 	.short	0x0082
	.zero		2


//--------------------- .nv.info                  --------------------------
	.section	.nv.info,"",@"SHT_CUDA_INFO"
	.align	4


	//----- nvinfo : EIATTR_REGCOUNT
	.align		4
        /*0000*/ 	.byte	0x04, 0x2f
        /*0002*/ 	.short	(.L_1 - .L_0)
	.align		4
.L_0:
        /*0004*/ 	.word	index@(matmul_kernel)
        /*0008*/ 	.word	0x00000020


	//----- nvinfo : EIATTR_FRAME_SIZE
	.align		4
.L_1:
        /*000c*/ 	.byte	0x04, 0x11
        /*000e*/ 	.short	(.L_3 - .L_2)
	.align		4
.L_2:
        /*0010*/ 	.word	index@(matmul_kernel)
        /*0014*/ 	.word	0x00000ef0


	//----- nvinfo : EIATTR_MIN_STACK_SIZE
	.align		4
.L_3:
        /*0018*/ 	.byte	0x04, 0x12
        /*001a*/ 	.short	(.L_5 - .L_4)
	.align		4
.L_4:
        /*001c*/ 	.word	index@(matmul_kernel)
        /*0020*/ 	.word	0x00000ef0
.L_5:


//--------------------- .nv.info.matmul_kernel    --------------------------
	.section	.nv.info.matmul_kernel,"",@"SHT_CUDA_INFO"
	.sectionflags	@""
	.align	4


	//----- nvinfo : EIATTR_CUDA_API_VERSION
	.align		4
        /*0000*/ 	.byte	0x04, 0x37
        /*0002*/ 	.short	(.L_7 - .L_6)
.L_6:
        /*0004*/ 	.word	0x00000082


	//----- nvinfo : EIATTR_SW2861232_WAR
	.align		4
.L_7:
        /*0008*/ 	.byte	0x01, 0x35
	.zero		2


	//----- nvinfo : EIATTR_PARAM_CBANK
	.align		4
        /*000c*/ 	.byte	0x04, 0x0a
        /*000e*/ 	.short	(.L_9 - .L_8)
	.align		4
.L_8:
        /*0010*/ 	.word	index@(.nv.constant0.matmul_kernel)
        /*0014*/ 	.short	0x0160
        /*0016*/ 	.short	0x0050


	//----- nvinfo : EIATTR_CBANK_PARAM_SIZE
	.align		4
.L_9:
        /*0018*/ 	.byte	0x03, 0x19
        /*001a*/ 	.short	0x0050


	//----- nvinfo : EIATTR_KPARAM_INFO
	.align		4
        /*001c*/ 	.byte	0x04, 0x17
        /*001e*/ 	.short	(.L_11 - .L_10)
.L_10:
        /*0020*/ 	.word	0x00000000
        /*0024*/ 	.short	0x000d
        /*0026*/ 	.short	0x0048
        /*0028*/ 	.byte	0x00, 0xf4, 0x21, 0x00


	//----- nvinfo : EIATTR_KPARAM_INFO
	.align		4
.L_11:
        /*002c*/ 	.byte	0x04, 0x17
        /*002e*/ 	.short	(.L_13 - .L_12)
.L_12:
        /*0030*/ 	.word	0x00000000
        /*0034*/ 	.short	0x000c
        /*0036*/ 	.short	0x0040
        /*0038*/ 	.byte	0x00, 0xf4, 0x21, 0x00


	//----- nvinfo : EIATTR_KPARAM_INFO
	.align		4
.L_13:
        /*003c*/ 	.byte	0x04, 0x17
        /*003e*/ 	.short	(.L_15 - .L_14)
.L_14:
        /*0040*/ 	.word	0x00000000
        /*0044*/ 	.short	0x000b
        /*0046*/ 	.short	0x0038
        /*0048*/ 	.byte	0x00, 0xf0, 0x11, 0x00


	//----- nvinfo : EIATTR_KPARAM_INFO
	.align		4
.L_15:
        /*004c*/ 	.byte	0x04, 0x17
        /*004e*/ 	.short	(.L_17 - .L_16)
.L_16:
        /*0050*/ 	.word	0x00000000
        /*0054*/ 	.short	0x000a
        /*0056*/ 	.short	0x0034
        /*0058*/ 	.byte	0x00, 0xf0, 0x11, 0x00


	//----- nvinfo : EIATTR_KPARAM_INFO
	.align		4
.L_17:
        /*005c*/ 	.byte	0x04, 0x17
        /*005e*/ 	.short	(.L_19 - .L_18)
.L_18:
        /*0060*/ 	.word	0x00000000
        /*0064*/ 	.short	0x0009
        /*0066*/ 	.short	0x0030
        /*0068*/ 	.byte	0x00, 0xf0, 0x11, 0x00


	//----- nvinfo : EIATTR_KPARAM_INFO
	.align		4
.L_19:
        /*006c*/ 	.byte	0x04, 0x17
        /*006e*/ 	.short	(.L_21 - .L_20)
.L_20:
        /*0070*/ 	.word	0x00000000
        /*0074*/ 	.short	0x0008
        /*0076*/ 	.short	0x002c
        /*0078*/ 	.byte	0x00, 0xf0, 0x11, 0x00


	//----- nvinfo : EIATTR_KPARAM_INFO
	.align		4
.L_21:
        /*007c*/ 	.byte	0x04, 0x17
        /*007e*/ 	.short	(.L_23 - .L_22)
.L_22:
        /*0080*/ 	.word	0x00000000
        /*0084*/ 	.short	0x0007
        /*0086*/ 	.short	0x0028
        /*0088*/ 	.byte	0x00, 0xf0, 0x11, 0x00


	//----- nvinfo : EIATTR_KPARAM_INFO
	.align		4
.L_23:
        /*008c*/ 	.byte	0x04, 0x17
        /*008e*/ 	.short	(.L_25 - .L_24)
.L_24:
        /*0090*/ 	.word	0x00000000
        /*0094*/ 	.short	0x0006
        /*0096*/ 	.short	0x0024
        /*0098*/ 	.byte	0x00, 0xf0, 0x11, 0x00


	//----- nvinfo : EIATTR_KPARAM_INFO
	.align		4
.L_25:
        /*009c*/ 	.byte	0x04, 0x17
        /*009e*/ 	.short	(.L_27 - .L_26)
.L_26:
        /*00a0*/ 	.word	0x00000000
        /*00a4*/ 	.short	0x0005
        /*00a6*/ 	.short	0x0020
        /*00a8*/ 	.byte	0x00, 0xf0, 0x11, 0x00


	//----- nvinfo : EIATTR_KPARAM_INFO
	.align		4
.L_27:
        /*00ac*/ 	.byte	0x04, 0x17
        /*00ae*/ 	.short	(.L_29 - .L_28)
.L_28:
        /*00b0*/ 	.word	0x00000000
        /*00b4*/ 	.short	0x0004
        /*00b6*/ 	.short	0x001c
        /*00b8*/ 	.byte	0x00, 0xf0, 0x11, 0x00


	//----- nvinfo : EIATTR_KPARAM_INFO
	.align		4
.L_29:
        /*00bc*/ 	.byte	0x04, 0x17
        /*00be*/ 	.short	(.L_31 - .L_30)
.L_30:
        /*00c0*/ 	.word	0x00000000
        /*00c4*/ 	.short	0x0003
        /*00c6*/ 	.short	0x0018
        /*00c8*/ 	.byte	0x00, 0xf0, 0x11, 0x00


	//----- nvinfo : EIATTR_KPARAM_INFO
	.align		4
.L_31:
        /*00cc*/ 	.byte	0x04, 0x17
        /*00ce*/ 	.short	(.L_33 - .L_32)
.L_32:
        /*00d0*/ 	.word	0x00000000
        /*00d4*/ 	.short	0x0002
        /*00d6*/ 	.short	0x0010
        /*00d8*/ 	.byte	0x00, 0xf4, 0x21, 0x00


	//----- nvinfo : EIATTR_KPARAM_INFO
	.align		4
.L_33:
        /*00dc*/ 	.byte	0x04, 0x17
        /*00de*/ 	.short	(.L_35 - .L_34)
.L_34:
        /*00e0*/ 	.word	0x00000000
        /*00e4*/ 	.short	0x0001
        /*00e6*/ 	.short	0x0008
        /*00e8*/ 	.byte	0x00, 0xf4, 0x21, 0x00


	//----- nvinfo : EIATTR_KPARAM_INFO
	.align		4
.L_35:
        /*00ec*/ 	.byte	0x04, 0x17
        /*00ee*/ 	.short	(.L_37 - .L_36)
.L_36:
        /*00f0*/ 	.word	0x00000000
        /*00f4*/ 	.short	0x0000
        /*00f6*/ 	.short	0x0000
        /*00f8*/ 	.byte	0x00, 0xf4, 0x21, 0x00


	//----- nvinfo : EIATTR_MAXREG_COUNT
	.align		4
.L_37:
        /*00fc*/ 	.byte	0x03, 0x1b
        /*00fe*/ 	.short	0x0080


	//----- nvinfo : EIATTR_NUM_BARRIERS
	.align		4
        /*0100*/ 	.byte	0x02, 0x4c
        /*0102*/ 	.byte	0x01
	.zero		1


	//----- nvinfo : EIATTR_ANNOTATIONS
	.align		4
        /*0104*/ 	.byte	0x04, 0x55
        /*0106*/ 	.short	(.L_39 - .L_38)


	//   ....[0]....
.L_38:
        /*0108*/ 	.word	0x00000001
        /*010c*/ 	.byte	0x10, 0x06, 0x00, 0x00, 0x01, 0x00, 0x00, 0x00, 0x90, 0x06, 0x00, 0x00, 0x01, 0x00, 0x00, 0x00
        /* <DEDUP_REMOVED lines=1590> */
        /*647c*/ 	.byte	0x80, 0xa3, 0x01, 0x00, 0x01, 0x00, 0x00, 0x00, 0xa0, 0xa3, 0x01, 0x00


	//----- nvinfo : EIATTR_MERCURY_ISA_VERSION
	.align		4
.L_39:
        /*6488*/ 	.byte	0x03, 0x5f
        /*648a*/ 	.short	0x0000


	//----- nvinfo : EIATTR_EXIT_INSTR_OFFSETS
	.align		4
        /*648c*/ 	.byte	0x04, 0x1c
        /*648e*/ 	.short	(.L_41 - .L_40)


	//   ....[0]....
.L_40:
        /*6490*/ 	.word	0x0001a7b0


	//   ....[1]....
        /*6494*/ 	.word	0x0001a7e0


	//----- nvinfo : EIATTR_REQNTID
	.align		4
.L_41:
        /*6498*/ 	.byte	0x04, 0x10
        /*649a*/ 	.short	(.L_43 - .L_42)
.L_42:
        /*649c*/ 	.word	0x00000200
        /*64a0*/ 	.word	0x00000001
        /*64a4*/ 	.word	0x00000001
.L_43:


//--------------------- .nv.callgraph             --------------------------
	.section	.nv.callgraph,"",@"SHT_CUDA_CALLGRAPH"
	.align	4
	.sectionentsize	8
	.align		4
        /*0000*/ 	.word	0x00000000
	.align		4
        /*0004*/ 	.word	0xffffffff
	.align		4
        /*0008*/ 	.word	0x00000000
	.align		4
        /*000c*/ 	.word	0xfffffffe
	.align		4
        /*0010*/ 	.word	0x00000000
	.align		4
        /*0014*/ 	.word	0xfffffffd
	.align		4
        /*0018*/ 	.word	0x00000000
	.align		4
        /*001c*/ 	.word	0xfffffffc


//--------------------- .nv.rel.action            --------------------------
	.section	.nv.rel.action,"",@"SHT_CUDA_RELOCINFO"
	.align	8
	.sectionentsize	8
        /*0000*/ 	.byte	0x73, 0x00, 0x00, 0x00, 0x00, 0x00, 0x00, 0x00, 0x00, 0x00, 0x00, 0x11, 0x25, 0x00, 0x05, 0x36


//--------------------- .nv.constant0.matmul_kernel --------------------------
	.section	.nv.constant0.matmul_kernel,"a",@progbits
	.sectionflags	@""
	.align	4
.nv.constant0.matmul_kernel:
	.zero		432


//--------------------- .text.matmul_kernel       --------------------------
	.section	.text.matmul_kernel,"ax",@progbits
	.sectioninfo	@"SHI_REGISTERS=32"
	.align	128
        .global         matmul_kernel
        .type           matmul_kernel,@function
        .size           matmul_kernel,(.L_x_5 - matmul_kernel)
        .other          matmul_kernel,@"STO_CUDA_ENTRY STV_DEFAULT"
matmul_kernel:
.text.matmul_kernel:
[----:B------:R-:W-:-:S03]  /*0000*/  IMAD.MOV.U32 R1, RZ, RZ, c[0x0][0x28] ;  /* 0x00000a00ff017624 */ /* 0x000fc600078e00ff */
[----:B------:R-:W-:Y:S01]  /*0010*/  IMAD.MOV.U32 R0, RZ, RZ, c[0x0][0x17c] ;  /* 0x00005f00ff007624 */ /* 0x000fe200078e00ff */
[----:B------:R-:W0:Y:S01]  /*0020*/  S2R R12, SR_TID.X ;  /* 0x00000000000c7919 */ /* 0x000e220000002100 */
[----:B------:R-:W-:Y:S01]  /*0030*/  IADD3 R1, R1, -0xef0, RZ ;  /* 0xfffff11001017810 */ /* 0x000fe20007ffe0ff */
[----:B------:R-:W-:Y:S02]  /*0040*/  ULDC UR4, c[0x0][0x180] ;  /* 0x0000600000047ab9 */ /* 0x000fe40000000800 */
[----:B------:R-:W-:Y:S01]  /*0050*/  IADD3 R0, R0, 0x1ff, RZ ;  /* 0x000001ff00007810 */ /* 0x000fe20007ffe0ff */
[----:B------:R-:W-:-:S03]  /*0060*/  ULDC.64 UR6, c[0x0][0x118] ;  /* 0x0000460000067ab9 */ /* 0x000fc60000000a00 */
[----:B------:R-:W-:-:S04]  /*0070*/  SHF.R.S32.HI R3, RZ, 0x1f, R0 ;  /* 0x0000001fff037819 */ /* 0x000fc80000011400 */
[----:B------:R-:W-:-:S04]  /*0080*/  LEA.HI R3, R3, R0, RZ, 0x9 ;  /* 0x0000000003037211 */ /* 0x000fc800078f48ff */
[----:B------:R-:W-:Y:S02]  /*0090*/  SHF.R.S32.HI R0, RZ, 0x9, R3 ;  /* 0x00000009ff007819 */ /* 0x000fe40000011403 */
[----:B------:R-:W1:Y:S03]  /*00a0*/  S2R R3, SR_CTAID.X ;  /* 0x0000000000037919 */ /* 0x000e660000002500 */
[----:B------:R-:W-:Y:S01]  /*00b0*/  IMAD.SHL.U32 R0, R0, 0x8, RZ ;  /* 0x0000000800007824 */ /* 0x000fe200078e00ff */
[----:B0-----:R-:W-:-:S04]  /*00c0*/  LOP3.LUT R15, R12, 0xff, RZ, 0xc0, !PT ;  /* 0x000000ff0c0f7812 */ /* 0x001fc800078ec0ff */
[-C--:B------:R-:W-:Y:S02]  /*00d0*/  IABS R7, R0.reuse ;  /* 0x0000000000077213 */ /* 0x080fe40000000000 */
[----:B------:R-:W-:Y:S02]  /*00e0*/  IABS R10, R0 ;  /* 0x00000000000a7213 */ /* 0x000fe40000000000 */
[----:B------:R-:W0:Y:S01]  /*00f0*/  I2F.RP R2, R7 ;  /* 0x0000000700027306 */ /* 0x000e220000209400 */
[----:B-1----:R-:W-:-:S07]  /*0100*/  IABS R8, R3 ;  /* 0x0000000300087213 */ /* 0x002fce0000000000 */
[----:B0-----:R-:W0:Y:S02]  /*0110*/  MUFU.RCP R2, R2 ;  /* 0x0000000200027308 */ /* 0x001e240000001000 */
[----:B0-----:R-:W-:Y:S01]  /*0120*/  IADD3 R4, R2, 0xffffffe, RZ ;  /* 0x0ffffffe02047810 */ /* 0x001fe20007ffe0ff */
[----:B------:R-:W-:-:S05]  /*0130*/  IMAD.MOV R2, RZ, RZ, -R10 ;  /* 0x000000ffff027224 */ /* 0x000fca00078e0a0a */
[----:B------:R0:W1:Y:S02]  /*0140*/  F2I.FTZ.U32.TRUNC.NTZ R5, R4 ;  /* 0x0000000400057305 */ /* 0x000064000021f000 */
[----:B0-----:R-:W-:Y:S02]  /*0150*/  IMAD.MOV.U32 R4, RZ, RZ, RZ ;  /* 0x000000ffff047224 */ /* 0x001fe400078e00ff */
[----:B-1----:R-:W-:-:S04]  /*0160*/  IMAD.MOV R6, RZ, RZ, -R5 ;  /* 0x000000ffff067224 */ /* 0x002fc800078e0a05 */
[----:B------:R-:W-:Y:S02]  /*0170*/  IMAD R9, R6, R7, RZ ;  /* 0x0000000706097224 */ /* 0x000fe400078e02ff */
[----:B------:R-:W-:Y:S02]  /*0180*/  IMAD.MOV.U32 R6, RZ, RZ, R8 ;  /* 0x000000ffff067224 */ /* 0x000fe400078e0008 */
[----:B------:R-:W-:-:S06]  /*0190*/  IMAD.HI.U32 R5, R5, R9, R4 ;  /* 0x0000000905057227 */ /* 0x000fcc00078e0004 */
[----:B------:R-:W-:-:S04]  /*01a0*/  IMAD.HI.U32 R5, R5, R6, RZ ;  /* 0x0000000605057227 */ /* 0x000fc800078e00ff */
[----:B------:R-:W-:-:S05]  /*01b0*/  IMAD R2, R5, R2, R6 ;  /* 0x0000000205027224 */ /* 0x000fca00078e0206 */
[----:B------:R-:W-:-:S13]  /*01c0*/  ISETP.GT.U32.AND P1, PT, R7, R2, PT ;  /* 0x000000020700720c */ /* 0x000fda0003f24070 */
[----:B------:R-:W-:Y:S01]  /*01d0*/  @!P1 IMAD.IADD R2, R2, 0x1, -R7 ;  /* 0x0000000102029824 */ /* 0x000fe200078e0a07 */
[----:B------:R-:W-:Y:S02]  /*01e0*/  @!P1 IADD3 R5, R5, 0x1, RZ ;  /* 0x0000000105059810 */ /* 0x000fe40007ffe0ff */
[----:B------:R-:W-:Y:S02]  /*01f0*/  ISETP.NE.AND P1, PT, R0, RZ, PT ;  /* 0x000000ff0000720c */ /* 0x000fe40003f25270 */
[----:B------:R-:W-:Y:S02]  /*0200*/  ISETP.GE.U32.AND P0, PT, R2, R7, PT ;  /* 0x000000070200720c */ /* 0x000fe40003f06070 */
[----:B------:R-:W-:-:S04]  /*0210*/  LOP3.LUT R2, R3, R0, RZ, 0x3c, !PT ;  /* 0x0000000003027212 */ /* 0x000fc800078e3cff */
[----:B------:R-:W-:Y:S01]  /*0220*/  ISETP.GE.AND P2, PT, R2, RZ, PT ;  /* 0x000000ff0200720c */ /* 0x000fe20003f46270 */
[----:B------:R-:W-:-:S05]  /*0230*/  IMAD.MOV.U32 R2, RZ, RZ, c[0x0][0x178] ;  /* 0x00005e00ff027624 */ /* 0x000fca00078e00ff */
[----:B------:R-:W-:Y:S02]  /*0240*/  IADD3 R2, R2, 0xff, RZ ;  /* 0x000000ff02027810 */ /* 0x000fe40007ffe0ff */
[----:B------:R-:W-:-:S05]  /*0250*/  @P0 IADD3 R5, R5, 0x1, RZ ;  /* 0x0000000105050810 */ /* 0x000fca0007ffe0ff */
[----:B------:R-:W-:Y:S01]  /*0260*/  IMAD.MOV.U32 R4, RZ, RZ, R5 ;  /* 0x000000ffff047224 */ /* 0x000fe200078e0005 */
[----:B------:R-:W-:-:S03]  /*0270*/  SHF.R.S32.HI R5, RZ, 0x1f, R2 ;  /* 0x0000001fff057819 */ /* 0x000fc60000011402 */
[----:B------:R-:W-:Y:S01]  /*0280*/  @!P2 IMAD.MOV R4, RZ, RZ, -R4 ;  /* 0x000000ffff04a224 */ /* 0x000fe200078e0a04 */
[----:B------:R-:W-:Y:S02]  /*0290*/  @!P1 LOP3.LUT R4, RZ, R0, RZ, 0x33, !PT ;  /* 0x00000000ff049212 */ /* 0x000fe400078e33ff */
[----:B------:R-:W-:-:S03]  /*02a0*/  LEA.HI R5, R5, R2, RZ, 0x8 ;  /* 0x0000000205057211 */ /* 0x000fc600078f40ff */
[----:B------:R-:W-:Y:S02]  /*02b0*/  IMAD.SHL.U32 R2, R4, 0x8, RZ ;  /* 0x0000000804027824 */ /* 0x000fe400078e00ff */
[----:B------:R-:W-:-:S03]  /*02c0*/  IMAD.MOV R4, RZ, RZ, -R4 ;  /* 0x000000ffff047224 */ /* 0x000fc600078e0a04 */
[----:B------:R-:W-:Y:S01]  /*02d0*/  LEA.HI.SX32 R5, R5, -R2, 0x18 ;  /* 0x8000000205057211 */ /* 0x000fe200078fc2ff */
[----:B------:R-:W-:Y:S02]  /*02e0*/  IMAD R11, R0, R4, R3 ;  /* 0x00000004000b7224 */ /* 0x000fe400078e0203 */
[----:B------:R-:W-:Y:S01]  /*02f0*/  IMAD.MOV.U32 R4, RZ, RZ, RZ ;  /* 0x000000ffff047224 */ /* 0x000fe200078e00ff */
[----:B------:R-:W-:-:S04]  /*0300*/  IMNMX R8, R5, 0x8, PT ;  /* 0x0000000805087817 */ /* 0x000fc80003800200 */
[----:B------:R-:W-:-:S04]  /*0310*/  IABS R7, R8 ;  /* 0x0000000800077213 */ /* 0x000fc80000000000 */
[----:B------:R-:W0:Y:S08]  /*0320*/  I2F.RP R6, R7 ;  /* 0x0000000700067306 */ /* 0x000e300000209400 */
[----:B0-----:R-:W0:Y:S02]  /*0330*/  MUFU.RCP R6, R6 ;  /* 0x0000000600067308 */ /* 0x001e240000001000 */
[----:B0-----:R-:W-:-:S06]  /*0340*/  IADD3 R5, R6, 0xffffffe, RZ ;  /* 0x0ffffffe06057810 */ /* 0x001fcc0007ffe0ff */
[----:B------:R-:W0:Y:S02]  /*0350*/  F2I.FTZ.U32.TRUNC.NTZ R5, R5 ;  /* 0x0000000500057305 */ /* 0x000e24000021f000 */
[----:B0-----:R-:W-:-:S04]  /*0360*/  IMAD.MOV R9, RZ, RZ, -R5 ;  /* 0x000000ffff097224 */ /* 0x001fc800078e0a05 */
[----:B------:R-:W-:Y:S01]  /*0370*/  IMAD.MOV.U32 R0, RZ, RZ, R9 ;  /* 0x000000ffff007224 */ /* 0x000fe200078e0009 */
[----:B------:R-:W-:-:S03]  /*0380*/  IABS R9, R11 ;  /* 0x0000000b00097213 */ /* 0x000fc60000000000 */
[----:B------:R-:W-:Y:S01]  /*0390*/  IMAD R3, R0, R7, RZ ;  /* 0x0000000700037224 */ /* 0x000fe200078e02ff */
[----:B------:R-:W-:-:S03]  /*03a0*/  IABS R0, R8 ;  /* 0x0000000800007213 */ /* 0x000fc60000000000 */
[----:B------:R-:W-:-:S04]  /*03b0*/  IMAD.HI.U32 R4, R5, R3, R4 ;  /* 0x0000000305047227 */ /* 0x000fc800078e0004 */
[----:B------:R-:W-:Y:S02]  /*03c0*/  IMAD.MOV R0, RZ, RZ, -R0 ;  /* 0x000000ffff007224 */ /* 0x000fe400078e0a00 */
[----:B------:R-:W-:Y:S01]  /*03d0*/  IMAD.HI.U32 R28, R4, R9, RZ ;  /* 0x00000009041c7227 */ /* 0x000fe200078e00ff */
[----:B------:R-:W-:-:S03]  /*03e0*/  SHF.R.U32.HI R4, RZ, 0x8, R12 ;  /* 0x00000008ff047819 */ /* 0x000fc6000001160c */
[----:B------:R-:W-:Y:S01]  /*03f0*/  IMAD R0, R28, R0, R9 ;  /* 0x000000001c007224 */ /* 0x000fe200078e0209 */
[----:B------:R-:W-:-:S04]  /*0400*/  SGXT.U32 R13, R4, 0x1 ;  /* 0x00000001040d781a */ /* 0x000fc80000000000 */
[----:B------:R-:W-:Y:S02]  /*0410*/  ISETP.GT.U32.AND P1, PT, R7, R0, PT ;  /* 0x000000000700720c */ /* 0x000fe40003f24070 */
[C---:B------:R-:W-:Y:S02]  /*0420*/  LOP3.LUT R5, R13.reuse, 0x2, RZ, 0xfc, !PT ;  /* 0x000000020d057812 */ /* 0x040fe400078efcff */
[C---:B------:R-:W-:Y:S02]  /*0430*/  LOP3.LUT R4, R13.reuse, 0x4, RZ, 0xfc, !PT ;  /* 0x000000040d047812 */ /* 0x040fe400078efcff */
[C---:B------:R-:W-:Y:S02]  /*0440*/  LOP3.LUT R5, R13.reuse, 0x8, RZ, 0xfc, !PT ;  /* 0x000000080d057812 */ /* 0x040fe400078efcff */
[C---:B------:R-:W-:Y:S02]  /*0450*/  LOP3.LUT R4, R13.reuse, 0xa, RZ, 0xfc, !PT ;  /* 0x0000000a0d047812 */ /* 0x040fe400078efcff */
[----:B------:R-:W-:-:S02]  /*0460*/  LOP3.LUT R5, R13, 0xe, RZ, 0xfc, !PT ;  /* 0x0000000e0d057812 */ /* 0x000fc400078efcff */
[----:B------:R-:W-:Y:S01]  /*0470*/  LOP3.LUT R4, R13, 0x10, RZ, 0xfc, !PT ;  /* 0x000000100d047812 */ /* 0x000fe200078efcff */
[----:B------:R-:W-:Y:S01]  /*0480*/  @!P1 IMAD.IADD R0, R0, 0x1, -R7 ;  /* 0x0000000100009824 */ /* 0x000fe200078e0a07 */
[----:B------:R-:W-:Y:S02]  /*0490*/  @!P1 IADD3 R28, R28, 0x1, RZ ;  /* 0x000000011c1c9810 */ /* 0x000fe40007ffe0ff */
[----:B------:R-:W-:Y:S02]  /*04a0*/  ISETP.NE.AND P1, PT, R8, RZ, PT ;  /* 0x000000ff0800720c */ /* 0x000fe40003f25270 */
[----:B------:R-:W-:Y:S02]  /*04b0*/  ISETP.GE.U32.AND P0, PT, R0, R7, PT ;  /* 0x000000070000720c */ /* 0x000fe40003f06070 */
[----:B------:R-:W-:Y:S02]  /*04c0*/  LOP3.LUT R0, R11, R8, RZ, 0x3c, !PT ;  /* 0x000000080b007212 */ /* 0x000fe400078e3cff */
[----:B------:R-:W-:-:S02]  /*04d0*/  LOP3.LUT R5, R13, 0x14, RZ, 0xfc, !PT ;  /* 0x000000140d057812 */ /* 0x000fc400078efcff */
[----:B------:R-:W-:Y:S01]  /*04e0*/  ISETP.GE.AND P2, PT, R0, RZ, PT ;  /* 0x000000ff0000720c */ /* 0x000fe20003f46270 */
[----:B------:R-:W-:Y:S01]  /*04f0*/  IMAD.MOV.U32 R0, RZ, RZ, c[0x0][0x180] ;  /* 0x00006000ff007624 */ /* 0x000fe200078e00ff */
[C---:B------:R-:W-:Y:S02]  /*0500*/  LOP3.LUT R4, R13.reuse, 0x16, RZ, 0xfc, !PT ;  /* 0x000000160d047812 */ /* 0x040fe400078efcff */
[----:B------:R-:W-:Y:S02]  /*0510*/  LOP3.LUT R5, R13, 0x1a, RZ, 0xfc, !PT ;  /* 0x0000001a0d057812 */ /* 0x000fe400078efcff */
[----:B------:R-:W-:Y:S02]  /*0520*/  IADD3 R0, R0, 0x1f, RZ ;  /* 0x0000001f00007810 */ /* 0x000fe40007ffe0ff */
[----:B------:R-:W-:Y:S02]  /*0530*/  @P0 IADD3 R28, R28, 0x1, RZ ;  /* 0x000000011c1c0810 */ /* 0x000fe40007ffe0ff */
[----:B------:R-:W-:-:S02]  /*0540*/  ISETP.GT.AND P0, PT, R0, 0x1f, PT ;  /* 0x0000001f0000780c */ /* 0x000fc40003f04270 */
[----:B------:R-:W-:Y:S01]  /*0550*/  LOP3.LUT R4, R13, 0x1c, RZ, 0xfc, !PT ;  /* 0x0000001c0d047812 */ /* 0x000fe200078efcff */
[----:B------:R-:W-:Y:S01]  /*0560*/  @!P2 IMAD.MOV R28, RZ, RZ, -R28 ;  /* 0x000000ffff1ca224 */ /* 0x000fe200078e0a1c */
[----:B------:R-:W-:-:S05]  /*0570*/  @!P1 LOP3.LUT R28, RZ, R8, RZ, 0x33, !PT ;  /* 0x00000008ff1c9212 */ /* 0x000fca00078e33ff */
[----:B------:R-:W-:Y:S02]  /*0580*/  IMAD.MOV R3, RZ, RZ, -R28 ;  /* 0x000000ffff037224 */ /* 0x000fe400078e0a1c */
[----:B------:R-:W-:Y:S02]  /*0590*/  IMAD.SHL.U32 R28, R28, 0x200, RZ ;  /* 0x000002001c1c7824 */ /* 0x000fe400078e00ff */
[----:B------:R-:W-:-:S04]  /*05a0*/  IMAD R3, R8, R3, R11 ;  /* 0x0000000308037224 */ /* 0x000fc800078e020b */
[----:B------:R-:W-:Y:S01]  /*05b0*/  IMAD.IADD R2, R2, 0x1, R3 ;  /* 0x0000000102027824 */ /* 0x000fe200078e0203 */
[C---:B------:R-:W-:Y:S02]  /*05c0*/  LOP3.LUT R3, R13.reuse, 0x6, RZ, 0xfc, !PT ;  /* 0x000000060d037812 */ /* 0x040fe400078efcff */
[C---:B------:R-:W-:Y:S01]  /*05d0*/  LOP3.LUT R3, R13.reuse, 0xc, RZ, 0xfc, !PT ;  /* 0x0000000c0d037812 */ /* 0x040fe200078efcff */
[----:B------:R-:W-:Y:S01]  /*05e0*/  IMAD R29, R2, 0x100, R15 ;  /* 0x00000100021d7824 */ /* 0x000fe200078e020f */
[C---:B------:R-:W-:Y:S02]  /*05f0*/  LOP3.LUT R3, R13.reuse, 0x12, RZ, 0xfc, !PT ;  /* 0x000000120d037812 */ /* 0x040fe400078efcff */
[C---:B------:R-:W-:Y:S02]  /*0600*/  LOP3.LUT R3, R13.reuse, 0x18, RZ, 0xfc, !PT ;  /* 0x000000180d037812 */ /* 0x040fe400078efcff */
[----:B------:R0:W-:Y:S01]  /*0610*/  STL [R1+0x5d0], R29 ;  /* 0x0005d01d01007387 */ /* 0x0001e20000100800 */
[----:B------:R-:W-:Y:S01]  /*0620*/  LOP3.LUT R3, R13, 0x1e, RZ, 0xfc, !PT ;  /* 0x0000001e0d037812 */ /* 0x000fe200078efcff */
[----:B------:R-:W-:Y:S05]  /*0630*/  @P0 BRA `(.L_x_0) ;  /* 0x0000077000000947 */ /* 0x000fea0003800000 */
[----:B------:R-:W-:Y:S01]  /*0640*/  IMAD.SHL.U32 R0, R12, 0x100, RZ ;  /* 0x000001000c007824 */ /* 0x000fe200078e00ff */
[----:B------:R-:W-:Y:S01]  /*0650*/  CS2R R20, SRZ ;  /* 0x0000000000147805 */ /* 0x000fe2000001ff00 */
[----:B------:R-:W-:Y:S01]  /*0660*/  CS2R R22, SRZ ;  /* 0x0000000000167805 */ /* 0x000fe2000001ff00 */
[----:B------:R-:W-:Y:S01]  /*0670*/  CS2R R16, SRZ ;  /* 0x0000000000107805 */ /* 0x000fe2000001ff00 */
[----:B------:R-:W-:Y:S01]  /*0680*/  CS2R R18, SRZ ;  /* 0x0000000000127805 */ /* 0x000fe2000001ff00 */
[----:B------:R1:W-:Y:S01]  /*0690*/  STL [R1+0x5e8], R0 ;  /* 0x0005e80001007387 */ /* 0x0003e20000100800 */
[----:B------:R-:W-:Y:S01]  /*06a0*/  CS2R R12, SRZ ;  /* 0x00000000000c7805 */ /* 0x000fe2000001ff00 */
[----:B------:R-:W-:Y:S01]  /*06b0*/  CS2R R14, SRZ ;  /* 0x00000000000e7805 */ /* 0x000fe2000001ff00 */
[----:B------:R-:W-:Y:S01]  /*06c0*/  CS2R R8, SRZ ;  /* 0x0000000000087805 */ /* 0x000fe2000001ff00 */
[----:B------:R1:W-:Y:S01]  /*06d0*/  STL [R1], RZ ;  /* 0x000000ff01007387 */ /* 0x0003e20000100800 */
[----:B------:R-:W-:Y:S01]  /*06e0*/  CS2R R10, SRZ ;  /* 0x00000000000a7805 */ /* 0x000fe2000001ff00 */
[----:B------:R-:W-:Y:S01]  /*06f0*/  CS2R R4, SRZ ;  /* 0x0000000000047805 */ /* 0x000fe2000001ff00 */
[----:B------:R-:W-:Y:S01]  /*0700*/  CS2R R6, SRZ ;  /* 0x0000000000067805 */ /* 0x000fe2000001ff00 */
[----:B------:R1:W-:Y:S01]  /*0710*/  STL [R1+0x4], RZ ;  /* 0x000004ff01007387 */ /* 0x0003e20000100800 */
[----:B------:R-:W-:Y:S01]  /*0720*/  CS2R R24, SRZ ;  /* 0x0000000000187805 */ /* 0x000fe2000001ff00 */
[----:B------:R-:W-:-:S02]  /*0730*/  CS2R R26, SRZ ;  /* 0x00000000001a7805 */ /* 0x000fc4000001ff00 */
[----:B------:R1:W-:Y:S04]  /*0740*/  STL [R1+0x8], RZ ;  /* 0x000008ff01007387 */ /* 0x0003e80000100800 */
        /* <DEDUP_REMOVED lines=100> */
[----:B------:R1:W-:Y:S01]  /*0d90*/  STL [R1+0x48c], RZ ;  /* 0x00048cff01007387 */ /* 0x0003e20000100800 */
[----:B------:R-:W-:Y:S05]  /*0da0*/  BRA `(.L_x_1) ;  /* 0x0001054000007947 */ /* 0x000fea0003800000 */
.L_x_0:
[----:B------:R-:W-:Y:S01]  /*0db0*/  IABS R2, c[0x0][0x17c] ;  /* 0x00005f0000027a13 */ /* 0x000fe20000000000 */
[----:B------:R-:W1:Y:S01]  /*0dc0*/  S2R R24, SR_TID.X ;  /* 0x0000000000187919 */ /* 0x000e620000002100 */
[----:B------:R-:W-:Y:S01]  /*0dd0*/  SHF.R.S32.HI R11, RZ, 0x1f, R0 ;  /* 0x0000001fff0b7819 */ /* 0x000fe20000011400 */
[----:B------:R-:W-:Y:S01]  /*0de0*/  IMAD.MOV.U32 R26, RZ, RZ, R29 ;  /* 0x000000ffff1a7224 */ /* 0x000fe200078e001d */
[----:B------:R-:W2:Y:S01]  /*0df0*/  I2F.RP R6, R2 ;  /* 0x0000000200067306 */ /* 0x000ea20000209400 */
[----:B------:R-:W3:Y:S01]  /*0e00*/  S2R R27, SR_TID.X ;  /* 0x00000000001b7919 */ /* 0x000ee20000002100 */
[----:B------:R-:W-:-:S06]  /*0e10*/  LEA.HI R11, R11, R0, RZ, 0x5 ;  /* 0x000000000b0b7211 */ /* 0x000fcc00078f28ff */
[----:B--2---:R-:W2:Y:S01]  /*0e20*/  MUFU.RCP R6, R6 ;  /* 0x0000000600067308 */ /* 0x004ea20000001000 */
[----:B-1----:R-:W-:Y:S02]  /*0e30*/  LEA.HI R19, R24, R28, RZ, 0x1b ;  /* 0x0000001c18137211 */ /* 0x002fe400078fd8ff */
[----:B------:R-:W-:Y:S02]  /*0e40*/  SHF.R.U32.HI R14, RZ, 0x2, R24 ;  /* 0x00000002ff0e7819 */ /* 0x000fe40000011618 */
[----:B------:R-:W-:Y:S02]  /*0e50*/  IADD3 R3, R19, 0x1f0, RZ ;  /* 0x000001f013037810 */ /* 0x000fe40007ffe0ff */
[----:B---3--:R-:W-:Y:S02]  /*0e60*/  LOP3.LUT R27, R27, 0x1ff, RZ, 0xc0, !PT ;  /* 0x000001ff1b1b7812 */ /* 0x008fe400078ec0ff */
[----:B------:R-:W-:Y:S02]  /*0e70*/  IABS R10, R3 ;  /* 0x00000003000a7213 */ /* 0x000fe40000000000 */
[----:B------:R-:W-:Y:S01]  /*0e80*/  IADD3 R9, R19, 0x1d0, RZ ;  /* 0x000001d013097810 */ /* 0x000fe20007ffe0ff */
[----:B------:R-:W-:Y:S01]  /*0e90*/  IMAD.SHL.U32 R13, R27, 0x2, RZ ;  /* 0x000000021b0d7824 */ /* 0x000fe200078e00ff */
[----:B--2---:R-:W-:-:S02]  /*0ea0*/  IADD3 R4, R6, 0xffffffe, RZ ;  /* 0x0ffffffe06047810 */ /* 0x004fc40007ffe0ff */
[----:B------:R-:W-:Y:S02]  /*0eb0*/  IABS R6, R9 ;  /* 0x0000000900067213 */ /* 0x000fe40000000000 */
[----:B------:R1:W2:Y:S01]  /*0ec0*/  F2I.FTZ.U32.TRUNC.NTZ R5, R4 ;  /* 0x0000000400057305 */ /* 0x0002a2000021f000 */
[----:B------:R-:W-:Y:S02]  /*0ed0*/  LOP3.LUT R0, R13, 0x30, R14, 0x78, !PT ;  /* 0x000000300d007812 */ /* 0x000fe400078e780e */
[----:B------:R-:W-:Y:S02]  /*0ee0*/  IADD3 R7, R19, 0x190, RZ ;  /* 0x0000019013077810 */ /* 0x000fe40007ffe0ff */
[----:B------:R-:W-:Y:S01]  /*0ef0*/  ISETP.GE.AND P2, PT, R3, RZ, PT ;  /* 0x000000ff0300720c */ /* 0x000fe20003f46270 */
[----:B------:R-:W-:Y:S01]  /*0f00*/  STL [R1+0x660], R0 ;  /* 0x0006600001007387 */ /* 0x000fe20000100800 */
[----:B------:R-:W-:Y:S01]  /*0f10*/  ISETP.GE.AND P4, PT, R7, RZ, PT ;  /* 0x000000ff0700720c */ /* 0x000fe20003f86270 */
[----:B-1----:R-:W-:-:S02]  /*0f20*/  IMAD.MOV.U32 R4, RZ, RZ, RZ ;  /* 0x000000ffff047224 */ /* 0x002fc400078e00ff */
[----:B------:R1:W-:Y:S01]  /*0f30*/  STL [R1+0x230], R11 ;  /* 0x0002300b01007387 */ /* 0x0003e20000100800 */
[----:B------:R-:W-:Y:S02]  /*0f40*/  ISETP.GE.AND P0, PT, R9, RZ, PT ;  /* 0x000000ff0900720c */ /* 0x000fe40003f06270 */
[C---:B0-----:R-:W-:Y:S02]  /*0f50*/  IADD3 R29, R19.reuse, 0x110, RZ ;  /* 0x00000110131d7810 */ /* 0x041fe40007ffe0ff */
[----:B------:R-:W-:Y:S01]  /*0f60*/  LOP3.LUT R25, R24, 0x100, RZ, 0xc0, !PT ;  /* 0x0000010018197812 */ /* 0x000fe200078ec0ff */
[----:B--2---:R-:W-:Y:S01]  /*0f70*/  IMAD.MOV R21, RZ, RZ, -R5 ;  /* 0x000000ffff157224 */ /* 0x004fe200078e0a05 */
[----:B------:R-:W-:-:S03]  /*0f80*/  IADD3 R20, R19, 0x30, RZ ;  /* 0x0000003013147810 */ /* 0x000fc60007ffe0ff */
[----:B------:R-:W-:-:S04]  /*0f90*/  IMAD R21, R21, R2, RZ ;  /* 0x0000000215157224 */ /* 0x000fc800078e02ff */
[----:B------:R-:W-:Y:S01]  /*0fa0*/  IMAD.HI.U32 R21, R5, R21, R4 ;  /* 0x0000001505157227 */ /* 0x000fe200078e0004 */
[----:B------:R-:W-:-:S04]  /*0fb0*/  IADD3 R4, R19, 0x1b0, RZ ;  /* 0x000001b013047810 */ /* 0x000fc80007ffe0ff */
[----:B------:R-:W-:Y:S01]  /*0fc0*/  IABS R8, R4 ;  /* 0x0000000400087213 */ /* 0x000fe20000000000 */
[----:B------:R-:W-:Y:S01]  /*0fd0*/  IMAD.HI.U32 R5, R21, R10, RZ ;  /* 0x0000000a15057227 */ /* 0x000fe200078e00ff */
[----:B------:R-:W-:-:S03]  /*0fe0*/  ISETP.GE.AND P6, PT, R4, RZ, PT ;  /* 0x000000ff0400720c */ /* 0x000fc60003fc6270 */
[----:B------:R-:W-:Y:S02]  /*0ff0*/  IMAD.MOV R5, RZ, RZ, -R5 ;  /* 0x000000ffff057224 */ /* 0x000fe400078e0a05 */
[----:B-1----:R-:W-:-:S04]  /*1000*/  IMAD.HI.U32 R11, R21, R8, RZ ;  /* 0x00000008150b7227 */ /* 0x002fc800078e00ff */
[C---:B------:R-:W-:Y:S01]  /*1010*/  IMAD R10, R2.reuse, R5, R10 ;  /* 0x00000005020a7224 */ /* 0x040fe200078e020a */
[----:B------:R-:W-:Y:S01]  /*1020*/  IABS R5, R7 ;  /* 0x0000000700057213 */ /* 0x000fe20000000000 */
[----:B------:R-:W-:Y:S01]  /*1030*/  IMAD.MOV R11, RZ, RZ, -R11 ;  /* 0x000000ffff0b7224 */ /* 0x000fe200078e0a0b */
[----:B------:R-:W-:Y:S01]  /*1040*/  IADD3 R7, R19, 0x150, RZ ;  /* 0x0000015013077810 */ /* 0x000fe20007ffe0ff */
[----:B------:R-:W-:Y:S01]  /*1050*/  IMAD.HI.U32 R12, R21, R6, RZ ;  /* 0x00000006150c7227 */ /* 0x000fe200078e00ff */
[----:B------:R-:W-:-:S03]  /*1060*/  ISETP.GT.U32.AND P1, PT, R2, R10, PT ;  /* 0x0000000a0200720c */ /* 0x000fc60003f24070 */
[C---:B------:R-:W-:Y:S01]  /*1070*/  IMAD R4, R2.reuse, R11, R8 ;  /* 0x0000000b02047224 */ /* 0x040fe200078e0208 */
[----:B------:R-:W-:Y:S01]  /*1080*/  IABS R8, R7 ;  /* 0x0000000700087213 */ /* 0x000fe20000000000 */
[----:B------:R-:W-:Y:S01]  /*1090*/  IMAD.MOV R12, RZ, RZ, -R12 ;  /* 0x000000ffff0c7224 */ /* 0x000fe200078e0a0c */
[----:B------:R-:W-:Y:S01]  /*10a0*/  IADD3 R11, R19, 0x170, RZ ;  /* 0x00000170130b7810 */ /* 0x000fe20007ffe0ff */
[----:B------:R-:W-:Y:S01]  /*10b0*/  IMAD.HI.U32 R3, R21, R5, RZ ;  /* 0x0000000515037227 */ /* 0x000fe200078e00ff */
[C---:B------:R-:W-:Y:S02]  /*10c0*/  ISETP.GT.U32.AND P3, PT, R2.reuse, R4, PT ;  /* 0x000000040200720c */ /* 0x040fe40003f64070 */
[----:B------:R-:W-:Y:S01]  /*10d0*/  IABS R9, R11 ;  /* 0x0000000b00097213 */ /* 0x000fe20000000000 */
[----:B------:R-:W-:Y:S02]  /*10e0*/  IMAD R6, R2, R12, R6 ;  /* 0x0000000c02067224 */ /* 0x000fe400078e0206 */
[----:B------:R-:W-:-:S02]  /*10f0*/  @!P1 IMAD.IADD R10, R10, 0x1, -R2 ;  /* 0x000000010a0a9824 */ /* 0x000fc400078e0a02 */
[----:B------:R-:W-:Y:S01]  /*1100*/  IMAD.MOV R3, RZ, RZ, -R3 ;  /* 0x000000ffff037224 */ /* 0x000fe200078e0a03 */
[C---:B------:R-:W-:Y:S01]  /*1110*/  ISETP.GT.U32.AND P5, PT, R2.reuse, R6, PT ;  /* 0x000000060200720c */ /* 0x040fe20003fa4070 */
[----:B------:R-:W-:Y:S01]  /*1120*/  IMAD.HI.U32 R12, R21, R8, RZ ;  /* 0x00000008150c7227 */ /* 0x000fe200078e00ff */
[----:B------:R-:W-:-:S03]  /*1130*/  ISETP.GT.U32.AND P1, PT, R2, R10, PT ;  /* 0x0000000a0200720c */ /* 0x000fc60003f24070 */
[----:B------:R-:W-:Y:S02]  /*1140*/  @!P3 IMAD.IADD R4, R4, 0x1, -R2 ;  /* 0x000000010404b824 */ /* 0x000fe400078e0a02 */
[C---:B------:R-:W-:Y:S01]  /*1150*/  IMAD R5, R2.reuse, R3, R5 ;  /* 0x0000000302057224 */ /* 0x040fe200078e0205 */
[----:B------:R-:W-:Y:S01]  /*1160*/  IADD3 R3, R19, 0x130, RZ ;  /* 0x0000013013037810 */ /* 0x000fe20007ffe0ff */
[----:B------:R-:W-:Y:S01]  /*1170*/  IMAD.MOV R12, RZ, RZ, -R12 ;  /* 0x000000ffff0c7224 */ /* 0x000fe200078e0a0c */
[----:B------:R-:W-:Y:S02]  /*1180*/  ISETP.GT.U32.AND P3, PT, R2, R4, PT ;  /* 0x000000040200720c */ /* 0x000fe40003f64070 */
[----:B------:R-:W-:Y:S01]  /*1190*/  IABS R13, R3 ;  /* 0x00000003000d7213 */ /* 0x000fe20000000000 */
[--C-:B------:R-:W-:Y:S02]  /*11a0*/  @!P5 IMAD.IADD R6, R6, 0x1, -R2.reuse ;  /* 0x000000010606d824 */ /* 0x100fe400078e0a02 */
[----:B------:R-:W-:Y:S01]  /*11b0*/  @!P1 IMAD.IADD R10, R10, 0x1, -R2 ;  /* 0x000000010a0a9824 */ /* 0x000fe200078e0a02 */
[C---:B------:R-:W-:Y:S01]  /*11c0*/  ISETP.GT.U32.AND P1, PT, R2.reuse, R5, PT ;  /* 0x000000050200720c */ /* 0x040fe20003f24070 */
[C---:B------:R-:W-:Y:S01]  /*11d0*/  IMAD R8, R2.reuse, R12, R8 ;  /* 0x0000000c02087224 */ /* 0x040fe200078e0208 */
[----:B------:R-:W-:Y:S01]  /*11e0*/  ISETP.GT.U32.AND P5, PT, R2, R6, PT ;  /* 0x000000060200720c */ /* 0x000fe20003fa4070 */
[----:B------:R-:W-:-:S02]  /*11f0*/  IMAD.MOV.U32 R16, RZ, RZ, R10 ;  /* 0x000000ffff107224 */ /* 0x000fc400078e000a */
[----:B------:R-:W-:-:S04]  /*1200*/  IMAD.HI.U32 R10, R21, R9, RZ ;  /* 0x00000009150a7227 */ /* 0x000fc800078e00ff */
[----:B------:R-:W-:Y:S02]  /*1210*/  @!P3 IMAD.IADD R4, R4, 0x1, -R2 ;  /* 0x000000010404b824 */ /* 0x000fe400078e0a02 */
[----:B------:R-:W-:Y:S02]  /*1220*/  IMAD.MOV R10, RZ, RZ, -R10 ;  /* 0x000000ffff0a7224 */ /* 0x000fe400078e0a0a */
[----:B------:R-:W-:Y:S02]  /*1230*/  @!P1 IMAD.IADD R5, R5, 0x1, -R2 ;  /* 0x0000000105059824 */ /* 0x000fe400078e0a02 */
[----:B------:R-:W-:Y:S01]  /*1240*/  IMAD.MOV.U32 R0, RZ, RZ, R4 ;  /* 0x000000ffff007224 */ /* 0x000fe200078e0004 */
[----:B------:R-:W-:Y:S01]  /*1250*/  IADD3 R4, R19, 0xb0, RZ ;  /* 0x000000b013047810 */ /* 0x000fe20007ffe0ff */
[----:B------:R-:W-:Y:S01]  /*1260*/  @!P5 IMAD.IADD R6, R6, 0x1, -R2 ;  /* 0x000000010606d824 */ /* 0x000fe200078e0a02 */
[C---:B------:R-:W-:Y:S01]  /*1270*/  ISETP.GT.U32.AND P1, PT, R2.reuse, R5, PT ;  /* 0x000000050200720c */ /* 0x040fe20003f24070 */
[----:B------:R-:W-:Y:S01]  /*1280*/  @!P6 IMAD.MOV R0, RZ, RZ, -R0 ;  /* 0x000000ffff00e224 */ /* 0x000fe200078e0a00 */
[C---:B------:R-:W-:Y:S01]  /*1290*/  ISETP.GT.U32.AND P6, PT, R2.reuse, R8, PT ;  /* 0x000000080200720c */ /* 0x040fe20003fc4070 */
[----:B------:R-:W-:Y:S01]  /*12a0*/  @!P2 IMAD.MOV R16, RZ, RZ, -R16 ;  /* 0x000000ffff10a224 */ /* 0x000fe200078e0a10 */
[----:B------:R-:W-:Y:S01]  /*12b0*/  ISETP.GE.AND P5, PT, R7, RZ, PT ;  /* 0x000000ff0700720c */ /* 0x000fe20003fa6270 */
[C---:B------:R-:W-:Y:S01]  /*12c0*/  IMAD R7, R2.reuse, R10, R9 ;  /* 0x0000000a02077224 */ /* 0x040fe200078e0209 */
[----:B------:R-:W-:Y:S01]  /*12d0*/  ISETP.GE.AND P2, PT, R11, RZ, PT ;  /* 0x000000ff0b00720c */ /* 0x000fe20003f46270 */
[----:B------:R-:W-:Y:S01]  /*12e0*/  IMAD.MOV.U32 R11, RZ, RZ, R13 ;  /* 0x000000ffff0b7224 */ /* 0x000fe200078e000d */
[----:B------:R-:W-:Y:S01]  /*12f0*/  STL [R1+0x34], R16 ;  /* 0x0000341001007387 */ /* 0x000fe20000100800 */
[----:B------:R-:W-:Y:S01]  /*1300*/  IMAD.MOV.U32 R14, RZ, RZ, R6 ;  /* 0x000000ffff0e7224 */ /* 0x000fe200078e0006 */
[----:B------:R-:W-:Y:S01]  /*1310*/  ISETP.GT.U32.AND P3, PT, R2, R7, PT ;  /* 0x000000070200720c */ /* 0x000fe20003f64070 */
[----:B------:R-:W-:Y:S01]  /*1320*/  IMAD.HI.U32 R9, R21, R11, RZ ;  /* 0x0000000b15097227 */ /* 0x000fe200078e00ff */
[----:B------:R-:W-:-:S02]  /*1330*/  IADD3 R10, R19, 0xf0, RZ ;  /* 0x000000f0130a7810 */ /* 0x000fc40007ffe0ff */
[----:B------:R-:W-:Y:S01]  /*1340*/  IADD3 R6, R19, 0xd0, RZ ;  /* 0x000000d013067810 */ /* 0x000fe20007ffe0ff */
[--C-:B------:R-:W-:Y:S01]  /*1350*/  @!P1 IMAD.IADD R5, R5, 0x1, -R2.reuse ;  /* 0x0000000105059824 */ /* 0x100fe200078e0a02 */
[----:B------:R-:W-:Y:S01]  /*1360*/  ISETP.GE.AND P1, PT, R29, RZ, PT ;  /* 0x000000ff1d00720c */ /* 0x000fe20003f26270 */
[----:B------:R-:W-:Y:S01]  /*1370*/  @!P6 IMAD.IADD R8, R8, 0x1, -R2 ;  /* 0x000000010808e824 */ /* 0x000fe200078e0a02 */
[----:B------:R-:W-:Y:S01]  /*1380*/  IABS R29, R29 ;  /* 0x0000001d001d7213 */ /* 0x000fe20000000000 */
[----:B------:R-:W-:Y:S01]  /*1390*/  @!P0 IMAD.MOV R14, RZ, RZ, -R14 ;  /* 0x000000ffff0e8224 */ /* 0x000fe200078e0a0e */
[----:B------:R-:W-:Y:S01]  /*13a0*/  IABS R27, R10 ;  /* 0x0000000a001b7213 */ /* 0x000fe20000000000 */
[----:B------:R-:W-:Y:S01]  /*13b0*/  IMAD.MOV R9, RZ, RZ, -R9 ;  /* 0x000000ffff097224 */ /* 0x000fe200078e0a09 */
[----:B------:R-:W-:Y:S01]  /*13c0*/  ISETP.GT.U32.AND P6, PT, R2, R8, PT ;  /* 0x000000080200720c */ /* 0x000fe20003fc4070 */
[----:B------:R-:W-:Y:S01]  /*13d0*/  IMAD.HI.U32 R12, R21, R29, RZ ;  /* 0x0000001d150c7227 */ /* 0x000fe200078e00ff */
[----:B------:R-:W-:Y:S01]  /*13e0*/  STL [R1+0x30], R14 ;  /* 0x0000300e01007387 */ /* 0x000fe20000100800 */
[----:B------:R-:W-:-:S02]  /*13f0*/  ISETP.GE.AND P0, PT, R3, RZ, PT ;  /* 0x000000ff0300720c */ /* 0x000fc40003f06270 */
[C---:B------:R-:W-:Y:S01]  /*1400*/  IMAD R11, R2.reuse, R9, R11 ;  /* 0x00000009020b7224 */ /* 0x040fe200078e020b */
[----:B------:R0:W-:Y:S01]  /*1410*/  STL [R1+0x28], R0 ;  /* 0x0000280001007387 */ /* 0x0001e20000100800 */
[----:B------:R-:W-:Y:S01]  /*1420*/  IMAD.MOV R12, RZ, RZ, -R12 ;  /* 0x000000ffff0c7224 */ /* 0x000fe200078e0a0c */
[----:B------:R-:W-:Y:S01]  /*1430*/  IABS R3, R6 ;  /* 0x0000000600037213 */ /* 0x000fe20000000000 */
[--C-:B------:R-:W-:Y:S02]  /*1440*/  @!P3 IMAD.IADD R7, R7, 0x1, -R2.reuse ;  /* 0x000000010707b824 */ /* 0x100fe400078e0a02 */
[----:B------:R-:W-:Y:S02]  /*1450*/  IMAD R29, R2, R12, R29 ;  /* 0x0000000c021d7224 */ /* 0x000fe400078e021d */
[----:B------:R-:W-:Y:S01]  /*1460*/  @!P6 IMAD.IADD R8, R8, 0x1, -R2 ;  /* 0x000000010808e824 */ /* 0x000fe200078e0a02 */
[C---:B------:R-:W-:Y:S01]  /*1470*/  ISETP.GT.U32.AND P3, PT, R2.reuse, R7, PT ;  /* 0x000000070200720c */ /* 0x040fe20003f64070 */
[----:B------:R-:W-:Y:S01]  /*1480*/  IMAD.HI.U32 R9, R21, R27, RZ ;  /* 0x0000001b15097227 */ /* 0x000fe200078e00ff */
[----:B------:R-:W-:-:S03]  /*1490*/  ISETP.GT.U32.AND P6, PT, R2, R29, PT ;  /* 0x0000001d0200720c */ /* 0x000fc60003fc4070 */
[----:B0-----:R-:W-:Y:S01]  /*14a0*/  IMAD.MOV.U32 R0, RZ, RZ, R5 ;  /* 0x000000ffff007224 */ /* 0x001fe200078e0005 */
[----:B------:R-:W-:Y:S01]  /*14b0*/  IABS R5, R4 ;  /* 0x0000000400057213 */ /* 0x000fe20000000000 */
[----:B------:R-:W-:Y:S02]  /*14c0*/  IMAD.MOV R9, RZ, RZ, -R9 ;  /* 0x000000ffff097224 */ /* 0x000fe400078e0a09 */
[----:B------:R-:W-:Y:S01]  /*14d0*/  @!P4 IMAD.MOV R0, RZ, RZ, -R0 ;  /* 0x000000ffff00c224 */ /* 0x000fe200078e0a00 */
[C---:B------:R-:W-:Y:S01]  /*14e0*/  ISETP.GT.U32.AND P4, PT, R2.reuse, R11, PT ;  /* 0x0000000b0200720c */ /* 0x040fe20003f84070 */
[----:B------:R-:W-:Y:S02]  /*14f0*/  IMAD R27, R2, R9, R27 ;  /* 0x00000009021b7224 */ /* 0x000fe400078e021b */
[--C-:B------:R-:W-:Y:S01]  /*1500*/  @!P3 IMAD.IADD R7, R7, 0x1, -R2.reuse ;  /* 0x000000010707b824 */ /* 0x100fe200078e0a02 */
[----:B------:R-:W-:Y:S01]  /*1510*/  ISETP.GE.AND P3, PT, R10, RZ, PT ;  /* 0x000000ff0a00720c */ /* 0x000fe20003f66270 */
[----:B------:R-:W-:Y:S01]  /*1520*/  @!P6 IMAD.IADD R29, R29, 0x1, -R2 ;  /* 0x000000011d1de824 */ /* 0x000fe200078e0a02 */
[----:B------:R0:W-:Y:S01]  /*1530*/  STL [R1+0x24], R0 ;  /* 0x0000240001007387 */ /* 0x0001e20000100800 */
[----:B------:R-:W-:-:S03]  /*1540*/  IMAD.HI.U32 R9, R21, R3, RZ ;  /* 0x0000000315097227 */ /* 0x000fc600078e00ff */
[C---:B------:R-:W-:Y:S01]  /*1550*/  ISETP.GT.U32.AND P6, PT, R2.reuse, R29, PT ;  /* 0x0000001d0200720c */ /* 0x040fe20003fc4070 */
[----:B------:R-:W-:Y:S02]  /*1560*/  IMAD.MOV.U32 R13, RZ, RZ, R7 ;  /* 0x000000ffff0d7224 */ /* 0x000fe400078e0007 */
[----:B------:R-:W-:Y:S02]  /*1570*/  @!P4 IMAD.IADD R11, R11, 0x1, -R2 ;  /* 0x000000010b0bc824 */ /* 0x000fe400078e0a02 */
[----:B------:R-:W-:Y:S01]  /*1580*/  IMAD.MOV R7, RZ, RZ, -R9 ;  /* 0x000000ffff077224 */ /* 0x000fe200078e0a09 */
[----:B------:R-:W-:Y:S01]  /*1590*/  IADD3 R9, R19, 0x70, RZ ;  /* 0x0000007013097810 */ /* 0x000fe20007ffe0ff */
[----:B------:R-:W-:Y:S01]  /*15a0*/  @!P2 IMAD.MOV R13, RZ, RZ, -R13 ;  /* 0x000000ffff0da224 */ /* 0x000fe200078e0a0d */
[C---:B------:R-:W-:Y:S01]  /*15b0*/  ISETP.GT.U32.AND P4, PT, R2.reuse, R11, PT ;  /* 0x0000000b0200720c */ /* 0x040fe20003f84070 */
[----:B------:R-:W-:Y:S01]  /*15c0*/  IMAD.HI.U32 R10, R21, R5, RZ ;  /* 0x00000005150a7227 */ /* 0x000fe200078e00ff */
[----:B------:R-:W-:-:S02]  /*15d0*/  ISETP.GT.U32.AND P2, PT, R2, R27, PT ;  /* 0x0000001b0200720c */ /* 0x000fc40003f44070 */
[----:B------:R-:W-:Y:S01]  /*15e0*/  STL [R1+0x20], R13 ;  /* 0x0000200d01007387 */ /* 0x000fe20000100800 */
[C---:B------:R-:W-:Y:S01]  /*15f0*/  IMAD R3, R2.reuse, R7, R3 ;  /* 0x0000000702037224 */ /* 0x040fe200078e0203 */
[----:B------:R-:W-:Y:S01]  /*1600*/  IABS R7, R9 ;  /* 0x0000000900077213 */ /* 0x000fe20000000000 */
[----:B------:R-:W-:Y:S02]  /*1610*/  IMAD.MOV R10, RZ, RZ, -R10 ;  /* 0x000000ffff0a7224 */ /* 0x000fe400078e0a0a */
[----:B0-----:R-:W-:Y:S02]  /*1620*/  IMAD.MOV.U32 R0, RZ, RZ, R8 ;  /* 0x000000ffff007224 */ /* 0x001fe400078e0008 */
[C---:B------:R-:W-:Y:S02]  /*1630*/  IMAD R5, R2.reuse, R10, R5 ;  /* 0x0000000a02057224 */ /* 0x040fe400078e0205 */
[--C-:B------:R-:W-:Y:S01]  /*1640*/  @!P4 IMAD.IADD R11, R11, 0x1, -R2.reuse ;  /* 0x000000010b0bc824 */ /* 0x100fe200078e0a02 */
[C---:B------:R-:W-:Y:S01]  /*1650*/  ISETP.GT.U32.AND P4, PT, R2.reuse, R3, PT ;  /* 0x000000030200720c */ /* 0x040fe20003f84070 */
[----:B------:R-:W-:Y:S01]  /*1660*/  @!P6 IMAD.IADD R29, R29, 0x1, -R2 ;  /* 0x000000011d1de824 */ /* 0x000fe200078e0a02 */
[----:B------:R-:W-:Y:S01]  /*1670*/  ISETP.GT.U32.AND P6, PT, R2, R5, PT ;  /* 0x000000050200720c */ /* 0x000fe20003fc4070 */
[----:B------:R-:W-:Y:S01]  /*1680*/  @!P5 IMAD.MOV R0, RZ, RZ, -R0 ;  /* 0x000000ffff00d224 */ /* 0x000fe200078e0a00 */
[----:B------:R-:W-:Y:S01]  /*1690*/  ISETP.GE.AND P5, PT, R6, RZ, PT ;  /* 0x000000ff0600720c */ /* 0x000fe20003fa6270 */
[----:B------:R-:W-:Y:S01]  /*16a0*/  @!P2 IMAD.IADD R27, R27, 0x1, -R2 ;  /* 0x000000011b1ba824 */ /* 0x000fe200078e0a02 */
[----:B------:R-:W-:Y:S01]  /*16b0*/  IADD3 R6, R19, 0x90, RZ ;  /* 0x0000009013067810 */ /* 0x000fe20007ffe0ff */
[----:B------:R-:W-:Y:S01]  /*16c0*/  @!P1 IMAD.MOV R29, RZ, RZ, -R29 ;  /* 0x000000ffff1d9224 */ /* 0x000fe200078e0a1d */
[----:B------:R0:W-:Y:S01]  /*16d0*/  STL [R1+0x1c], R0 ;  /* 0x00001c0001007387 */ /* 0x0001e20000100800 */
[----:B------:R-:W-:Y:S01]  /*16e0*/  ISETP.GE.AND P1, PT, R9, RZ, PT ;  /* 0x000000ff0900720c */ /* 0x000fe20003f26270 */
[----:B------:R-:W-:Y:S01]  /*16f0*/  IMAD.SHL.U32 R14, R15, 0x2, RZ ;  /* 0x000000020f0e7824 */ /* 0x000fe200078e00ff */
[----:B------:R-:W-:-:S02]  /*1700*/  ISETP.GT.U32.AND P2, PT, R2, R27, PT ;  /* 0x0000001b0200720c */ /* 0x000fc40003f44070 */
[----:B------:R-:W-:Y:S01]  /*1710*/  IABS R8, R6 ;  /* 0x0000000600087213 */ /* 0x000fe20000000000 */
[--C-:B------:R-:W-:Y:S01]  /*1720*/  @!P4 IMAD.IADD R3, R3, 0x1, -R2.reuse ;  /* 0x000000010303c824 */ /* 0x100fe200078e0a02 */
[----:B------:R-:W-:Y:S01]  /*1730*/  LOP3.LUT R9, R24, 0x7, RZ, 0xc0, !PT ;  /* 0x0000000718097812 */ /* 0x000fe200078ec0ff */
[----:B------:R-:W-:Y:S01]  /*1740*/  @!P6 IMAD.IADD R5, R5, 0x1, -R2 ;  /* 0x000000010505e824 */ /* 0x000fe200078e0a02 */
[----:B------:R-:W-:Y:S01]  /*1750*/  SHF.R.U32.HI R15, RZ, 0x5, R24 ;  /* 0x00000005ff0f7819 */ /* 0x000fe20000011618 */
[----:B0-----:R-:W-:Y:S01]  /*1760*/  IMAD.MOV.U32 R0, RZ, RZ, R11 ;  /* 0x000000ffff007224 */ /* 0x001fe200078e000b */
[C---:B------:R-:W-:Y:S01]  /*1770*/  ISETP.GT.U32.AND P4, PT, R2.reuse, R3, PT ;  /* 0x000000030200720c */ /* 0x040fe20003f84070 */
[----:B------:R-:W-:Y:S01]  /*1780*/  IMAD.HI.U32 R10, R21, R8, RZ ;  /* 0x00000008150a7227 */ /* 0x000fe200078e00ff */
[----:B------:R-:W-:-:S03]  /*1790*/  ISETP.GT.U32.AND P6, PT, R2, R5, PT ;  /* 0x000000050200720c */ /* 0x000fc60003fc4070 */
[----:B------:R-:W-:Y:S01]  /*17a0*/  @!P0 IMAD.MOV R0, RZ, RZ, -R0 ;  /* 0x000000ffff008224 */ /* 0x000fe200078e0a00 */
[----:B------:R-:W-:Y:S01]  /*17b0*/  ISETP.GE.AND P0, PT, R4, RZ, PT ;  /* 0x000000ff0400720c */ /* 0x000fe20003f06270 */
[----:B------:R-:W-:-:S03]  /*17c0*/  IMAD.HI.U32 R4, R21, R7, RZ ;  /* 0x0000000715047227 */ /* 0x000fc600078e00ff */
[----:B------:R-:W-:Y:S01]  /*17d0*/  STL [R1+0x18], R0 ;  /* 0x0000180001007387 */ /* 0x000fe20000100800 */
[----:B------:R-:W-:Y:S02]  /*17e0*/  IMAD.MOV R10, RZ, RZ, -R10 ;  /* 0x000000ffff0a7224 */ /* 0x000fe400078e0a0a */
[----:B------:R-:W-:Y:S01]  /*17f0*/  IMAD.MOV R4, RZ, RZ, -R4 ;  /* 0x000000ffff047224 */ /* 0x000fe200078e0a04 */
[----:B------:R0:W-:Y:S01]  /*1800*/  STL [R1+0x69c], R29 ;  /* 0x00069c1d01007387 */ /* 0x0001e20000100800 */
[----:B------:R-:W-:Y:S01]  /*1810*/  @!P2 IMAD.IADD R27, R27, 0x1, -R2 ;  /* 0x000000011b1ba824 */ /* 0x000fe200078e0a02 */
[----:B------:R-:W-:Y:S01]  /*1820*/  ISETP.GE.AND P2, PT, R6, RZ, PT ;  /* 0x000000ff0600720c */ /* 0x000fe20003f46270 */
[C---:B------:R-:W-:Y:S02]  /*1830*/  IMAD R6, R2.reuse, R10, R8 ;  /* 0x0000000a02067224 */ /* 0x040fe400078e0208 */
[----:B------:R-:W-:Y:S02]  /*1840*/  IMAD R7, R2, R4, R7 ;  /* 0x0000000402077224 */ /* 0x000fe400078e0207 */
[----:B------:R-:W-:-:S02]  /*1850*/  IMAD.SHL.U32 R4, R24, 0x2, RZ ;  /* 0x0000000218047824 */ /* 0x000fc400078e00ff */
[C---:B------:R-:W-:Y:S02]  /*1860*/  IMAD.SHL.U32 R8, R24.reuse, 0x8, RZ ;  /* 0x0000000818087824 */ /* 0x040fe400078e00ff */
[----:B------:R-:W-:Y:S01]  /*1870*/  IMAD.SHL.U32 R10, R24, 0x10, RZ ;  /* 0x00000010180a7824 */ /* 0x000fe200078e00ff */
[----:B------:R-:W-:Y:S01]  /*1880*/  LOP3.LUT R13, R4, 0x10, RZ, 0xc0, !PT ;  /* 0x00000010040d7812 */ /* 0x000fe200078ec0ff */
[----:B------:R-:W-:Y:S01]  /*1890*/  @!P4 IMAD.IADD R3, R3, 0x1, -R2 ;  /* 0x000000010303c824 */ /* 0x000fe200078e0a02 */
[----:B0-----:R-:W-:Y:S01]  /*18a0*/  LOP3.LUT R29, R8, 0x30, R4, 0x48, !PT ;  /* 0x00000030081d7812 */ /* 0x001fe200078e4804 */
[----:B------:R-:W-:Y:S01]  /*18b0*/  @!P6 IMAD.IADD R5, R5, 0x1, -R2 ;  /* 0x000000010505e824 */ /* 0x000fe200078e0a02 */
[----:B------:R-:W-:Y:S01]  /*18c0*/  ISETP.GT.U32.AND P4, PT, R2, R6, PT ;  /* 0x000000060200720c */ /* 0x000fe20003f84070 */
[----:B------:R-:W-:Y:S01]  /*18d0*/  @!P5 IMAD.MOV R3, RZ, RZ, -R3 ;  /* 0x000000ffff03d224 */ /* 0x000fe200078e0a03 */
[----:B------:R-:W-:Y:S01]  /*18e0*/  IADD3 R8, R19, 0x50, RZ ;  /* 0x0000005013087810 */ /* 0x000fe20007ffe0ff */
[C---:B------:R-:W-:Y:S01]  /*18f0*/  IMAD R12, R9.reuse, 0x210, RZ ;  /* 0x00000210090c7824 */ /* 0x040fe200078e02ff */
[----:B------:R-:W-:Y:S01]  /*1900*/  LOP3.LUT R10, R10, 0xe00, RZ, 0xc0, !PT ;  /* 0x00000e000a0a7812 */ /* 0x000fe200078ec0ff */
[----:B------:R-:W-:Y:S01]  /*1910*/  @!P3 IMAD.MOV R27, RZ, RZ, -R27 ;  /* 0x000000ffff1bb224 */ /* 0x000fe200078e0a1b */
[----:B------:R-:W-:Y:S01]  /*1920*/  ISETP.GE.AND P6, PT, R8, RZ, PT ;  /* 0x000000ff0800720c */ /* 0x000fe20003fc6270 */
[----:B------:R-:W-:Y:S01]  /*1930*/  @!P0 IMAD.MOV R5, RZ, RZ, -R5 ;  /* 0x000000ffff058224 */ /* 0x000fe200078e0a05 */
[----:B------:R-:W-:Y:S01]  /*1940*/  IABS R8, R8 ;  /* 0x0000000800087213 */ /* 0x000fe20000000000 */
[----:B------:R-:W-:Y:S01]  /*1950*/  IMAD R0, R9, 0x40, R10 ;  /* 0x0000004009007824 */ /* 0x000fe200078e020a */
[----:B------:R-:W-:Y:S01]  /*1960*/  ISETP.GT.U32.AND P5, PT, R2, R7, PT ;  /* 0x000000070200720c */ /* 0x000fe20003fa4070 */
[----:B------:R-:W-:Y:S01]  /*1970*/  STL [R1+0x6a0], R27 ;  /* 0x0006a01b01007387 */ /* 0x000fe20000100800 */
[----:B------:R-:W-:Y:S01]  /*1980*/  ISETP.NE.U32.AND P3, PT, R25, RZ, PT ;  /* 0x000000ff1900720c */ /* 0x000fe20003f65070 */
[----:B------:R-:W-:Y:S01]  /*1990*/  IMAD.HI.U32 R9, R21, R8, RZ ;  /* 0x0000000815097227 */ /* 0x000fe200078e00ff */
[----:B------:R-:W-:Y:S01]  /*19a0*/  LEA.HI R10, R25, R13, RZ, 0x1d ;  /* 0x0000000d190a7211 */ /* 0x000fe200078fe8ff */
[----:B------:R-:W-:Y:S01]  /*19b0*/  STL [R1+0x6b4], R29 ;  /* 0x0006b41d01007387 */ /* 0x000fe20000100800 */
[----:B------:R-:W-:Y:S01]  /*19c0*/  SEL R11, RZ, 0x210, !P3 ;  /* 0x00000210ff0b7807 */ /* 0x000fe20005800000 */
[----:B------:R-:W-:Y:S01]  /*19d0*/  @!P4 IMAD.IADD R6, R6, 0x1, -R2 ;  /* 0x000000010606c824 */ /* 0x000fe200078e0a02 */
[----:B------:R-:W-:Y:S01]  /*19e0*/  ISETP.GE.AND P4, PT, R20, RZ, PT ;  /* 0x000000ff1400720c */ /* 0x000fe20003f86270 */
[----:B------:R-:W-:Y:S01]  /*19f0*/  IMAD.MOV R9, RZ, RZ, -R9 ;  /* 0x000000ffff097224 */ /* 0x000fe200078e0a09 */
[----:B------:R-:W-:Y:S01]  /*1a00*/  IABS R20, R20 ;  /* 0x0000001400147213 */ /* 0x000fe20000000000 */
[----:B------:R0:W-:Y:S01]  /*1a10*/  STL [R1+0x64], R0 ;  /* 0x0000640001007387 */ /* 0x0001e20000100800 */
[C---:B------:R-:W-:Y:S01]  /*1a20*/  ISETP.GT.U32.AND P3, PT, R2.reuse, R6, PT ;  /* 0x000000060200720c */ /* 0x040fe20003f64070 */
[C---:B------:R-:W-:Y:S01]  /*1a30*/  IMAD R8, R2.reuse, R9, R8 ;  /* 0x0000000902087224 */ /* 0x040fe200078e0208 */
[----:B------:R-:W-:Y:S01]  /*1a40*/  IADD3 R19, R19, 0x10, RZ ;  /* 0x0000001013137810 */ /* 0x000fe20007ffe0ff */
[----:B------:R-:W-:Y:S01]  /*1a50*/  @!P5 IMAD.IADD R7, R7, 0x1, -R2 ;  /* 0x000000010707d824 */ /* 0x000fe200078e0a02 */
[----:B------:R1:W-:Y:S01]  /*1a60*/  STL [R1+0x6a4], R3 ;  /* 0x0006a40301007387 */ /* 0x0003e20000100800 */
[----:B------:R-:W-:Y:S01]  /*1a70*/  IMAD.HI.U32 R4, R21, R20, RZ ;  /* 0x0000001415047227 */ /* 0x000fe200078e00ff */
[----:B------:R-:W-:-:S03]  /*1a80*/  ISETP.GT.U32.AND P5, PT, R2, R8, PT ;  /* 0x000000080200720c */ /* 0x000fc60003fa4070 */
[----:B------:R-:W-:Y:S01]  /*1a90*/  IMAD.MOV R4, RZ, RZ, -R4 ;  /* 0x000000ffff047224 */ /* 0x000fe200078e0a04 */
[----:B0-----:R-:W-:Y:S01]  /*1aa0*/  LOP3.LUT R0, R11, R14, RZ, 0x3c, !PT ;  /* 0x0000000e0b007212 */ /* 0x001fe200078e3cff */
[----:B------:R-:W-:Y:S02]  /*1ab0*/  IMAD.MOV.U32 R29, RZ, RZ, R26 ;  /* 0x000000ffff1d7224 */ /* 0x000fe400078e001a */
[----:B------:R-:W-:Y:S01]  /*1ac0*/  @!P3 IMAD.IADD R6, R6, 0x1, -R2 ;  /* 0x000000010606b824 */ /* 0x000fe200078e0a02 */
[----:B-1----:R-:W-:Y:S01]  /*1ad0*/  LOP3.LUT R3, R12, R10, RZ, 0x3c, !PT ;  /* 0x0000000a0c037212 */ /* 0x002fe200078e3cff */
[----:B------:R-:W-:Y:S01]  /*1ae0*/  IMAD R20, R2, R4, R20 ;  /* 0x0000000402147224 */ /* 0x000fe200078e0214 */
[----:B------:R-:W-:Y:S01]  /*1af0*/  ISETP.GE.AND P3, PT, R19, RZ, PT ;  /* 0x000000ff1300720c */ /* 0x000fe20003f66270 */
[----:B------:R-:W-:Y:S01]  /*1b00*/  @!P2 IMAD.MOV R6, RZ, RZ, -R6 ;  /* 0x000000ffff06a224 */ /* 0x000fe200078e0a06 */
[----:B------:R-:W-:Y:S01]  /*1b10*/  SGXT.U32 R10, R15, 0x4 ;  /* 0x000000040f0a781a */ /* 0x000fe20000000000 */
[----:B------:R-:W-:Y:S01]  /*1b20*/  @!P5 IMAD.IADD R8, R8, 0x1, -R2 ;  /* 0x000000010808d824 */ /* 0x000fe200078e0a02 */
[----:B------:R-:W-:Y:S01]  /*1b30*/  IABS R19, R19 ;  /* 0x0000001300137213 */ /* 0x000fe20000000000 */
[----:B------:R0:W-:Y:S01]  /*1b40*/  STL [R1+0x234], R3 ;  /* 0x0002340301007387 */ /* 0x0001e20000100800 */
[----:B------:R-:W-:-:S02]  /*1b50*/  LOP3.LUT R4, R28, R10, RZ, 0xfc, !PT ;  /* 0x0000000a1c047212 */ /* 0x000fc400078efcff */
[C---:B------:R-:W-:Y:S01]  /*1b60*/  ISETP.GT.U32.AND P5, PT, R2.reuse, R7, PT ;  /* 0x000000070200720c */ /* 0x040fe20003fa4070 */
[----:B------:R-:W-:Y:S01]  /*1b70*/  IMAD.HI.U32 R10, R21, R19, RZ ;  /* 0x00000013150a7227 */ /* 0x000fe200078e00ff */
[----:B------:R-:W-:Y:S01]  /*1b80*/  ISETP.GT.U32.AND P0, PT, R2, R8, PT ;  /* 0x000000080200720c */ /* 0x000fe20003f04070 */
[----:B------:R-:W-:Y:S01]  /*1b90*/  STL [R1+0x664], R0 ;  /* 0x0006640001007387 */ /* 0x000fe20000100800 */
[C---:B------:R-:W-:Y:S01]  /*1ba0*/  LOP3.LUT R12, R4.reuse, 0x1e0, RZ, 0xfc, !PT ;  /* 0x000001e0040c7812 */ /* 0x040fe200078efcff */
[----:B------:R-:W-:Y:S01]  /*1bb0*/  IMAD.MOV R10, RZ, RZ, -R10 ;  /* 0x000000ffff0a7224 */ /* 0x000fe200078e0a0a */
[----:B------:R-:W-:Y:S01]  /*1bc0*/  LOP3.LUT R9, R4, 0x1c0, RZ, 0xfc, !PT ;  /* 0x000001c004097812 */ /* 0x000fe200078efcff */
[----:B------:R-:W-:Y:S01]  /*1bd0*/  STL [R1+0x668], R28 ;  /* 0x0006681c01007387 */ /* 0x000fe20000100800 */
[----:B------:R-:W-:Y:S01]  /*1be0*/  IABS R18, R12 ;  /* 0x0000000c00127213 */ /* 0x000fe20000000000 */
[----:B------:R-:W-:Y:S01]  /*1bf0*/  IMAD R19, R2, R10, R19 ;  /* 0x0000000a02137224 */ /* 0x000fe200078e0213 */
[----:B------:R-:W-:Y:S01]  /*1c00*/  IABS R17, R9 ;  /* 0x0000000900117213 */ /* 0x000fe20000000000 */
[----:B------:R1:W-:Y:S01]  /*1c10*/  STL [R1+0x6a8], R5 ;  /* 0x0006a80501007387 */ /* 0x0003e20000100800 */
[----:B------:R-:W-:Y:S01]  /*1c20*/  LOP3.LUT R25, R4, 0x1a0, RZ, 0xfc, !PT ;  /* 0x000001a004197812 */ /* 0x000fe200078efcff */
[--C-:B------:R-:W-:Y:S01]  /*1c30*/  @!P5 IMAD.IADD R7, R7, 0x1, -R2.reuse ;  /* 0x000000010707d824 */ /* 0x100fe200078e0a02 */
[----:B------:R-:W-:Y:S01]  /*1c40*/  ISETP.GT.U32.AND P5, PT, R2, R19, PT ;  /* 0x000000130200720c */ /* 0x000fe20003fa4070 */
[----:B------:R-:W-:Y:S01]  /*1c50*/  @!P0 IMAD.IADD R8, R8, 0x1, -R2 ;  /* 0x0000000108088824 */ /* 0x000fe200078e0a02 */
[----:B------:R-:W-:Y:S01]  /*1c60*/  ISETP.GE.AND P0, PT, R12, RZ, PT ;  /* 0x000000ff0c00720c */ /* 0x000fe20003f06270 */
[C---:B------:R-:W-:Y:S01]  /*1c70*/  IMAD.HI.U32 R13, R21.reuse, R18, RZ ;  /* 0x00000012150d7227 */ /* 0x040fe200078e00ff */
[----:B------:R-:W-:Y:S01]  /*1c80*/  IABS R12, c[0x0][0x178] ;  /* 0x00005e00000c7a13 */ /* 0x000fe20000000000 */
[----:B------:R-:W-:Y:S01]  /*1c90*/  STL [R1+0x6ac], R6 ;  /* 0x0006ac0601007387 */ /* 0x000fe20000100800 */
[----:B------:R-:W-:Y:S01]  /*1ca0*/  IABS R16, R25 ;  /* 0x0000001900107213 */ /* 0x000fe20000000000 */
[----:B------:R-:W-:Y:S01]  /*1cb0*/  IMAD.HI.U32 R11, R21, R17, RZ ;  /* 0x00000011150b7227 */ /* 0x000fe200078e00ff */
[----:B------:R-:W-:-:S02]  /*1cc0*/  ISETP.GT.U32.AND P2, PT, R2, R20, PT ;  /* 0x000000140200720c */ /* 0x000fc40003f44070 */
[C---:B0-----:R-:W-:Y:S01]  /*1cd0*/  LOP3.LUT R3, R4.reuse, 0x160, RZ, 0xfc, !PT ;  /* 0x0000016004037812 */ /* 0x041fe200078efcff */
[----:B------:R-:W-:Y:S01]  /*1ce0*/  IMAD.MOV R13, RZ, RZ, -R13 ;  /* 0x000000ffff0d7224 */ /* 0x000fe200078e0a0d */
[C---:B-1----:R-:W-:Y:S01]  /*1cf0*/  LOP3.LUT R5, R4.reuse, 0x140, RZ, 0xfc, !PT ;  /* 0x0000014004057812 */ /* 0x042fe200078efcff */
[----:B------:R-:W-:Y:S01]  /*1d00*/  IMAD.MOV.U32 R27, RZ, RZ, R12 ;  /* 0x000000ffff1b7224 */ /* 0x000fe200078e000c */
[----:B------:R-:W-:Y:S01]  /*1d10*/  IABS R14, R3 ;  /* 0x00000003000e7213 */ /* 0x000fe20000000000 */
[----:B------:R-:W-:Y:S01]  /*1d20*/  IMAD.MOV R11, RZ, RZ, -R11 ;  /* 0x000000ffff0b7224 */ /* 0x000fe200078e0a0b */
[C---:B------:R-:W-:Y:S01]  /*1d30*/  LOP3.LUT R3, R4.reuse, 0x120, RZ, 0xfc, !PT ;  /* 0x0000012004037812 */ /* 0x040fe200078efcff */
[----:B------:R-:W-:Y:S01]  /*1d40*/  @!P5 IMAD.IADD R19, R19, 0x1, -R2 ;  /* 0x000000011313d824 */ /* 0x000fe200078e0a02 */
[----:B------:R-:W-:Y:S01]  /*1d50*/  LOP3.LUT R0, R4, 0x100, RZ, 0xfc, !PT ;  /* 0x0000010004007812 */ /* 0x000fe200078efcff */
[C---:B------:R-:W-:Y:S01]  /*1d60*/  IMAD R18, R2.reuse, R13, R18 ;  /* 0x0000000d02127224 */ /* 0x040fe200078e0212 */
[----:B------:R-:W-:Y:S01]  /*1d70*/  IABS R22, R3 ;  /* 0x0000000300167213 */ /* 0x000fe20000000000 */
[----:B------:R-:W0:Y:S01]  /*1d80*/  I2F.RP R13, R27 ;  /* 0x0000001b000d7306 */ /* 0x000e220000209400 */
[----:B------:R-:W-:Y:S01]  /*1d90*/  IMAD R17, R2, R11, R17 ;  /* 0x0000000b02117224 */ /* 0x000fe200078e0211 */
[----:B------:R-:W-:Y:S01]  /*1da0*/  LOP3.LUT R28, R4, 0xc0, RZ, 0xfc, !PT ;  /* 0x000000c0041c7812 */ /* 0x000fe200078efcff */
[----:B------:R-:W-:Y:S01]  /*1db0*/  @!P1 IMAD.MOV R7, RZ, RZ, -R7 ;  /* 0x000000ffff079224 */ /* 0x000fe200078e0a07 */
[----:B------:R-:W-:Y:S01]  /*1dc0*/  ISETP.GT.U32.AND P1, PT, R2, R19, PT ;  /* 0x000000130200720c */ /* 0x000fe20003f24070 */
[----:B------:R-:W-:Y:S01]  /*1dd0*/  IMAD.HI.U32 R10, R21, R16, RZ ;  /* 0x00000010150a7227 */ /* 0x000fe200078e00ff */
[----:B------:R-:W-:-:S02]  /*1de0*/  LOP3.LUT R3, R4, 0xa0, RZ, 0xfc, !PT ;  /* 0x000000a004037812 */ /* 0x000fc400078efcff */
[----:B------:R-:W-:Y:S01]  /*1df0*/  STL [R1+0x6b0], R7 ;  /* 0x0006b00701007387 */ /* 0x000fe20000100800 */
[----:B------:R-:W-:Y:S01]  /*1e00*/  @!P6 IMAD.MOV R8, RZ, RZ, -R8 ;  /* 0x000000ffff08e224 */ /* 0x000fe200078e0a08 */
[----:B------:R-:W-:Y:S01]  /*1e10*/  ISETP.GT.U32.AND P6, PT, R2, R17, PT ;  /* 0x000000110200720c */ /* 0x000fe20003fc4070 */
[----:B------:R-:W-:Y:S01]  /*1e20*/  IMAD.MOV R11, RZ, RZ, -R10 ;  /* 0x000000ffff0b7224 */ /* 0x000fe200078e0a0a */
[----:B------:R-:W-:Y:S01]  /*1e30*/  LOP3.LUT R10, R4, 0x180, RZ, 0xfc, !PT ;  /* 0x00000180040a7812 */ /* 0x000fe200078efcff */
[----:B------:R-:W-:Y:S01]  /*1e40*/  @!P2 IMAD.IADD R20, R20, 0x1, -R2 ;  /* 0x000000011414a824 */ /* 0x000fe200078e0a02 */
[----:B------:R1:W-:Y:S01]  /*1e50*/  STL [R1+0x6b8], R8 ;  /* 0x0006b80801007387 */ /* 0x0003e20000100800 */
[C---:B------:R-:W-:Y:S01]  /*1e60*/  IMAD R16, R2.reuse, R11, R16 ;  /* 0x0000000b02107224 */ /* 0x040fe200078e0210 */
[----:B0-----:R-:W0:Y:S01]  /*1e70*/  MUFU.RCP R13, R13 ;  /* 0x0000000d000d7308 */ /* 0x001e220000001000 */
[----:B------:R-:W-:Y:S01]  /*1e80*/  @!P1 IMAD.IADD R19, R19, 0x1, -R2 ;  /* 0x0000000113139824 */ /* 0x000fe200078e0a02 */
[----:B------:R-:W-:Y:S01]  /*1e90*/  IABS R15, R10 ;  /* 0x0000000a000f7213 */ /* 0x000fe20000000000 */
[----:B------:R-:W-:Y:S01]  /*1ea0*/  IMAD.HI.U32 R12, R21, R14, RZ ;  /* 0x0000000e150c7227 */ /* 0x000fe200078e00ff */
[----:B------:R-:W-:-:S02]  /*1eb0*/  ISETP.GT.U32.AND P1, PT, R2, R16, PT ;  /* 0x000000100200720c */ /* 0x000fc40003f24070 */
[C---:B------:R-:W-:Y:S01]  /*1ec0*/  ISETP.GT.U32.AND P5, PT, R2.reuse, R20, PT ;  /* 0x000000140200720c */ /* 0x040fe20003fa4070 */
[----:B------:R-:W-:Y:S01]  /*1ed0*/  @!P6 IMAD.IADD R17, R17, 0x1, -R2 ;  /* 0x000000011111e824 */ /* 0x000fe200078e0a02 */
[----:B------:R-:W-:Y:S01]  /*1ee0*/  ISETP.GT.U32.AND P2, PT, R2, R18, PT ;  /* 0x000000120200720c */ /* 0x000fe20003f44070 */
[----:B------:R-:W-:-:S03]  /*1ef0*/  IMAD.HI.U32 R11, R21, R15, RZ ;  /* 0x0000000f150b7227 */ /* 0x000fc600078e00ff */
[----:B------:R-:W-:Y:S01]  /*1f00*/  ISETP.GT.U32.AND P6, PT, R2, R17, PT ;  /* 0x000000110200720c */ /* 0x000fe20003fc4070 */
[----:B------:R-:W-:Y:S02]  /*1f10*/  IMAD.MOV R12, RZ, RZ, -R12 ;  /* 0x000000ffff0c7224 */ /* 0x000fe400078e0a0c */
[----:B------:R-:W-:Y:S01]  /*1f20*/  IMAD.MOV R11, RZ, RZ, -R11 ;  /* 0x000000ffff0b7224 */ /* 0x000fe200078e0a0b */
[----:B0-----:R-:W-:Y:S01]  /*1f30*/  IADD3 R13, R13, 0xffffffe, RZ ;  /* 0x0ffffffe0d0d7810 */ /* 0x001fe20007ffe0ff */
[----:B------:R-:W-:Y:S02]  /*1f40*/  @!P1 IMAD.IADD R16, R16, 0x1, -R2 ;  /* 0x0000000110109824 */ /* 0x000fe400078e0a02 */
[C---:B------:R-:W-:Y:S02]  /*1f50*/  IMAD R14, R2.reuse, R12, R14 ;  /* 0x0000000c020e7224 */ /* 0x040fe400078e020e */
[C---:B------:R-:W-:Y:S01]  /*1f60*/  IMAD R15, R2.reuse, R11, R15 ;  /* 0x0000000b020f7224 */ /* 0x040fe200078e020f */
[C---:B------:R-:W-:Y:S01]  /*1f70*/  ISETP.GT.U32.AND P1, PT, R2.reuse, R16, PT ;  /* 0x000000100200720c */ /* 0x040fe20003f24070 */
[----:B------:R-:W0:Y:S01]  /*1f80*/  F2I.FTZ.U32.TRUNC.NTZ R13, R13 ;  /* 0x0000000d000d7305 */ /* 0x000e22000021f000 */
[----:B------:R-:W-:Y:S01]  /*1f90*/  IABS R11, R5 ;  /* 0x00000005000b7213 */ /* 0x000fe20000000000 */
[--C-:B------:R-:W-:Y:S01]  /*1fa0*/  @!P6 IMAD.IADD R17, R17, 0x1, -R2.reuse ;  /* 0x000000011111e824 */ /* 0x100fe200078e0a02 */
[----:B------:R-:W-:Y:S01]  /*1fb0*/  ISETP.GT.U32.AND P6, PT, R2, R14, PT ;  /* 0x0000000e0200720c */ /* 0x000fe20003fc4070 */
[----:B------:R-:W-:Y:S01]  /*1fc0*/  @!P5 IMAD.IADD R20, R20, 0x1, -R2 ;  /* 0x000000011414d824 */ /* 0x000fe200078e0a02 */
[----:B------:R-:W-:Y:S01]  /*1fd0*/  ISETP.GE.AND P5, PT, R9, RZ, PT ;  /* 0x000000ff0900720c */ /* 0x000fe20003fa6270 */
[----:B------:R-:W-:Y:S01]  /*1fe0*/  IMAD.HI.U32 R24, R21, R11, RZ ;  /* 0x0000000b15187227 */ /* 0x000fe200078e00ff */
[----:B------:R-:W-:-:S02]  /*1ff0*/  IABS R9, R0 ;  /* 0x0000000000097213 */ /* 0x000fc40000000000 */
[C---:B------:R-:W-:Y:S01]  /*2000*/  LOP3.LUT R5, R4.reuse, 0xe0, RZ, 0xfc, !PT ;  /* 0x000000e004057812 */ /* 0x040fe200078efcff */
[----:B------:R-:W-:Y:S01]  /*2010*/  IMAD.HI.U32 R23, R21, R22, RZ ;  /* 0x0000001615177227 */ /* 0x000fe200078e00ff */
[----:B------:R-:W-:Y:S01]  /*2020*/  LOP3.LUT R0, R4, 0x80, RZ, 0xfc, !PT ;  /* 0x0000008004007812 */ /* 0x000fe200078efcff */
[----:B------:R-:W-:Y:S01]  /*2030*/  STL [R1+0x6c0], R20 ;  /* 0x0006c01401007387 */ /* 0x000fe20000100800 */
[----:B------:R-:W-:Y:S01]  /*2040*/  IABS R26, R5 ;  /* 0x00000005001a7213 */ /* 0x000fe20000000000 */
[----:B------:R-:W-:Y:S02]  /*2050*/  IMAD.MOV R24, RZ, RZ, -R24 ;  /* 0x000000ffff187224 */ /* 0x000fe400078e0a18 */
[----:B------:R-:W-:Y:S01]  /*2060*/  @!P1 IMAD.IADD R16, R16, 0x1, -R2 ;  /* 0x0000000110109824 */ /* 0x000fe200078e0a02 */
[----:B------:R-:W-:Y:S01]  /*2070*/  ISETP.GE.AND P1, PT, R25, RZ, PT ;  /* 0x000000ff1900720c */ /* 0x000fe20003f26270 */
[----:B------:R-:W-:Y:S01]  /*2080*/  IMAD.HI.U32 R12, R21, R9, RZ ;  /* 0x00000009150c7227 */ /* 0x000fe200078e00ff */
[----:B------:R-:W-:Y:S01]  /*2090*/  IABS R25, R28 ;  /* 0x0000001c00197213 */ /* 0x000fe20000000000 */
[----:B------:R-:W-:Y:S02]  /*20a0*/  STL [R1+0x6bc], R17 ;  /* 0x0006bc1101007387 */ /* 0x000fe40000100800 */
[----:B------:R-:W-:-:S02]  /*20b0*/  IMAD.MOV R23, RZ, RZ, -R23 ;  /* 0x000000ffff177224 */ /* 0x000fc400078e0a17 */
[----:B------:R-:W-:Y:S01]  /*20c0*/  IMAD R11, R2, R24, R11 ;  /* 0x00000018020b7224 */ /* 0x000fe200078e020b */
[----:B------:R-:W-:Y:S01]  /*20d0*/  IABS R24, R3 ;  /* 0x0000000300187213 */ /* 0x000fe20000000000 */
[----:B------:R-:W-:Y:S01]  /*20e0*/  @!P6 IMAD.IADD R14, R14, 0x1, -R2 ;  /* 0x000000010e0ee824 */ /* 0x000fe200078e0a02 */
[----:B------:R-:W-:Y:S01]  /*20f0*/  ISETP.GE.AND P6, PT, R10, RZ, PT ;  /* 0x000000ff0a00720c */ /* 0x000fe20003fc6270 */
[----:B------:R-:W-:Y:S01]  /*2100*/  IMAD.MOV R12, RZ, RZ, -R12 ;  /* 0x000000ffff0c7224 */ /* 0x000fe200078e0a0c */
[----:B------:R2:W-:Y:S01]  /*2110*/  STL [R1+0x4c], R0 ;  /* 0x00004c0001007387 */ /* 0x0005e20000100800 */
[----:B------:R-:W-:Y:S01]  /*2120*/  IMAD R10, R2, R23, R22 ;  /* 0x00000017020a7224 */ /* 0x000fe200078e0216 */
[----:B------:R-:W-:Y:S01]  /*2130*/  IABS R23, R0 ;  /* 0x0000000000177213 */ /* 0x000fe20000000000 */
[----:B0-----:R-:W-:Y:S02]  /*2140*/  IMAD.MOV R22, RZ, RZ, -R13 ;  /* 0x000000ffff167224 */ /* 0x001fe400078e0a0d */
[----:B-1----:R-:W-:-:S04]  /*2150*/  IMAD.HI.U32 R8, R21, R26, RZ ;  /* 0x0000001a15087227 */ /* 0x002fc800078e00ff */
[----:B------:R-:W-:-:S04]  /*2160*/  IMAD.HI.U32 R7, R21, R25, RZ ;  /* 0x0000001915077227 */ /* 0x000fc800078e00ff */
[----:B--2---:R-:W-:-:S04]  /*2170*/  IMAD.HI.U32 R0, R21, R24, RZ ;  /* 0x0000001815007227 */ /* 0x004fc800078e00ff */
[----:B------:R-:W-:Y:S02]  /*2180*/  IMAD R9, R2, R12, R9 ;  /* 0x0000000c02097224 */ /* 0x000fe400078e0209 */
[----:B------:R-:W-:Y:S02]  /*2190*/  IMAD.MOV.U32 R12, RZ, RZ, RZ ;  /* 0x000000ffff0c7224 */ /* 0x000fe400078e00ff */
[----:B------:R-:W-:Y:S02]  /*21a0*/  IMAD R22, R22, R27, RZ ;  /* 0x0000001b16167224 */ /* 0x000fe400078e02ff */
[----:B------:R-:W-:Y:S02]  /*21b0*/  IMAD.MOV R17, RZ, RZ, -R8 ;  /* 0x000000ffff117224 */ /* 0x000fe400078e0a08 */
[----:B------:R-:W-:Y:S02]  /*21c0*/  IMAD.MOV R8, RZ, RZ, -R7 ;  /* 0x000000ffff087224 */ /* 0x000fe400078e0a07 */
[----:B------:R-:W-:-:S04]  /*21d0*/  IMAD.HI.U32 R20, R21, R23, RZ ;  /* 0x0000001715147227 */ /* 0x000fc800078e00ff */
[----:B------:R-:W-:Y:S02]  /*21e0*/  IMAD.MOV R7, RZ, RZ, -R0 ;  /* 0x000000ffff077224 */ /* 0x000fe400078e0a00 */
[----:B------:R-:W-:Y:S01]  /*21f0*/  IMAD.HI.U32 R0, R13, R22, R12 ;  /* 0x000000160d007227 */ /* 0x000fe200078e000c */
[----:B------:R-:W-:-:S03]  /*2200*/  LOP3.LUT R13, R4, 0x60, RZ, 0xfc, !PT ;  /* 0x00000060040d7812 */ /* 0x000fc600078efcff */
[----:B------:R-:W-:Y:S01]  /*2210*/  IMAD R25, R2, R8, R25 ;  /* 0x0000000802197224 */ /* 0x000fe200078e0219 */
[----:B------:R-:W-:Y:S01]  /*2220*/  LOP3.LUT R8, R4, 0x40, RZ, 0xfc, !PT ;  /* 0x0000004004087812 */ /* 0x000fe200078efcff */
[----:B------:R-:W-:Y:S01]  /*2230*/  IMAD.MOV R12, RZ, RZ, -R20 ;  /* 0x000000ffff0c7224 */ /* 0x000fe200078e0a14 */
[----:B------:R0:W-:Y:S01]  /*2240*/  STL [R1+0x40], R13 ;  /* 0x0000400d01007387 */ /* 0x0001e20000100800 */
[----:B------:R-:W-:Y:S01]  /*2250*/  IMAD R24, R2, R7, R24 ;  /* 0x0000000702187224 */ /* 0x000fe200078e0218 */
[----:B------:R-:W-:Y:S01]  /*2260*/  LOP3.LUT R7, R4, 0x20, RZ, 0xfc, !PT ;  /* 0x0000002004077812 */ /* 0x000fe200078efcff */
[----:B------:R-:W-:Y:S01]  /*2270*/  IMAD R23, R2, R12, R23 ;  /* 0x0000000c02177224 */ /* 0x000fe200078e0217 */
[----:B------:R-:W-:Y:S01]  /*2280*/  IABS R22, R13 ;  /* 0x0000000d00167213 */ /* 0x000fe20000000000 */
[----:B------:R1:W-:Y:S01]  /*2290*/  STL [R1+0x38], R8 ;  /* 0x0000380801007387 */ /* 0x0003e20000100800 */
[----:B------:R-:W-:Y:S01]  /*22a0*/  IABS R12, R7 ;  /* 0x00000007000c7213 */ /* 0x000fe20000000000 */
[----:B------:R-:W-:-:S02]  /*22b0*/  IMAD.MOV.U32 R6, RZ, RZ, R29 ;  /* 0x000000ffff067224 */ /* 0x000fc400078e001d */
[----:B------:R-:W-:Y:S01]  /*22c0*/  IMAD R26, R2, R17, R26 ;  /* 0x00000011021a7224 */ /* 0x000fe200078e021a */
[----:B0-----:R-:W-:Y:S01]  /*22d0*/  IABS R13, R8 ;  /* 0x00000008000d7213 */ /* 0x001fe20000000000 */
[----:B------:R-:W-:Y:S01]  /*22e0*/  IMAD.MOV.U32 R17, RZ, RZ, R12 ;  /* 0x000000ffff117224 */ /* 0x000fe200078e000c */
[----:B------:R-:W-:Y:S01]  /*22f0*/  IABS R12, R6 ;  /* 0x00000006000c7213 */ /* 0x000fe20000000000 */
[----:B------:R-:W-:Y:S01]  /*2300*/  IMAD.HI.U32 R6, R21, R22, RZ ;  /* 0x0000001615067227 */ /* 0x000fe200078e00ff */
[----:B-1----:R-:W-:-:S03]  /*2310*/  IABS R8, R4 ;  /* 0x0000000400087213 */ /* 0x002fc60000000000 */
[----:B------:R-:W-:-:S04]  /*2320*/  IMAD.HI.U32 R20, R21, R13, RZ ;  /* 0x0000000d15147227 */ /* 0x000fc800078e00ff */
[----:B------:R-:W-:Y:S02]  /*2330*/  IMAD.MOV.U32 R29, RZ, RZ, R8 ;  /* 0x000000ffff1d7224 */ /* 0x000fe400078e0008 */
[----:B------:R-:W-:-:S04]  /*2340*/  IMAD.HI.U32 R8, R21, R17, RZ ;  /* 0x0000001115087227 */ /* 0x000fc800078e00ff */
[----:B------:R-:W-:-:S04]  /*2350*/  IMAD.HI.U32 R29, R21, R29, RZ ;  /* 0x0000001d151d7227 */ /* 0x000fc800078e00ff */
[----:B------:R-:W-:Y:S02]  /*2360*/  IMAD.MOV R21, RZ, RZ, -R6 ;  /* 0x000000ffff157224 */ /* 0x000fe400078e0a06 */
[----:B------:R-:W-:Y:S02]  /*2370*/  IMAD.MOV.U32 R6, RZ, RZ, R12 ;  /* 0x000000ffff067224 */ /* 0x000fe400078e000c */
[----:B------:R-:W-:Y:S02]  /*2380*/  IMAD.MOV R12, RZ, RZ, -R20 ;  /* 0x000000ffff0c7224 */ /* 0x000fe400078e0a14 */
[----:B------:R-:W-:Y:S01]  /*2390*/  IMAD.MOV R8, RZ, RZ, -R8 ;  /* 0x000000ffff087224 */ /* 0x000fe200078e0a08 */
[----:B------:R-:W2:Y:S01]  /*23a0*/  LDL.LU R20, [R1+0x6c0] ;  /* 0x0006c00001147983 */ /* 0x000ea20000300800 */
[C---:B------:R-:W-:Y:S02]  /*23b0*/  IMAD R22, R2.reuse, R21, R22 ;  /* 0x0000001502167224 */ /* 0x040fe400078e0216 */
[----:B------:R-:W-:-:S02]  /*23c0*/  IMAD R21, R2, R12, R13 ;  /* 0x0000000c02157224 */ /* 0x000fc400078e020d */
[----:B------:R-:W-:Y:S02]  /*23d0*/  IMAD R13, R2, R8, R17 ;  /* 0x00000008020d7224 */ /* 0x000fe400078e0211 */
[----:B------:R-:W3:Y:S01]  /*23e0*/  LDL.LU R17, [R1+0x6bc] ;  /* 0x0006bc0001117983 */ /* 0x000ee20000300800 */
[----:B------:R-:W-:Y:S01]  /*23f0*/  IMAD.HI.U32 R0, R0, R6, RZ ;  /* 0x0000000600007227 */ /* 0x000fe200078e00ff */
[----:B------:R-:W-:Y:S02]  /*2400*/  IABS R12, R4 ;  /* 0x00000004000c7213 */ /* 0x000fe40000000000 */
[----:B------:R-:W4:Y:S01]  /*2410*/  LDL.LU R8, [R1+0x6b8] ;  /* 0x0006b80001087983 */ /* 0x000f220000300800 */
[----:B------:R-:W-:Y:S02]  /*2420*/  IMAD.MOV R29, RZ, RZ, -R29 ;  /* 0x000000ffff1d7224 */ /* 0x000fe400078e0a1d */
[----:B------:R-:W-:Y:S02]  /*2430*/  IMAD.MOV R0, RZ, RZ, -R0 ;  /* 0x000000ffff007224 */ /* 0x000fe400078e0a00 */
[----:B------:R-:W-:-:S02]  /*2440*/  IMAD R12, R2, R29, R12 ;  /* 0x0000001d020c7224 */ /* 0x000fc400078e020c */
[----:B------:R-:W4:Y:S01]  /*2450*/  LDL.LU R29, [R1+0x6b4] ;  /* 0x0006b400011d7983 */ /* 0x000f220000300800 */
[----:B------:R-:W-:Y:S02]  /*2460*/  IMAD R6, R27, R0, R6 ;  /* 0x000000001b067224 */ /* 0x000fe400078e0206 */
[----:B------:R-:W-:Y:S01]  /*2470*/  @!P2 IMAD.IADD R18, R18, 0x1, -R2 ;  /* 0x000000011212a824 */ /* 0x000fe200078e0a02 */
[----:B------:R-:W4:Y:S04]  /*2480*/  LDL.LU R0, [R1+0x64] ;  /* 0x0000640001007983 */ /* 0x000f280000300800 */
[----:B------:R-:W-:-:S13]  /*2490*/  ISETP.GT.U32.AND P2, PT, R2, R18, PT ;  /* 0x000000120200720c */ /* 0x000fda0003f44070 */
[----:B------:R-:W-:Y:S01]  /*24a0*/  @!P2 IMAD.IADD R18, R18, 0x1, -R2 ;  /* 0x000000011212a824 */ /* 0x000fe200078e0a02 */
[----:B------:R-:W-:-:S13]  /*24b0*/  ISETP.GT.U32.AND P2, PT, R2, R15, PT ;  /* 0x0000000f0200720c */ /* 0x000fda0003f44070 */
[----:B------:R-:W-:-:S05]  /*24c0*/  @!P2 IMAD.IADD R15, R15, 0x1, -R2 ;  /* 0x000000010f0fa824 */ /* 0x000fca00078e0a02 */
[----:B------:R-:W-:-:S13]  /*24d0*/  ISETP.GT.U32.AND P2, PT, R2, R15, PT ;  /* 0x0000000f0200720c */ /* 0x000fda0003f44070 */
[----:B------:R-:W-:Y:S01]  /*24e0*/  @!P2 IMAD.IADD R15, R15, 0x1, -R2 ;  /* 0x000000010f0fa824 */ /* 0x000fe200078e0a02 */
        /* <DEDUP_REMOVED lines=8> */
[C---:B------:R-:W-:Y:S01]  /*2570*/  ISETP.GT.U32.AND P2, PT, R2.reuse, R25, PT ;  /* 0x000000190200720c */ /* 0x040fe20003f44070 */
[----:B------:R-:W-:Y:S01]  /*2580*/  @!P3 IMAD.MOV R19, RZ, RZ, -R19 ;  /* 0x000000ffff13b224 */ /* 0x000fe200078e0a13 */
[C---:B------:R-:W-:Y:S01]  /*2590*/  ISETP.GT.U32.AND P3, PT, R2.reuse, R11, PT ;  /* 0x0000000b0200720c */ /* 0x040fe20003f64070 */
[----:B------:R-:W-:Y:S01]  /*25a0*/  @!P0 IMAD.MOV R18, RZ, RZ, -R18 ;  /* 0x000000ffff128224 */ /* 0x000fe200078e0a12 */
[C---:B------:R-:W-:Y:S01]  /*25b0*/  ISETP.GT.U32.AND P0, PT, R2.reuse, R10, PT ;  /* 0x0000000a0200720c */ /* 0x040fe20003f04070 */
[----:B------:R-:W-:Y:S02]  /*25c0*/  @!P1 IMAD.MOV R16, RZ, RZ, -R16 ;  /* 0x000000ffff109224 */ /* 0x000fe400078e0a10 */
[----:B------:R-:W-:Y:S01]  /*25d0*/  @!P6 IMAD.MOV R15, RZ, RZ, -R15 ;  /* 0x000000ffff0fe224 */ /* 0x000fe200078e0a0f */
[----:B------:R-:W-:-:S05]  /*25e0*/  ISETP.GT.U32.AND P6, PT, R2, R24, PT ;  /* 0x000000180200720c */ /* 0x000fca0003fc4070 */
[----:B------:R-:W-:Y:S01]  /*25f0*/  @!P2 IMAD.IADD R25, R25, 0x1, -R2 ;  /* 0x000000011919a824 */ /* 0x000fe200078e0a02 */
[----:B------:R-:W-:-:S04]  /*2600*/  ISETP.GT.U32.AND P2, PT, R2, R14, PT ;  /* 0x0000000e0200720c */ /* 0x000fc80003f44070 */
[C---:B------:R-:W-:Y:S01]  /*2610*/  ISETP.GT.U32.AND P1, PT, R2.reuse, R25, PT ;  /* 0x000000190200720c */ /* 0x040fe20003f24070 */
[--C-:B------:R-:W-:Y:S01]  /*2620*/  @!P3 IMAD.IADD R11, R11, 0x1, -R2.reuse ;  /* 0x000000010b0bb824 */ /* 0x100fe200078e0a02 */
[----:B------:R-:W-:Y:S01]  /*2630*/  ISETP.GT.U32.AND P3, PT, R2, R22, PT ;  /* 0x000000160200720c */ /* 0x000fe20003f64070 */
[--C-:B------:R-:W-:Y:S01]  /*2640*/  @!P0 IMAD.IADD R10, R10, 0x1, -R2.reuse ;  /* 0x000000010a0a8824 */ /* 0x100fe200078e0a02 */
[----:B------:R-:W-:Y:S01]  /*2650*/  ISETP.GT.U32.AND P0, PT, R2, R21, PT ;  /* 0x000000150200720c */ /* 0x000fe20003f04070 */
[----:B------:R-:W-:-:S04]  /*2660*/  @!P6 IMAD.IADD R24, R24, 0x1, -R2 ;  /* 0x000000011818e824 */ /* 0x000fc800078e0a02 */
[----:B------:R-:W-:Y:S01]  /*2670*/  @!P2 IMAD.IADD R14, R14, 0x1, -R2 ;  /* 0x000000010e0ea824 */ /* 0x000fe200078e0a02 */
[----:B------:R-:W-:-:S03]  /*2680*/  ISETP.GT.U32.AND P2, PT, R2, R23, PT ;  /* 0x000000170200720c */ /* 0x000fc60003f44070 */
[----:B------:R-:W-:Y:S01]  /*2690*/  @!P1 IMAD.IADD R25, R25, 0x1, -R2 ;  /* 0x0000000119199824 */ /* 0x000fe200078e0a02 */
[----:B------:R-:W-:-:S13]  /*26a0*/  ISETP.GT.U32.AND P1, PT, R27, R6, PT ;  /* 0x000000061b00720c */ /* 0x000fda0003f24070 */
[----:B------:R-:W-:Y:S02]  /*26b0*/  @!P1 IMAD.IADD R6, R6, 0x1, -R27 ;  /* 0x0000000106069824 */ /* 0x000fe400078e0a1b */
[----:B--2---:R-:W-:Y:S01]  /*26c0*/  @!P4 IMAD.MOV R20, RZ, RZ, -R20 ;  /* 0x000000ffff14c224 */ /* 0x004fe200078e0a14 */
[C---:B------:R-:W-:Y:S01]  /*26d0*/  ISETP.GT.U32.AND P4, PT, R2.reuse, R9, PT ;  /* 0x000000090200720c */ /* 0x040fe20003f84070 */
[----:B---3--:R-:W-:Y:S01]  /*26e0*/  @!P5 IMAD.MOV R17, RZ, RZ, -R17 ;  /* 0x000000ffff11d224 */ /* 0x008fe200078e0a11 */
[----:B------:R-:W-:-:S11]  /*26f0*/  ISETP.GT.U32.AND P5, PT, R2, R26, PT ;  /* 0x0000001a0200720c */ /* 0x000fd60003fa4070 */
[--C-:B------:R-:W-:Y:S01]  /*2700*/  @!P4 IMAD.IADD R9, R9, 0x1, -R2.reuse ;  /* 0x000000010909c824 */ /* 0x100fe200078e0a02 */
[----:B------:R-:W-:Y:S01]  /*2710*/  ISETP.GT.U32.AND P4, PT, R2, R13, PT ;  /* 0x0000000d0200720c */ /* 0x000fe20003f84070 */
[----:B------:R-:W-:Y:S01]  /*2720*/  @!P5 IMAD.IADD R26, R26, 0x1, -R2 ;  /* 0x000000011a1ad824 */ /* 0x000fe200078e0a02 */
[----:B------:R-:W-:Y:S02]  /*2730*/  ISETP.GT.U32.AND P5, PT, R2, R12, PT ;  /* 0x0000000c0200720c */ /* 0x000fe40003fa4070 */
[----:B------:R-:W-:-:S04]  /*2740*/  LOP3.LUT R2, R4, 0x160, RZ, 0xfc, !PT ;  /* 0x0000016004027812 */ /* 0x000fc800078efcff */
[----:B------:R-:W-:Y:S02]  /*2750*/  ISETP.GE.AND P6, PT, R2, RZ, PT ;  /* 0x000000ff0200720c */ /* 0x000fe40003fc6270 */
[----:B------:R-:W-:-:S05]  /*2760*/  IABS R2, c[0x0][0x17c] ;  /* 0x00005f0000027a13 */ /* 0x000fca0000000000 */
[----:B------:R-:W-:Y:S01]  /*2770*/  @!P2 IMAD.IADD R23, R23, 0x1, -R2 ;  /* 0x000000011717a824 */ /* 0x000fe200078e0a02 */
        /* <DEDUP_REMOVED lines=10> */
[----:B------:R-:W-:-:S04]  /*2820*/  IABS R2, c[0x0][0x17c] ;  /* 0x00005f0000027a13 */ /* 0x000fc80000000000 */
[----:B------:R-:W-:Y:S01]  /*2830*/  ISETP.GT.U32.AND P1, PT, R2, R24, PT ;  /* 0x000000180200720c */ /* 0x000fe20003f24070 */
[--C-:B------:R-:W-:Y:S01]  /*2840*/  @!P5 IMAD.IADD R12, R12, 0x1, -R2.reuse ;  /* 0x000000010c0cd824 */ /* 0x100fe200078e0a02 */
[----:B------:R-:W-:Y:S01]  /*2850*/  ISETP.GE.AND P5, PT, R28, RZ, PT ;  /* 0x000000ff1c00720c */ /* 0x000fe20003fa6270 */
[----:B------:R-:W-:Y:S01]  /*2860*/  @!P2 IMAD.MOV R11, RZ, RZ, -R11 ;  /* 0x000000ffff0ba224 */ /* 0x000fe200078e0a0b */
[C---:B------:R-:W-:Y:S01]  /*2870*/  ISETP.GT.U32.AND P2, PT, R2.reuse, R23, PT ;  /* 0x000000170200720c */ /* 0x040fe20003f44070 */
[----:B------:R-:W-:Y:S01]  /*2880*/  @!P4 IMAD.IADD R13, R13, 0x1, -R2 ;  /* 0x000000010d0dc824 */ /* 0x000fe200078e0a02 */
[----:B------:R-:W-:Y:S01]  /*2890*/  ISETP.GE.AND P4, PT, R5, RZ, PT ;  /* 0x000000ff0500720c */ /* 0x000fe20003f86270 */
[----:B------:R-:W-:Y:S01]  /*28a0*/  @!P3 IMAD.MOV R10, RZ, RZ, -R10 ;  /* 0x000000ffff0ab224 */ /* 0x000fe200078e0a0a */
[----:B------:R-:W-:Y:S01]  /*28b0*/  ISETP.GT.U32.AND P3, PT, R2, R22, PT ;  /* 0x000000160200720c */ /* 0x000fe20003f64070 */
[----:B----4-:R-:W-:-:S04]  /*28c0*/  IMAD.IADD R0, R29, 0x1, R0 ;  /* 0x000000011d007824 */ /* 0x010fc800078e0200 */
[----:B------:R-:W-:Y:S01]  /*28d0*/  @!P1 IMAD.IADD R24, R24, 0x1, -R2 ;  /* 0x0000000118189824 */ /* 0x000fe200078e0a02 */
[----:B------:R0:W-:Y:S01]  /*28e0*/  STL [R1+0x450], R0 ;  /* 0x0004500001007387 */ /* 0x0001e20000100800 */
[----:B------:R-:W-:Y:S01]  /*28f0*/  @!P5 IMAD.MOV R25, RZ, RZ, -R25 ;  /* 0x000000ffff19d224 */ /* 0x000fe200078e0a19 */
[----:B------:R-:W-:Y:S02]  /*2900*/  ISETP.GE.AND P1, PT, R3, RZ, PT ;  /* 0x000000ff0300720c */ /* 0x000fe40003f26270 */
[----:B------:R-:W2:Y:S01]  /*2910*/  LDL.LU R5, [R1+0x34] ;  /* 0x0000340001057983 */ /* 0x000ea20000300800 */
[----:B------:R-:W-:-:S03]  /*2920*/  ISETP.GT.U32.AND P5, PT, R27, R6, PT ;  /* 0x000000061b00720c */ /* 0x000fc60003fa4070 */
[----:B------:R-:W3:Y:S01]  /*2930*/  LDL.LU R3, [R1+0x30] ;  /* 0x0000300001037983 */ /* 0x000ee20000300800 */
[----:B------:R-:W-:-:S03]  /*2940*/  @!P2 IMAD.IADD R23, R23, 0x1, -R2 ;  /* 0x000000011717a824 */ /* 0x000fc600078e0a02 */
[----:B------:R-:W4:Y:S01]  /*2950*/  LDL.LU R27, [R1+0x28] ;  /* 0x00002800011b7983 */ /* 0x000f220000300800 */
[----:B------:R-:W-:Y:S01]  /*2960*/  @!P6 IMAD.MOV R14, RZ, RZ, -R14 ;  /* 0x000000ffff0ee224 */ /* 0x000fe200078e0a0e */
[----:B------:R-:W-:Y:S02]  /*2970*/  ISETP.GE.AND P2, PT, R4, RZ, PT ;  /* 0x000000ff0400720c */ /* 0x000fe40003f46270 */
[----:B------:R-:W2:Y:S01]  /*2980*/  LDL.LU R29, [R1+0x24] ;  /* 0x00002400011d7983 */ /* 0x000ea20000300800 */
[----:B------:R-:W-:Y:S01]  /*2990*/  @!P0 IMAD.MOV R9, RZ, RZ, -R9 ;  /* 0x000000ffff098224 */ /* 0x000fe200078e0a09 */
[C---:B------:R-:W-:Y:S01]  /*29a0*/  ISETP.GT.U32.AND P0, PT, R2.reuse, R21, PT ;  /* 0x000000150200720c */ /* 0x040fe20003f04070 */
[----:B------:R-:W-:Y:S01]  /*29b0*/  @!P4 IMAD.MOV R26, RZ, RZ, -R26 ;  /* 0x000000ffff1ac224 */ /* 0x000fe200078e0a1a */
[----:B------:R-:W2:Y:S01]  /*29c0*/  LDL.LU R28, [R1+0x1c] ;  /* 0x00001c00011c7983 */ /* 0x000ea20000300800 */
[----:B------:R-:W-:Y:S01]  /*29d0*/  ISETP.GT.U32.AND P4, PT, R2, R13, PT ;  /* 0x0000000d0200720c */ /* 0x000fe20003f84070 */
[----:B------:R-:W-:Y:S01]  /*29e0*/  @!P3 IMAD.IADD R22, R22, 0x1, -R2 ;  /* 0x000000011616b824 */ /* 0x000fe200078e0a02 */
[----:B------:R-:W-:Y:S01]  /*29f0*/  ISETP.GT.U32.AND P6, PT, R2, R12, PT ;  /* 0x0000000c0200720c */ /* 0x000fe20003fc4070 */
[----:B0-----:R-:W2:Y:S04]  /*2a00*/  LDL.LU R0, [R1+0x18] ;  /* 0x0000180001007983 */ /* 0x001ea80000300800 */
[----:B------:R-:W2:Y:S04]  /*2a10*/  LDL.LU R4, [R1+0x20] ;  /* 0x0000200001047983 */ /* 0x000ea80000300800 */
[----:B------:R-:W2:Y:S02]  /*2a20*/  LDL.LU R2, [R1+0x4c] ;  /* 0x00004c0001027983 */ /* 0x000ea40000300800 */
[----:B--2---:R-:W-:-:S02]  /*2a30*/  ISETP.GE.AND P3, PT, R2, RZ, PT ;  /* 0x000000ff0200720c */ /* 0x004fc40003f66270 */
[----:B------:R-:W-:-:S05]  /*2a40*/  IABS R2, c[0x0][0x17c] ;  /* 0x00005f0000027a13 */ /* 0x000fca0000000000 */
[----:B------:R-:W-:Y:S02]  /*2a50*/  @!P0 IMAD.IADD R21, R21, 0x1, -R2 ;  /* 0x0000000115158824 */ /* 0x000fe400078e0a02 */
[----:B------:R-:W2:Y:S02]  /*2a60*/  LDL.LU R2, [R1+0x40] ;  /* 0x0000400001027983 */ /* 0x000ea40000300800 */
[----:B--2---:R-:W-:Y:S02]  /*2a70*/  ISETP.GE.AND P0, PT, R2, RZ, PT ;  /* 0x000000ff0200720c */ /* 0x004fe40003f06270 */
[----:B------:R-:W-:-:S05]  /*2a80*/  IABS R2, c[0x0][0x17c] ;  /* 0x00005f0000027a13 */ /* 0x000fca0000000000 */
[----:B------:R-:W-:Y:S02]  /*2a90*/  @!P4 IMAD.IADD R13, R13, 0x1, -R2 ;  /* 0x000000010d0dc824 */ /* 0x000fe400078e0a02 */
[----:B------:R-:W2:Y:S01]  /*2aa0*/  LDL.LU R2, [R1+0x38] ;  /* 0x0000380001027983 */ /* 0x000ea20000300800 */
[----:B------:R-:W-:Y:S01]  /*2ab0*/  @!P1 IMAD.MOV R24, RZ, RZ, -R24 ;  /* 0x000000ffff189224 */ /* 0x000fe200078e0a18 */
[----:B------:R-:W-:Y:S02]  /*2ac0*/  ISETP.NE.AND P1, PT, RZ, c[0x0][0x17c], PT ;  /* 0x00005f00ff007a0c */ /* 0x000fe40003f25270 */
[----:B--2---:R-:W-:Y:S02]  /*2ad0*/  ISETP.GE.AND P4, PT, R2, RZ, PT ;  /* 0x000000ff0200720c */ /* 0x004fe40003f86270 */
[----:B------:R-:W-:-:S05]  /*2ae0*/  IABS R2, c[0x0][0x17c] ;  /* 0x00005f0000027a13 */ /* 0x000fca0000000000 */
[----:B------:R-:W-:Y:S01]  /*2af0*/  @!P6 IMAD.IADD R12, R12, 0x1, -R2 ;  /* 0x000000010c0ce824 */ /* 0x000fe200078e0a02 */
[----:B------:R-:W-:-:S05]  /*2b00*/  IABS R2, c[0x0][0x178] ;  /* 0x00005e0000027a13 */ /* 0x000fca0000000000 */
[----:B------:R-:W-:Y:S01]  /*2b10*/  @!P5 IMAD.IADD R6, R6, 0x1, -R2 ;  /* 0x000000010606d824 */ /* 0x000fe200078e0a02 */
[----:B------:R-:W-:Y:S02]  /*2b20*/  LOP3.LUT R2, RZ, c[0x0][0x17c], RZ, 0x33, !PT ;  /* 0x00005f00ff027a12 */ /* 0x000fe400078e33ff */
[----:B------:R-:W-:Y:S02]  /*2b30*/  ISETP.GE.AND P6, PT, R7, RZ, PT ;  /* 0x000000ff0700720c */ /* 0x000fe40003fc6270 */
[C---:B------:R-:W-:Y:S01]  /*2b40*/  SEL R5, R2.reuse, R5, !P1 ;  /* 0x0000000502057207 */ /* 0x040fe20004800000 */
[----:B------:R-:W2:Y:S01]  /*2b50*/  LDL.LU R7, [R1+0x6b0] ;  /* 0x0006b00001077983 */ /* 0x000ea20000300800 */
[C---:B---3--:R-:W-:Y:S02]  /*2b60*/  SEL R3, R2.reuse, R3, !P1 ;  /* 0x0000000302037207 */ /* 0x048fe40004800000 */
[C---:B----4-:R-:W-:Y:S01]  /*2b70*/  SEL R27, R2.reuse, R27, !P1 ;  /* 0x0000001b021b7207 */ /* 0x050fe20004800000 */
[----:B------:R0:W-:Y:S01]  /*2b80*/  STL [R1], R6 ;  /* 0x0000000601007387 */ /* 0x0001e20000100800 */
[----:B------:R-:W-:-:S03]  /*2b90*/  SEL R29, R2, R29, !P1 ;  /* 0x0000001d021d7207 */ /* 0x000fc60004800000 */
[----:B0-----:R-:W3:Y:S04]  /*2ba0*/  LDL.LU R6, [R1+0x6ac] ;  /* 0x0006ac0001067983 */ /* 0x001ee80000300800 */
[----:B------:R0:W-:Y:S04]  /*2bb0*/  STL [R1+0x34], R5 ;  /* 0x0000340501007387 */ /* 0x0001e80000100800 */
[----:B0-----:R-:W4:Y:S04]  /*2bc0*/  LDL.LU R5, [R1+0x6a8] ;  /* 0x0006a80001057983 */ /* 0x001f280000300800 */
[----:B------:R0:W-:Y:S04]  /*2bd0*/  STL [R1+0x2c], R3 ;  /* 0x00002c0301007387 */ /* 0x0001e80000100800 */
[----:B0-----:R-:W2:Y:S04]  /*2be0*/  LDL.LU R3, [R1+0x6a4] ;  /* 0x0006a40001037983 */ /* 0x001ea80000300800 */
[----:B------:R0:W-:Y:S04]  /*2bf0*/  STL [R1+0x14], R27 ;  /* 0x0000141b01007387 */ /* 0x0001e80000100800 */
[----:B0-----:R-:W3:Y:S04]  /*2c00*/  LDL.LU R27, [R1+0x6a0] ;  /* 0x0006a000011b7983 */ /* 0x001ee80000300800 */
[----:B------:R0:W-:Y:S04]  /*2c10*/  STL [R1+0x10], R29 ;  /* 0x0000101d01007387 */ /* 0x0001e80000100800 */
[----:B0-----:R-:W3:Y:S01]  /*2c20*/  LDL.LU R29, [R1+0x69c] ;  /* 0x00069c00011d7983 */ /* 0x001ee20000300800 */
[----:B------:R-:W-:-:S02]  /*2c30*/  SEL R28, R2, R28, !P1 ;  /* 0x0000001c021c7207 */ /* 0x000fc40004800000 */
[----:B------:R-:W-:-:S03]  /*2c40*/  SEL R4, R2, R4, !P1 ;  /* 0x0000000402047207 */ /* 0x000fc60004800000 */
[----:B------:R0:W-:Y:S04]  /*2c50*/  STL [R1+0x684], R28 ;  /* 0x0006841c01007387 */ /* 0x0001e80000100800 */
[----:B------:R-:W-:Y:S04]  /*2c60*/  STL [R1+0xc], R4 ;  /* 0x00000c0401007387 */ /* 0x000fe80000100800 */
[----:B0-----:R-:W3:Y:S01]  /*2c70*/  LDL R28, [R1+0x5d0] ;  /* 0x0005d000011c7983 */ /* 0x001ee20000100800 */
[----:B------:R-:W-:-:S05]  /*2c80*/  SEL R0, R2, R0, !P1 ;  /* 0x0000000002007207 */ /* 0x000fca0004800000 */
[----:B------:R0:W-:Y:S04]  /*2c90*/  STL [R1+0x688], R0 ;  /* 0x0006880001007387 */ /* 0x0001e80000100800 */
[----:B0-----:R-:W0:Y:S01]  /*2ca0*/  S2R R0, SR_TID.X ;  /* 0x0000000000007919 */ /* 0x001e220000002100 */
[----:B------:R-:W-:Y:S02]  /*2cb0*/  @!P3 IMAD.MOV R23, RZ, RZ, -R23 ;  /* 0x000000ffff17b224 */ /* 0x000fe400078e0a17 */
[----:B------:R-:W-:Y:S02]  /*2cc0*/  @!P0 IMAD.MOV R22, RZ, RZ, -R22 ;  /* 0x000000ffff168224 */ /* 0x000fe400078e0a16 */
[----:B------:R-:W-:Y:S02]  /*2cd0*/  @!P4 IMAD.MOV R21, RZ, RZ, -R21 ;  /* 0x000000ffff15c224 */ /* 0x000fe400078e0a15 */
[----:B------:R-:W-:-:S02]  /*2ce0*/  @!P6 IMAD.MOV R13, RZ, RZ, -R13 ;  /* 0x000000ffff0de224 */ /* 0x000fc400078e0a0d */
[----:B------:R-:W-:Y:S01]  /*2cf0*/  @!P2 IMAD.MOV R12, RZ, RZ, -R12 ;  /* 0x000000ffff0ca224 */ /* 0x000fe200078e0a0c */
[C---:B------:R-:W-:Y:S02]  /*2d00*/  SEL R8, R2.reuse, R8, !P1 ;  /* 0x0000000802087207 */ /* 0x040fe40004800000 */
[C---:B------:R-:W-:Y:S02]  /*2d10*/  SEL R20, R2.reuse, R20, !P1 ;  /* 0x0000001402147207 */ /* 0x040fe40004800000 */
[C---:B------:R-:W-:Y:S02]  /*2d20*/  SEL R19, R2.reuse, R19, !P1 ;  /* 0x0000001302137207 */ /* 0x040fe40004800000 */
[C---:B------:R-:W-:Y:S02]  /*2d30*/  SEL R18, R2.reuse, R18, !P1 ;  /* 0x0000001202127207 */ /* 0x040fe40004800000 */
[C---:B------:R-:W-:Y:S02]  /*2d40*/  SEL R17, R2.reuse, R17, !P1 ;  /* 0x0000001102117207 */ /* 0x040fe40004800000 */
[----:B------:R-:W-:-:S02]  /*2d50*/  SEL R16, R2, R16, !P1 ;  /* 0x0000001002107207 */ /* 0x000fc40004800000 */
        /* <DEDUP_REMOVED lines=13> */
[C---:B----4-:R-:W-:Y:S02]  /*2e30*/  SEL R5, R2.reuse, R5, !P1 ;  /* 0x0000000502057207 */ /* 0x050fe40004800000 */
[C---:B--2---:R-:W-:Y:S02]  /*2e40*/  SEL R3, R2.reuse, R3, !P1 ;  /* 0x0000000302037207 */ /* 0x044fe40004800000 */
[C---:B---3--:R-:W-:Y:S02]  /*2e50*/  SEL R27, R2.reuse, R27, !P1 ;  /* 0x0000001b021b7207 */ /* 0x048fe40004800000 */
[----:B------:R-:W-:-:S05]  /*2e60*/  SEL R4, R2, R29, !P1 ;  /* 0x0000001d02047207 */ /* 0x000fca0004800000 */
[----:B------:R-:W-:Y:S04]  /*2e70*/  STL [R1+0x68c], R4 ;  /* 0x00068c0401007387 */ /* 0x000fe80000100800 */
[----:B------:R-:W-:Y:S04]  /*2e80*/  STL [R1+0x690], R27 ;  /* 0x0006901b01007387 */ /* 0x000fe80000100800 */
[----:B------:R0:W-:Y:S04]  /*2e90*/  STL [R1+0x694], R3 ;  /* 0x0006940301007387 */ /* 0x0001e80000100800 */
[----:B------:R1:W-:Y:S01]  /*2ea0*/  STL [R1+0x698], R5 ;  /* 0x0006980501007387 */ /* 0x0003e20000100800 */
[----:B0-----:R-:W-:-:S05]  /*2eb0*/  IMAD.SHL.U32 R3, R0, 0x100, RZ ;  /* 0x0000010000037824 */ /* 0x001fca00078e00ff */
[----:B------:R-:W-:Y:S04]  /*2ec0*/  STL [R1+0x5e8], R3 ;  /* 0x0005e80301007387 */ /* 0x000fe80000100800 */
[----:B------:R-:W-:Y:S04]  /*2ed0*/  STL [R1+0x440], RZ ;  /* 0x000440ff01007387 */ /* 0x000fe80000100800 */
        /* <DEDUP_REMOVED lines=143> */
[----:B------:R-:W0:Y:S04]  /*37d0*/  S2R R4, SR_TID.X ;  /* 0x0000000000047919 */ /* 0x000e280000002100 */
        /* <DEDUP_REMOVED lines=20> */
[----:B------:R-:W-:Y:S01]  /*3920*/  STL [R1+0x290], RZ ;  /* 0x000290ff01007387 */ /* 0x000fe20000100800 */
[----:B0-----:R-:W-:-:S03]  /*3930*/  SHF.R.U32.HI R27, RZ, 0x8, R4 ;  /* 0x00000008ff1b7819 */ /* 0x001fc60000011604 */
[----:B------:R-:W-:Y:S04]  /*3940*/  STL [R1+0x294], RZ ;  /* 0x000294ff01007387 */ /* 0x000fe80000100800 */
[----:B------:R-:W-:Y:S01]  /*3950*/  STL [R1+0x298], RZ ;  /* 0x000298ff01007387 */ /* 0x000fe20000100800 */
[----:B------:R-:W-:-:S03]  /*3960*/  SEL R6, R2, R6, !P1 ;  /* 0x0000000602067207 */ /* 0x000fc60004800000 */
[----:B------:R-:W-:Y:S01]  /*3970*/  STL [R1+0x29c], RZ ;  /* 0x00029cff01007387 */ /* 0x000fe20000100800 */
[----:B------:R-:W-:-:S03]  /*3980*/  SEL R7, R2, R7, !P1 ;  /* 0x0000000702077207 */ /* 0x000fc60004800000 */
[----:B------:R-:W-:Y:S01]  /*3990*/  STL [R1+0x280], RZ ;  /* 0x000280ff01007387 */ /* 0x000fe20000100800 */
[----:B------:R-:W-:-:S03]  /*39a0*/  ISETP.GE.AND P1, PT, R28, RZ, PT ;  /* 0x000000ff1c00720c */ /* 0x000fc60003f26270 */
[----:B------:R-:W-:Y:S01]  /*39b0*/  STL [R1+0x284], RZ ;  /* 0x000284ff01007387 */ /* 0x000fe20000100800 */
[----:B------:R-:W-:-:S03]  /*39c0*/  SHF.R.U32.HI R28, RZ, 0x8, R0 ;  /* 0x00000008ff1c7819 */ /* 0x000fc60000011600 */
[----:B------:R-:W-:Y:S01]  /*39d0*/  STL [R1+0x288], RZ ;  /* 0x000288ff01007387 */ /* 0x000fe20000100800 */
[----:B------:R-:W-:-:S03]  /*39e0*/  SGXT.U32 R27, R27, 0x1 ;  /* 0x000000011b1b781a */ /* 0x000fc60000000000 */
[----:B------:R-:W-:Y:S01]  /*39f0*/  STL [R1+0x28c], RZ ;  /* 0x00028cff01007387 */ /* 0x000fe20000100800 */
[----:B------:R-:W-:-:S03]  /*3a00*/  SHF.R.U32.HI R4, RZ, 0x8, R4 ;  /* 0x00000008ff047819 */ /* 0x000fc60000011604 */
[----:B------:R-:W-:Y:S01]  /*3a10*/  STL [R1+0x270], RZ ;  /* 0x000270ff01007387 */ /* 0x000fe20000100800 */
[----:B------:R-:W-:-:S03]  /*3a20*/  SGXT.U32 R28, R28, 0x1 ;  /* 0x000000011c1c781a */ /* 0x000fc60000000000 */
[----:B------:R-:W-:Y:S01]  /*3a30*/  STL [R1+0x274], RZ ;  /* 0x000274ff01007387 */ /* 0x000fe20000100800 */
[----:B-1----:R-:W-:-:S03]  /*3a40*/  LOP3.LUT R5, R27, 0x1e, RZ, 0xfc, !PT ;  /* 0x0000001e1b057812 */ /* 0x002fc600078efcff */
[----:B------:R-:W-:Y:S01]  /*3a50*/  STL [R1+0x278], RZ ;  /* 0x000278ff01007387 */ /* 0x000fe20000100800 */
[----:B------:R-:W-:-:S03]  /*3a60*/  LOP3.LUT R27, R27, 0x1c, RZ, 0xfc, !PT ;  /* 0x0000001c1b1b7812 */ /* 0x000fc600078efcff */
[----:B------:R-:W-:Y:S01]  /*3a70*/  STL [R1+0x27c], RZ ;  /* 0x00027cff01007387 */ /* 0x000fe20000100800 */
[----:B------:R-:W-:-:S03]  /*3a80*/  SGXT.U32 R4, R4, 0x1 ;  /* 0x000000010404781a */ /* 0x000fc60000000000 */
[----:B------:R-:W-:Y:S04]  /*3a90*/  STL [R1+0x260], RZ ;  /* 0x000260ff01007387 */ /* 0x000fe80000100800 */
[----:B------:R-:W-:Y:S01]  /*3aa0*/  STL [R1+0x264], RZ ;  /* 0x000264ff01007387 */ /* 0x000fe20000100800 */
[----:B------:R-:W-:-:S03]  /*3ab0*/  IMAD R2, R28, c[0x0][0x188], RZ ;  /* 0x000062001c027a24 */ /* 0x000fc600078e02ff */
[----:B------:R-:W-:Y:S01]  /*3ac0*/  STL [R1+0x268], RZ ;  /* 0x000268ff01007387 */ /* 0x000fe20000100800 */
[----:B------:R-:W-:-:S03]  /*3ad0*/  IMAD R5, R5, c[0x0][0x188], RZ ;  /* 0x0000620005057a24 */ /* 0x000fc600078e02ff */
[----:B------:R-:W-:Y:S01]  /*3ae0*/  STL [R1+0x26c], RZ ;  /* 0x00026cff01007387 */ /* 0x000fe20000100800 */
[----:B------:R-:W-:-:S03]  /*3af0*/  IMAD R2, R27, c[0x0][0x188], RZ ;  /* 0x000062001b027a24 */ /* 0x000fc600078e02ff */
[----:B------:R-:W-:Y:S01]  /*3b00*/  STL [R1+0x250], RZ ;  /* 0x000250ff01007387 */ /* 0x000fe20000100800 */
[----:B------:R-:W-:-:S03]  /*3b10*/  LOP3.LUT R5, R4, 0x1a, RZ, 0xfc, !PT ;  /* 0x0000001a04057812 */ /* 0x000fc600078efcff */
[----:B------:R-:W-:Y:S01]  /*3b20*/  STL [R1+0x254], RZ ;  /* 0x000254ff01007387 */ /* 0x000fe20000100800 */
[----:B------:R-:W-:-:S03]  /*3b30*/  LOP3.LUT R27, R4, 0x18, RZ, 0xfc, !PT ;  /* 0x00000018041b7812 */ /* 0x000fc600078efcff */
[----:B------:R-:W-:Y:S01]  /*3b40*/  STL [R1+0x258], RZ ;  /* 0x000258ff01007387 */ /* 0x000fe20000100800 */
[----:B------:R-:W-:-:S03]  /*3b50*/  SHF.R.U32.HI R4, RZ, 0x8, R0 ;  /* 0x00000008ff047819 */ /* 0x000fc60000011600 */
[----:B------:R-:W-:Y:S04]  /*3b60*/  STL [R1+0x25c], RZ ;  /* 0x00025cff01007387 */ /* 0x000fe80000100800 */
[----:B------:R-:W-:Y:S01]  /*3b70*/  STL [R1+0x240], RZ ;  /* 0x000240ff01007387 */ /* 0x000fe20000100800 */
[----:B------:R-:W-:-:S03]  /*3b80*/  SGXT.U32 R4, R4, 0x1 ;  /* 0x000000010404781a */ /* 0x000fc60000000000 */
[----:B------:R-:W-:Y:S04]  /*3b90*/  STL [R1+0x244], RZ ;  /* 0x000244ff01007387 */ /* 0x000fe80000100800 */
[----:B------:R-:W-:Y:S01]  /*3ba0*/  STL [R1+0x248], RZ ;  /* 0x000248ff01007387 */ /* 0x000fe20000100800 */
[----:B------:R-:W-:-:S03]  /*3bb0*/  SHF.R.U32.HI R0, RZ, 0x8, R0 ;  /* 0x00000008ff007819 */ /* 0x000fc60000011600 */
        /* <DEDUP_REMOVED lines=9> */
[----:B------:R-:W-:-:S03]  /*3c50*/  LOP3.LUT R4, R4, 0x12, RZ, 0xfc, !PT ;  /* 0x0000001204047812 */ /* 0x000fc600078efcff */
[----:B------:R-:W-:Y:S01]  /*3c60*/  STL [R1+0x100], RZ ;  /* 0x000100ff01007387 */ /* 0x000fe20000100800 */
[----:B------:R-:W-:-:S03]  /*3c70*/  SGXT.U32 R0, R0, 0x1 ;  /* 0x000000010000781a */ /* 0x000fc60000000000 */
[----:B------:R-:W-:Y:S01]  /*3c80*/  STL [R1+0x104], RZ ;  /* 0x000104ff01007387 */ /* 0x000fe20000100800 */
[----:B------:R-:W-:-:S03]  /*3c90*/  IMAD R5, R5, c[0x0][0x188], RZ ;  /* 0x0000620005057a24 */ /* 0x000fc600078e02ff */
[----:B------:R-:W-:Y:S01]  /*3ca0*/  STL [R1+0x108], RZ ;  /* 0x000108ff01007387 */ /* 0x000fe20000100800 */
[----:B------:R-:W-:-:S03]  /*3cb0*/  IMAD R27, R27, c[0x0][0x188], RZ ;  /* 0x000062001b1b7a24 */ /* 0x000fc600078e02ff */
[----:B------:R-:W-:Y:S01]  /*3cc0*/  STL [R1+0x10c], RZ ;  /* 0x00010cff01007387 */ /* 0x000fe20000100800 */
[----:B------:R-:W-:-:S03]  /*3cd0*/  LOP3.LUT R5, R0, 0x10, RZ, 0xfc, !PT ;  /* 0x0000001000057812 */ /* 0x000fc600078efcff */
[----:B------:R-:W-:Y:S01]  /*3ce0*/  STL [R1+0xf0], RZ ;  /* 0x0000f0ff01007387 */ /* 0x000fe20000100800 */
[----:B------:R-:W-:Y:S01]  /*3cf0*/  IMAD R2, R4, c[0x0][0x188], RZ ;  /* 0x0000620004027a24 */ /* 0x000fe200078e02ff */
[C---:B------:R-:W-:Y:S02]  /*3d00*/  LOP3.LUT R27, R0.reuse, 0xe, RZ, 0xfc, !PT ;  /* 0x0000000e001b7812 */ /* 0x040fe400078efcff */
[----:B------:R-:W-:Y:S01]  /*3d10*/  STL [R1+0xf4], RZ ;  /* 0x0000f4ff01007387 */ /* 0x000fe20000100800 */
[----:B------:R-:W-:-:S03]  /*3d20*/  LOP3.LUT R4, R0, 0xc, RZ, 0xfc, !PT ;  /* 0x0000000c00047812 */ /* 0x000fc600078efcff */
[----:B------:R-:W-:Y:S01]  /*3d30*/  STL [R1+0xf8], RZ ;  /* 0x0000f8ff01007387 */ /* 0x000fe20000100800 */
[----:B------:R-:W-:-:S03]  /*3d40*/  LOP3.LUT R0, R0, 0xa, RZ, 0xfc, !PT ;  /* 0x0000000a00007812 */ /* 0x000fc600078efcff */
[----:B------:R-:W-:Y:S01]  /*3d50*/  STL [R1+0xfc], RZ ;  /* 0x0000fcff01007387 */ /* 0x000fe20000100800 */
[----:B------:R-:W-:-:S03]  /*3d60*/  IMAD R29, R5, c[0x0][0x188], RZ ;  /* 0x00006200051d7a24 */ /* 0x000fc600078e02ff */
[----:B------:R-:W-:Y:S01]  /*3d70*/  STL [R1+0xe0], RZ ;  /* 0x0000e0ff01007387 */ /* 0x000fe20000100800 */
[----:B------:R-:W-:-:S03]  /*3d80*/  IMAD R5, R27, c[0x0][0x188], RZ ;  /* 0x000062001b057a24 */ /* 0x000fc600078e02ff */
        /* <DEDUP_REMOVED lines=17> */
[----:B------:R-:W-:-:S03]  /*3ea0*/  IMAD R2, R0, c[0x0][0x188], RZ ;  /* 0x0000620000027a24 */ /* 0x000fc600078e02ff */
[----:B------:R-:W-:Y:S01]  /*3eb0*/  STL [R1+0xc8], RZ ;  /* 0x0000c8ff01007387 */ /* 0x000fe20000100800 */
[----:B------:R-:W-:-:S03]  /*3ec0*/  IMAD R0, R28, c[0x0][0x188], RZ ;  /* 0x000062001c007a24 */ /* 0x000fc600078e02ff */
[----:B------:R-:W-:Y:S04]  /*3ed0*/  STL [R1+0xcc], RZ ;  /* 0x0000ccff01007387 */ /* 0x000fe80000100800 */
[----:B------:R-:W-:Y:S04]  /*3ee0*/  STL [R1+0xb0], RZ ;  /* 0x0000b0ff01007387 */ /* 0x000fe80000100800 */
[----:B------:R-:W-:Y:S04]  /*3ef0*/  STL [R1+0xb4], RZ ;  /* 0x0000b4ff01007387 */ /* 0x000fe80000100800 */
[----:B------:R-:W-:Y:S04]  /*3f00*/  STL [R1+0xb8], RZ ;  /* 0x0000b8ff01007387 */ /* 0x000fe80000100800 */
[----:B------:R-:W-:Y:S04]  /*3f10*/  STL [R1+0xbc], RZ ;  /* 0x0000bcff01007387 */ /* 0x000fe80000100800 */
[----:B------:R-:W2:Y:S04]  /*3f20*/  LDL.LU R5, [R1+0x230] ;  /* 0x0002300001057983 */ /* 0x000ea80000300800 */
[----:B------:R-:W3:Y:S04]  /*3f30*/  LDL.LU R27, [R1+0x34] ;  /* 0x00003400011b7983 */ /* 0x000ee80000300800 */
[----:B------:R-:W4:Y:S04]  /*3f40*/  LDL.LU R4, [R1+0x2c] ;  /* 0x00002c0001047983 */ /* 0x000f280000300800 */
[----:B------:R-:W4:Y:S04]  /*3f50*/  LDL.LU R0, [R1+0x14] ;  /* 0x0000140001007983 */ /* 0x000f280000300800 */
[----:B------:R-:W4:Y:S04]  /*3f60*/  LDL.LU R28, [R1+0x10] ;  /* 0x00001000011c7983 */ /* 0x000f280000300800 */
        /* <DEDUP_REMOVED lines=19> */
[----:B------:R-:W4:Y:S04]  /*40a0*/  LDL.LU R2, [R1] ;  /* 0x0000000001027983 */ /* 0x000f280000300800 */
[----:B------:R-:W-:Y:S04]  /*40b0*/  STL [R1+0x3ec], RZ ;  /* 0x0003ecff01007387 */ /* 0x000fe80000100800 */
[----:B------:R-:W-:Y:S04]  /*40c0*/  STL [R1+0x3d0], RZ ;  /* 0x0003d0ff01007387 */ /* 0x000fe80000100800 */
[----:B------:R-:W4:Y:S01]  /*40d0*/  LDL.LU R29, [R1+0x234] ;  /* 0x00023400011d7983 */ /* 0x000f220000300800 */
[----:B--2---:R-:W-:Y:S01]  /*40e0*/  SHF.R.S32.HI R5, RZ, 0x5, R5 ;  /* 0x00000005ff057819 */ /* 0x004fe20000011405 */
[----:B---3--:R-:W-:-:S04]  /*40f0*/  IMAD R27, R27, c[0x0][0x190], RZ ;  /* 0x000064001b1b7a24 */ /* 0x008fc800078e02ff */
[----:B------:R0:W-:Y:S01]  /*4100*/  STL [R1+0x5c0], R5 ;  /* 0x0005c00501007387 */ /* 0x0001e20000100800 */
[----:B----4-:R-:W-:Y:S02]  /*4110*/  IMAD R4, R4, c[0x0][0x190], RZ ;  /* 0x0000640004047a24 */ /* 0x010fe400078e02ff */
[----:B------:R-:W-:Y:S01]  /*4120*/  IMAD R0, R0, c[0x0][0x190], RZ ;  /* 0x0000640000007a24 */ /* 0x000fe200078e02ff */
[----:B0-----:R-:W2:Y:S01]  /*4130*/  LDL.LU R5, [R1+0x698] ;  /* 0x0006980001057983 */ /* 0x001ea20000300800 */
[----:B------:R-:W-:Y:S01]  /*4140*/  IMAD R28, R28, c[0x0][0x190], RZ ;  /* 0x000064001c1c7a24 */ /* 0x000fe200078e02ff */
[----:B------:R-:W-:Y:S02]  /*4150*/  LOP3.LUT R29, R29, 0x1000, R3, 0xf8, !PT ;  /* 0x000010001d1d7812 */ /* 0x000fe400078ef803 */
[----:B------:R-:W3:Y:S04]  /*4160*/  LDL.LU R3, [R1+0x694] ;  /* 0x0006940001037983 */ /* 0x000ee80000300800 */
[----:B------:R0:W-:Y:S04]  /*4170*/  STL [R1+0x66c], R29 ;  /* 0x00066c1d01007387 */ /* 0x0001e80000100800 */
[----:B0-----:R-:W4:Y:S04]  /*4180*/  LDL.LU R29, [R1+0xc] ;  /* 0x00000c00011d7983 */ /* 0x001f280000300800 */
[----:B------:R0:W-:Y:S04]  /*4190*/  STL [R1], R27 ;  /* 0x0000001b01007387 */ /* 0x0001e80000100800 */
[----:B0-----:R-:W2:Y:S04]  /*41a0*/  LDL.LU R27, [R1+0x690] ;  /* 0x00069000011b7983 */ /* 0x001ea80000300800 */
[----:B------:R0:W-:Y:S04]  /*41b0*/  STL [R1+0x18], R4 ;  /* 0x0000180401007387 */ /* 0x0001e80000100800 */
[----:B0-----:R-:W3:Y:S04]  /*41c0*/  LDL.LU R4, [R1+0x68c] ;  /* 0x00068c0001047983 */ /* 0x001ee80000300800 */
[----:B------:R0:W-:Y:S04]  /*41d0*/  STL [R1+0x14], R0 ;  /* 0x0000140001007387 */ /* 0x0001e80000100800 */
[----:B0-----:R-:W3:Y:S04]  /*41e0*/  LDL.LU R0, [R1+0x688] ;  /* 0x0006880001007983 */ /* 0x001ee80000300800 */
[----:B------:R0:W-:Y:S04]  /*41f0*/  STL [R1+0x10], R28 ;  /* 0x0000101c01007387 */ /* 0x0001e80000100800 */
[----:B0-----:R-:W3:Y:S01]  /*4200*/  LDL.LU R28, [R1+0x684] ;  /* 0x00068400011c7983 */ /* 0x001ee20000300800 */
[----:B------:R-:W-:-:S02]  /*4210*/  IMAD R6, R6, c[0x0][0x190], RZ ;  /* 0x0000640006067a24 */ /* 0x000fc400078e02ff */
[----:B------:R-:W-:Y:S02]  /*4220*/  IMAD R7, R7, c[0x0][0x190], RZ ;  /* 0x0000640007077a24 */ /* 0x000fe400078e02ff */
[----:B----4-:R-:W-:-:S05]  /*4230*/  IMAD R29, R29, c[0x0][0x190], RZ ;  /* 0x000064001d1d7a24 */ /* 0x010fca00078e02ff */
[----:B------:R3:W-:Y:S01]  /*4240*/  STL [R1+0xc], R29 ;  /* 0x00000c1d01007387 */ /* 0x0007e20000100800 */
[----:B--2---:R-:W-:Y:S02]  /*4250*/  IMAD R27, R27, c[0x0][0x190], RZ ;  /* 0x000064001b1b7a24 */ /* 0x004fe400078e02ff */
[----:B---3--:R-:W-:Y:S02]  /*4260*/  IMAD R29, R28, c[0x0][0x190], RZ ;  /* 0x000064001c1d7a24 */ /* 0x008fe400078e02ff */
[----:B------:R-:W-:Y:S02]  /*4270*/  IMAD R28, R0, c[0x0][0x190], RZ ;  /* 0x00006400001c7a24 */ /* 0x000fe400078e02ff */
[----:B------:R-:W-:Y:S01]  /*4280*/  IMAD R0, R4, c[0x0][0x190], RZ ;  /* 0x0000640004007a24 */ /* 0x000fe200078e02ff */
[----:B------:R0:W-:Y:S04]  /*4290*/  STL [R1+0x8], R29 ;  /* 0x0000081d01007387 */ /* 0x0001e80000100800 */
[----:B------:R-:W-:Y:S04]  /*42a0*/  STL [R1+0x4], R28 ;  /* 0x0000041c01007387 */ /* 0x000fe80000100800 */
[----:B------:R1:W-:Y:S01]  /*42b0*/  STL [R1+0x670], R27 ;  /* 0x0006701b01007387 */ /* 0x0003e20000100800 */
[----:B0-----:R-:W-:-:S03]  /*42c0*/  IMAD R29, R5, c[0x0][0x190], RZ ;  /* 0x00006400051d7a24 */ /* 0x001fc600078e02ff */
[----:B------:R0:W-:Y:S04]  /*42d0*/  STL [R1+0x1c], R0 ;  /* 0x00001c0001007387 */ /* 0x0001e80000100800 */
[----:B-1----:R-:W2:Y:S01]  /*42e0*/  LDL.LU R27, [R1+0x10] ;  /* 0x00001000011b7983 */ /* 0x002ea20000300800 */
[----:B0-----:R-:W-:-:S05]  /*42f0*/  IMAD R0, R3, c[0x0][0x190], RZ ;  /* 0x0000640003007a24 */ /* 0x001fca00078e02ff */
[----:B------:R-:W-:Y:S04]  /*4300*/  STL [R1+0x20], R0 ;  /* 0x0000200001007387 */ /* 0x000fe80000100800 */
[----:B------:R0:W-:Y:S04]  /*4310*/  STL [R1+0x674], R29 ;  /* 0x0006741d01007387 */ /* 0x0001e80000100800 */
[----:B0-----:R-:W3:Y:S04]  /*4320*/  LDL.LU R29, [R1+0x14] ;  /* 0x00001400011d7983 */ /* 0x001ee80000300800 */
[----:B------:R0:W-:Y:S04]  /*4330*/  STL [R1+0x678], R6 ;  /* 0x0006780601007387 */ /* 0x0001e80000100800 */
[----:B0-----:R-:W4:Y:S04]  /*4340*/  LDL.LU R6, [R1+0x18] ;  /* 0x0000180001067983 */ /* 0x001f280000300800 */
[----:B------:R0:W-:Y:S04]  /*4350*/  STL [R1+0x67c], R7 ;  /* 0x00067c0701007387 */ /* 0x0001e80000100800 */
[----:B0-----:R-:W2:Y:S01]  /*4360*/  LDL.LU R7, [R1] ;  /* 0x0000000001077983 */ /* 0x001ea20000300800 */
[----:B------:R-:W-:-:S02]  /*4370*/  IMAD R8, R8, c[0x0][0x190], RZ ;  /* 0x0000640008087a24 */ /* 0x000fc400078e02ff */
[----:B------:R-:W-:Y:S02]  /*4380*/  IMAD R0, R19, c[0x0][0x190], RZ ;  /* 0x0000640013007a24 */ /* 0x000fe400078e02ff */
[----:B------:R-:W-:Y:S01]  /*4390*/  IMAD R3, R22, c[0x0][0x190], RZ ;  /* 0x0000640016037a24 */ /* 0x000fe200078e02ff */
[----:B------:R2:W-:Y:S01]  /*43a0*/  STL [R1+0x680], R8 ;  /* 0x0006800801007387 */ /* 0x0005e20000100800 */
[----:B------:R-:W-:Y:S02]  /*43b0*/  IMAD R18, R18, c[0x0][0x190], RZ ;  /* 0x0000640012127a24 */ /* 0x000fe400078e02ff */
[----:B------:R-:W-:Y:S01]  /*43c0*/  IMAD R19, R21, c[0x0][0x190], RZ ;  /* 0x0000640015137a24 */ /* 0x000fe200078e02ff */
[----:B------:R-:W3:Y:S01]  /*43d0*/  LDL.LU R22, [R1+0x1c] ;  /* 0x00001c0001167983 */ /* 0x000ee20000300800 */
[----:B------:R-:W-:Y:S02]  /*43e0*/  IMAD R5, R12, c[0x0][0x190], RZ ;  /* 0x000064000c057a24 */ /* 0x000fe400078e02ff */
[----:B------:R-:W-:Y:S01]  /*43f0*/  IMAD R28, R20, c[0x0][0x190], RZ ;  /* 0x00006400141c7a24 */ /* 0x000fe200078e02ff */
[----:B------:R-:W3:Y:S04]  /*4400*/  LDL.LU R21, [R1+0x4] ;  /* 0x0000040001157983 */ /* 0x000ee80000300800 */
[----:B------:R-:W3:Y:S04]  /*4410*/  LDL.LU R12, [R1+0x8] ;  /* 0x00000800010c7983 */ /* 0x000ee80000300800 */
[----:B------:R-:W3:Y:S01]  /*4420*/  LDL.LU R20, [R1+0x20] ;  /* 0x0000200001147983 */ /* 0x000ee20000300800 */
[----:B------:R-:W-:Y:S01]  /*4430*/  ISETP.NE.AND P0, PT, RZ, c[0x0][0x178], PT ;  /* 0x00005e00ff007a0c */ /* 0x000fe20003f05270 */
[----:B------:R-:W-:-:S02]  /*4440*/  IMAD R17, R17, c[0x0][0x190], RZ ;  /* 0x0000640011117a24 */ /* 0x000fc400078e02ff */
[----:B------:R-:W-:Y:S02]  /*4450*/  @!P1 IMAD.MOV R2, RZ, RZ, -R2 ;  /* 0x000000ffff029224 */ /* 0x000fe400078e0a02 */
[----:B------:R-:W-:-:S08]  /*4460*/  IMAD R16, R16, c[0x0][0x190], RZ ;  /* 0x0000640010107a24 */ /* 0x000fd000078e02ff */
[----:B------:R-:W-:-:S05]  /*4470*/  @!P0 LOP3.LUT R2, RZ, c[0x0][0x178], RZ, 0x33, !PT ;  /* 0x00005e00ff028a12 */ /* 0x000fca00078e33ff */
[----:B------:R-:W-:-:S05]  /*4480*/  IMAD R2, R2, c[0x0][0x184], RZ ;  /* 0x0000610002027a24 */ /* 0x000fca00078e02ff */
[----:B------:R-:W-:-:S04]  /*4490*/  LEA R4, P1, R2, c[0x0][0x160], 0x1 ;  /* 0x0000580002047a11 */ /* 0x000fc800078208ff */
[----:B------:R-:W-:Y:S01]  /*44a0*/  LEA.HI.X.SX32 R2, R2, c[0x0][0x164], 0x1, P1 ;  /* 0x0000590002027a11 */ /* 0x000fe200008f0eff */
[----:B------:R-:W-:Y:S01]  /*44b0*/  IMAD R15, R15, c[0x0][0x190], RZ ;  /* 0x000064000f0f7a24 */ /* 0x000fe200078e02ff */
[----:B--2---:R-:W-:-:S05]  /*44c0*/  LEA R8, P2, R7, c[0x0][0x168], 0x1 ;  /* 0x00005a0007087a11 */ /* 0x004fca00078408ff */
[----:B------:R0:W-:Y:S02]  /*44d0*/  STL [R1+0x5c8], R8 ;  /* 0x0005c80801007387 */ /* 0x0001e40000100800 */
[----:B0-----:R-:W-:-:S05]  /*44e0*/  LEA R8, P3, R18, c[0x0][0x168], 0x1 ;  /* 0x00005a0012087a11 */ /* 0x001fca00078608ff */
[----:B------:R4:W-:Y:S02]  /*44f0*/  STL [R1+0x5bc], R8 ;  /* 0x0005bc0801007387 */ /* 0x0009e40000100800 */
[----:B----4-:R-:W-:-:S05]  /*4500*/  LEA R8, P4, R6, c[0x0][0x168], 0x1 ;  /* 0x00005a0006087a11 */ /* 0x010fca00078808ff */
[----:B------:R0:W-:Y:S02]  /*4510*/  STL [R1+0x5b4], R8 ;  /* 0x0005b40801007387 */ /* 0x0001e40000100800 */
[----:B0-----:R-:W-:-:S05]  /*4520*/  LEA R8, P5, R17, c[0x0][0x168], 0x1 ;  /* 0x00005a0011087a11 */ /* 0x001fca00078a08ff */
[----:B------:R3:W-:Y:S02]  /*4530*/  STL [R1+0x5a8], R8 ;  /* 0x0005a80801007387 */ /* 0x0007e40000100800 */
[----:B---3--:R-:W-:-:S05]  /*4540*/  LEA R8, P6, R29, c[0x0][0x168], 0x1 ;  /* 0x00005a001d087a11 */ /* 0x008fca00078c08ff */
[----:B------:R0:W-:Y:S01]  /*4550*/  STL [R1+0x5a0], R8 ;  /* 0x0005a00801007387 */ /* 0x0001e20000100800 */
[----:B------:R-:W-:Y:S02]  /*4560*/  LEA.HI.X.SX32 R7, R7, c[0x0][0x16c], 0x1, P2 ;  /* 0x00005b0007077a11 */ /* 0x000fe400010f0eff */
[----:B0-----:R-:W-:-:S05]  /*4570*/  LEA R8, P0, R16, c[0x0][0x168], 0x1 ;  /* 0x00005a0010087a11 */ /* 0x001fca00078008ff */
[----:B------:R0:W-:Y:S02]  /*4580*/  STL [R1+0x594], R8 ;  /* 0x0005940801007387 */ /* 0x0001e40000100800 */
[----:B0-----:R-:W-:-:S05]  /*4590*/  LEA R8, P1, R27, c[0x0][0x168], 0x1 ;  /* 0x00005a001b087a11 */ /* 0x001fca00078208ff */
[----:B------:R0:W-:Y:S04]  /*45a0*/  STL [R1+0x58c], R8 ;  /* 0x00058c0801007387 */ /* 0x0001e80000100800 */
[----:B0-----:R-:W2:Y:S04]  /*45b0*/  LDL.LU R8, [R1+0x680] ;  /* 0x0006800001087983 */ /* 0x001ea80000300800 */
[----:B------:R0:W-:Y:S02]  /*45c0*/  STL [R1+0x5c4], R7 ;  /* 0x0005c40701007387 */ /* 0x0001e40000100800 */
[----:B0-----:R-:W-:-:S05]  /*45d0*/  LEA R7, P2, R15, c[0x0][0x168], 0x1 ;  /* 0x00005a000f077a11 */ /* 0x001fca00078408ff */
[----:B------:R0:W-:Y:S02]  /*45e0*/  STL [R1+0x584], R7 ;  /* 0x0005840701007387 */ /* 0x0001e40000100800 */
[----:B0-----:R-:W-:Y:S02]  /*45f0*/  LEA.HI.X.SX32 R7, R18, c[0x0][0x16c], 0x1, P3 ;  /* 0x00005b0012077a11 */ /* 0x001fe400018f0eff */
[----:B------:R-:W3:Y:S01]  /*4600*/  LDL.LU R18, [R1+0xc] ;  /* 0x00000c0001127983 */ /* 0x000ee20000300800 */
[----:B------:R-:W-:-:S03]  /*4610*/  LEA.HI.X.SX32 R6, R6, c[0x0][0x16c], 0x1, P4 ;  /* 0x00005b0006067a11 */ /* 0x000fc600020f0eff */
[----:B------:R3:W-:Y:S01]  /*4620*/  STL [R1+0x5b8], R7 ;  /* 0x0005b80701007387 */ /* 0x0007e20000100800 */
[----:B------:R-:W-:Y:S01]  /*4630*/  IMAD R14, R14, c[0x0][0x190], RZ ;  /* 0x000064000e0e7a24 */ /* 0x000fe200078e02ff */
[----:B------:R-:W-:Y:S01]  /*4640*/  LEA.HI.X.SX32 R17, R17, c[0x0][0x16c], 0x1, P5 ;  /* 0x00005b0011117a11 */ /* 0x000fe200028f0eff */
[----:B------:R-:W-:Y:S01]  /*4650*/  IMAD R11, R11, c[0x0][0x190], RZ ;  /* 0x000064000b0b7a24 */ /* 0x000fe200078e02ff */
[----:B------:R-:W-:Y:S02]  /*4660*/  LEA.HI.X.SX32 R16, R16, c[0x0][0x16c], 0x1, P0 ;  /* 0x00005b0010107a11 */ /* 0x000fe400000f0eff */
[----:B---3--:R-:W-:-:S05]  /*4670*/  LEA R7, P3, R18, c[0x0][0x168], 0x1 ;  /* 0x00005a0012077a11 */ /* 0x008fca00078608ff */
[----:B------:R0:W-:Y:S04]  /*4680*/  STL [R1+0x57c], R7 ;  /* 0x00057c0701007387 */ /* 0x0001e80000100800 */
[----:B0-----:R-:W3:Y:S04]  /*4690*/  LDL.LU R7, [R1+0x67c] ;  /* 0x00067c0001077983 */ /* 0x001ee80000300800 */
[----:B------:R0:W-:Y:S02]  /*46a0*/  STL [R1+0x5ac], R6 ;  /* 0x0005ac0601007387 */ /* 0x0001e40000100800 */
[----:B0-----:R-:W-:-:S05]  /*46b0*/  LEA R6, P4, R14, c[0x0][0x168], 0x1 ;  /* 0x00005a000e067a11 */ /* 0x001fca00078808ff */
[----:B------:R0:W-:Y:S04]  /*46c0*/  STL [R1+0x574], R6 ;  /* 0x0005740601007387 */ /* 0x0001e80000100800 */
[----:B0-----:R-:W4:Y:S04]  /*46d0*/  LDL.LU R6, [R1+0x678] ;  /* 0x0006780001067983 */ /* 0x001f280000300800 */
[----:B------:R0:W-:Y:S02]  /*46e0*/  STL [R1+0x5a4], R17 ;  /* 0x0005a41101007387 */ /* 0x0001e40000100800 */
[----:B0-----:R-:W-:-:S05]  /*46f0*/  LEA R17, P5, R12, c[0x0][0x168], 0x1 ;  /* 0x00005a000c117a11 */ /* 0x001fca00078a08ff */
[----:B------:R0:W-:Y:S02]  /*4700*/  STL [R1+0x56c], R17 ;  /* 0x00056c1101007387 */ /* 0x0001e40000100800 */
[----:B0-----:R-:W-:Y:S02]  /*4710*/  LEA.HI.X.SX32 R17, R29, c[0x0][0x16c], 0x1, P6 ;  /* 0x00005b001d117a11 */ /* 0x001fe400030f0eff */
[----:B------:R-:W2:Y:S04]  /*4720*/  LDL.LU R29, [R1+0x674] ;  /* 0x00067400011d7983 */ /* 0x000ea80000300800 */
[----:B------:R0:W-:Y:S02]  /*4730*/  STL [R1+0x59c], R17 ;  /* 0x00059c1101007387 */ /* 0x0001e40000100800 */
[----:B0-----:R-:W-:-:S05]  /*4740*/  LEA R17, P6, R11, c[0x0][0x168], 0x1 ;  /* 0x00005a000b117a11 */ /* 0x001fca00078c08ff */
[----:B------:R-:W-:Y:S04]  /*4750*/  STL [R1+0x564], R17 ;  /* 0x0005641101007387 */ /* 0x000fe80000100800 */
[----:B------:R0:W-:Y:S02]  /*4760*/  STL [R1+0x590], R16 ;  /* 0x0005901001007387 */ /* 0x0001e40000100800 */
[----:B0-----:R-:W-:Y:S02]  /*4770*/  LEA.HI.X.SX32 R16, R27, c[0x0][0x16c], 0x1, P1 ;  /* 0x00005b001b107a11 */ /* 0x001fe400008f0eff */
[----:B------:R-:W2:Y:S01]  /*4780*/  LDL.LU R27, [R1+0x670] ;  /* 0x00067000011b7983 */ /* 0x000ea20000300800 */
[----:B------:R-:W-:Y:S01]  /*4790*/  LEA R17, P0, R21, c[0x0][0x168], 0x1 ;  /* 0x00005a0015117a11 */ /* 0x000fe200078008ff */
[----:B------:R-:W-:-:S04]  /*47a0*/  IMAD R10, R10, c[0x0][0x190], RZ ;  /* 0x000064000a0a7a24 */ /* 0x000fc800078e02ff */
[----:B------:R0:W-:Y:S01]  /*47b0*/  STL [R1+0x4c4], R17 ;  /* 0x0004c41101007387 */ /* 0x0001e20000100800 */
[----:B------:R-:W-:-:S03]  /*47c0*/  IMAD R9, R9, c[0x0][0x190], RZ ;  /* 0x0000640009097a24 */ /* 0x000fc600078e02ff */
[----:B------:R1:W-:Y:S01]  /*47d0*/  STL [R1+0x588], R16 ;  /* 0x0005881001007387 */ /* 0x0003e20000100800 */
[----:B0-----:R-:W-:Y:S02]  /*47e0*/  LEA R17, P1, R10, c[0x0][0x168], 0x1 ;  /* 0x00005a000a117a11 */ /* 0x001fe400078208ff */
[----:B-1----:R-:W-:Y:S02]  /*47f0*/  LEA.HI.X.SX32 R16, R15, c[0x0][0x16c], 0x1, P2 ;  /* 0x00005b000f107a11 */ /* 0x002fe400010f0eff */
[----:B------:R-:W-:Y:S01]  /*4800*/  LEA R15, P2, R22, c[0x0][0x168], 0x1 ;  /* 0x00005a00160f7a11 */ /* 0x000fe200078408ff */
[----:B------:R0:W-:Y:S01]  /*4810*/  STL [R1+0x4bc], R17 ;  /* 0x0004bc1101007387 */ /* 0x0001e20000100800 */
[----:B------:R-:W-:-:S03]  /*4820*/  IMAD R26, R26, c[0x0][0x190], RZ ;  /* 0x000064001a1a7a24 */ /* 0x000fc600078e02ff */
[----:B------:R1:W-:Y:S01]  /*4830*/  STL [R1+0x580], R16 ;  /* 0x0005801001007387 */ /* 0x0003e20000100800 */
[----:B------:R-:W-:-:S03]  /*4840*/  LEA.HI.X.SX32 R12, R12, c[0x0][0x16c], 0x1, P5 ;  /* 0x00005b000c0c7a11 */ /* 0x000fc600028f0eff */
[----:B------:R1:W-:Y:S01]  /*4850*/  STL [R1+0x4b4], R15 ;  /* 0x0004b40f01007387 */ /* 0x0003e20000100800 */
[----:B0-----:R-:W-:Y:S02]  /*4860*/  LEA.HI.X.SX32 R17, R18, c[0x0][0x16c], 0x1, P3 ;  /* 0x00005b0012117a11 */ /* 0x001fe400018f0eff */
[----:B-1----:R-:W-:-:S03]  /*4870*/  LEA R16, P3, R9, c[0x0][0x168], 0x1 ;  /* 0x00005a0009107a11 */ /* 0x002fc600078608ff */
[----:B------:R-:W-:Y:S01]  /*4880*/  STL [R1+0x578], R17 ;  /* 0x0005781101007387 */ /* 0x000fe20000100800 */
[----:B------:R-:W-:-:S03]  /*4890*/  LEA.HI.X.SX32 R15, R14, c[0x0][0x16c], 0x1, P4 ;  /* 0x00005b000e0f7a11 */ /* 0x000fc600020f0eff */
[----:B------:R-:W-:Y:S01]  /*48a0*/  STL [R1+0x4ac], R16 ;  /* 0x0004ac1001007387 */ /* 0x000fe20000100800 */
[----:B------:R-:W-:-:S03]  /*48b0*/  IMAD R25, R25, c[0x0][0x190], RZ ;  /* 0x0000640019197a24 */ /* 0x000fc600078e02ff */
[----:B------:R0:W-:Y:S01]  /*48c0*/  STL [R1+0x570], R15 ;  /* 0x0005700f01007387 */ /* 0x0001e20000100800 */
[----:B------:R-:W-:Y:S01]  /*48d0*/  IMAD R24, R24, c[0x0][0x190], RZ ;  /* 0x0000640018187a24 */ /* 0x000fe200078e02ff */
[----:B0-----:R-:W-:Y:S01]  /*48e0*/  LEA R15, P5, R26, c[0x0][0x168], 0x1 ;  /* 0x00005a001a0f7a11 */ /* 0x001fe200078a08ff */
[----:B------:R-:W-:Y:S02]  /*48f0*/  IMAD R23, R23, c[0x0][0x190], RZ ;  /* 0x0000640017177a24 */ /* 0x000fe400078e02ff */
[----:B------:R-:W-:Y:S01]  /*4900*/  IMAD R13, R13, c[0x0][0x190], RZ ;  /* 0x000064000d0d7a24 */ /* 0x000fe200078e02ff */
[----:B--2---:R-:W-:-:S05]  /*4910*/  LEA R14, P4, R27, c[0x0][0x168], 0x1 ;  /* 0x00005a001b0e7a11 */ /* 0x004fca00078808ff */
[----:B------:R0:W-:Y:S04]  /*4920*/  STL [R1+0x4a4], R14 ;  /* 0x0004a40e01007387 */ /* 0x0001e80000100800 */
[----:B------:R1:W-:Y:S01]  /*4930*/  STL [R1+0x568], R12 ;  /* 0x0005680c01007387 */ /* 0x0003e20000100800 */
[----:B0-----:R-:W-:Y:S02]  /*4940*/  LEA.HI.X.SX32 R14, R11, c[0x0][0x16c], 0x1, P6 ;  /* 0x00005b000b0e7a11 */ /* 0x001fe400030f0eff */
[----:B------:R-:W-:Y:S02]  /*4950*/  LEA.HI.X.SX32 R11, R21, c[0x0][0x16c], 0x1, P0 ;  /* 0x00005b00150b7a11 */ /* 0x000fe400000f0eff */
[----:B-1----:R-:W-:Y:S01]  /*4960*/  LEA R12, P6, R20, c[0x0][0x168], 0x1 ;  /* 0x00005a00140c7a11 */ /* 0x002fe200078c08ff */
[----:B------:R-:W-:Y:S04]  /*4970*/  STL [R1+0x49c], R15 ;  /* 0x00049c0f01007387 */ /* 0x000fe80000100800 */
[----:B------:R0:W-:Y:S04]  /*4980*/  STL [R1+0x560], R14 ;  /* 0x0005600e01007387 */ /* 0x0001e80000100800 */
[----:B------:R1:W-:Y:S04]  /*4990*/  STL [R1+0x494], R12 ;  /* 0x0004940c01007387 */ /* 0x0003e80000100800 */
[----:B------:R2:W-:Y:S01]  /*49a0*/  STL [R1+0x4c0], R11 ;  /* 0x0004c00b01007387 */ /* 0x0005e20000100800 */
[----:B0-----:R-:W-:-:S02]  /*49b0*/  LEA R14, P0, R25, c[0x0][0x168], 0x1 ;  /* 0x00005a00190e7a11 */ /* 0x001fc400078008ff */
[----:B-1----:R-:W-:Y:S02]  /*49c0*/  LEA.HI.X.SX32 R12, R10, c[0x0][0x16c], 0x1, P1 ;  /* 0x00005b000a0c7a11 */ /* 0x002fe400008f0eff */
[----:B------:R-:W-:Y:S02]  /*49d0*/  LEA.HI.X.SX32 R10, R22, c[0x0][0x16c], 0x1, P2 ;  /* 0x00005b00160a7a11 */ /* 0x000fe400010f0eff */
[----:B--2---:R-:W-:Y:S01]  /*49e0*/  LEA R11, P1, R29, c[0x0][0x168], 0x1 ;  /* 0x00005a001d0b7a11 */ /* 0x004fe200078208ff */
[----:B------:R-:W-:Y:S04]  /*49f0*/  STL [R1+0x48c], R14 ;  /* 0x00048c0e01007387 */ /* 0x000fe80000100800 */
[----:B------:R0:W-:Y:S04]  /*4a00*/  STL [R1+0x4b8], R12 ;  /* 0x0004b80c01007387 */ /* 0x0001e80000100800 */
[----:B------:R1:W-:Y:S04]  /*4a10*/  STL [R1+0x484], R11 ;  /* 0x0004840b01007387 */ /* 0x0003e80000100800 */
[----:B------:R4:W-:Y:S01]  /*4a20*/  STL [R1+0x4b0], R10 ;  /* 0x0004b00a01007387 */ /* 0x0009e20000100800 */
[----:B0-----:R-:W-:-:S02]  /*4a30*/  LEA R12, P2, R24, c[0x0][0x168], 0x1 ;  /* 0x00005a00180c7a11 */ /* 0x001fc400078408ff */
[----:B-1----:R-:W-:Y:S02]  /*4a40*/  LEA.HI.X.SX32 R11, R9, c[0x0][0x16c], 0x1, P3 ;  /* 0x00005b00090b7a11 */ /* 0x002fe400018f0eff */
[----:B------:R-:W-:Y:S02]  /*4a50*/  LEA.HI.X.SX32 R9, R27, c[0x0][0x16c], 0x1, P4 ;  /* 0x00005b001b097a11 */ /* 0x000fe400020f0eff */
[----:B----4-:R-:W-:Y:S01]  /*4a60*/  LEA R10, P3, R6, c[0x0][0x168], 0x1 ;  /* 0x00005a00060a7a11 */ /* 0x010fe200078608ff */
[----:B------:R-:W-:Y:S04]  /*4a70*/  STL [R1+0x47c], R12 ;  /* 0x00047c0c01007387 */ /* 0x000fe80000100800 */
[----:B------:R0:W-:Y:S04]  /*4a80*/  STL [R1+0x4a8], R11 ;  /* 0x0004a80b01007387 */ /* 0x0001e80000100800 */
[----:B------:R1:W-:Y:S04]  /*4a90*/  STL [R1+0x474], R10 ;  /* 0x0004740a01007387 */ /* 0x0003e80000100800 */
[----:B------:R3:W-:Y:S01]  /*4aa0*/  STL [R1+0x4a0], R9 ;  /* 0x0004a00901007387 */ /* 0x0007e20000100800 */
[----:B0-----:R-:W-:-:S02]  /*4ab0*/  LEA R11, P4, R23, c[0x0][0x168], 0x1 ;  /* 0x00005a00170b7a11 */ /* 0x001fc400078808ff */
[----:B-1----:R-:W-:-:S03]  /*4ac0*/  LEA.HI.X.SX32 R10, R26, c[0x0][0x16c], 0x1, P5 ;  /* 0x00005b001a0a7a11 */ /* 0x002fc600028f0eff */
[----:B------:R0:W-:Y:S01]  /*4ad0*/  STL [R1+0x46c], R11 ;  /* 0x00046c0b01007387 */ /* 0x0001e20000100800 */
[----:B---3--:R-:W-:-:S03]  /*4ae0*/  LEA R9, P5, R7, c[0x0][0x168], 0x1 ;  /* 0x00005a0007097a11 */ /* 0x008fc600078a08ff */
[----:B------:R1:W-:Y:S04]  /*4af0*/  STL [R1+0x498], R10 ;  /* 0x0004980a01007387 */ /* 0x0003e80000100800 */
[----:B------:R2:W-:Y:S01]  /*4b00*/  STL [R1+0x464], R9 ;  /* 0x0004640901007387 */ /* 0x0005e20000100800 */
[----:B0-----:R-:W-:Y:S02]  /*4b10*/  LEA.HI.X.SX32 R11, R20, c[0x0][0x16c], 0x1, P6 ;  /* 0x00005b00140b7a11 */ /* 0x001fe400030f0eff */
[----:B-1----:R-:W-:-:S03]  /*4b20*/  LEA R10, P6, R3, c[0x0][0x168], 0x1 ;  /* 0x00005a00030a7a11 */ /* 0x002fc600078c08ff */
[----:B------:R-:W-:Y:S01]  /*4b30*/  STL [R1+0x490], R11 ;  /* 0x0004900b01007387 */ /* 0x000fe20000100800 */
[----:B--2---:R-:W-:-:S03]  /*4b40*/  LEA.HI.X.SX32 R9, R25, c[0x0][0x16c], 0x1, P0 ;  /* 0x00005b0019097a11 */ /* 0x004fc600000f0eff */
[----:B------:R0:W-:Y:S01]  /*4b50*/  STL [R1], R10 ;  /* 0x0000000a01007387 */ /* 0x0001e20000100800 */
[----:B------:R-:W-:-:S03]  /*4b60*/  LEA.HI.X.SX32 R6, R6, c[0x0][0x16c], 0x1, P3 ;  /* 0x00005b0006067a11 */ /* 0x000fc600018f0eff */
[----:B------:R1:W-:Y:S01]  /*4b70*/  STL [R1+0x488], R9 ;  /* 0x0004880901007387 */ /* 0x0003e20000100800 */
[----:B0-----:R-:W-:-:S03]  /*4b80*/  LEA.HI.X.SX32 R10, R29, c[0x0][0x16c], 0x1, P1 ;  /* 0x00005b001d0a7a11 */ /* 0x001fc600008f0eff */
[----:B------:R-:W2:Y:S01]  /*4b90*/  LDL.LU R29, [R1+0x66c] ;  /* 0x00066c00011d7983 */ /* 0x000ea20000300800 */
[----:B-1----:R-:W-:-:S03]  /*4ba0*/  LEA.HI.X.SX32 R9, R24, c[0x0][0x16c], 0x1, P2 ;  /* 0x00005b0018097a11 */ /* 0x002fc600010f0eff */
[----:B------:R-:W-:Y:S01]  /*4bb0*/  STL [R1+0x480], R10 ;  /* 0x0004800a01007387 */ /* 0x000fe20000100800 */
[----:B------:R-:W-:-:S03]  /*4bc0*/  LEA R18, P2, R28, c[0x0][0x168], 0x1 ;  /* 0x00005a001c127a11 */ /* 0x000fc600078408ff */
[----:B------:R0:W-:Y:S01]  /*4bd0*/  STL [R1+0x478], R9 ;  /* 0x0004780901007387 */ /* 0x0001e20000100800 */
[----:B------:R-:W-:-:S03]  /*4be0*/  LEA R16, P3, R13, c[0x0][0x168], 0x1 ;  /* 0x00005a000d107a11 */ /* 0x000fc600078608ff */
[----:B------:R1:W-:Y:S01]  /*4bf0*/  STL [R1+0x470], R6 ;  /* 0x0004700601007387 */ /* 0x0003e20000100800 */
[----:B0-----:R-:W-:Y:S02]  /*4c00*/  LEA.HI.X.SX32 R9, R23, c[0x0][0x16c], 0x1, P4 ;  /* 0x00005b0017097a11 */ /* 0x001fe400020f0eff */
[----:B------:R-:W-:Y:S02]  /*4c10*/  LEA R14, P4, R0, c[0x0][0x168], 0x1 ;  /* 0x00005a00000e7a11 */ /* 0x000fe400078808ff */
[----:B-1----:R-:W-:Y:S01]  /*4c20*/  LEA.HI.X.SX32 R6, R7, c[0x0][0x16c], 0x1, P5 ;  /* 0x00005b0007067a11 */ /* 0x002fe200028f0eff */
[----:B------:R-:W-:Y:S01]  /*4c30*/  STL [R1+0x468], R9 ;  /* 0x0004680901007387 */ /* 0x000fe20000100800 */
[----:B------:R-:W-:Y:S02]  /*4c40*/  LEA.HI.X.SX32 R17, R28, c[0x0][0x16c], 0x1, P2 ;  /* 0x00005b001c117a11 */ /* 0x000fe400010f0eff */
[----:B------:R-:W-:Y:S01]  /*4c50*/  LEA.HI.X.SX32 R15, R13, c[0x0][0x16c], 0x1, P3 ;  /* 0x00005b000d0f7a11 */ /* 0x000fe200018f0eff */
[----:B------:R0:W-:Y:S01]  /*4c60*/  STL [R1+0x460], R6 ;  /* 0x0004600601007387 */ /* 0x0001e20000100800 */
[----:B------:R-:W-:-:S03]  /*4c70*/  LEA.HI.X.SX32 R13, R0, c[0x0][0x16c], 0x1, P4 ;  /* 0x00005b00000d7a11 */ /* 0x000fc600020f0eff */
[----:B------:R1:W5:Y:S04]  /*4c80*/  LDL.LU R28, [R1+0x668] ;  /* 0x00066800011c7983 */ /* 0x0003680000300800 */
[----:B------:R-:W0:Y:S04]  /*4c90*/  LDL.LU R0, [R1+0x664] ;  /* 0x0006640001007983 */ /* 0x000e280000300800 */
        /* <DEDUP_REMOVED lines=11> */
[----:B------:R-:W-:-:S03]  /*4d50*/  LEA R12, P5, R5, c[0x0][0x168], 0x1 ;  /* 0x00005a00050c7a11 */ /* 0x000fc600078a08ff */
[----:B------:R-:W-:Y:S01]  /*4d60*/  STL [R1+0x3a0], RZ ;  /* 0x0003a0ff01007387 */ /* 0x000fe20000100800 */
[----:B------:R-:W-:-:S03]  /*4d70*/  LEA.HI.X.SX32 R23, R3, c[0x0][0x16c], 0x1, P6 ;  /* 0x00005b0003177a11 */ /* 0x000fc600030f0eff */
[----:B------:R-:W-:Y:S04]  /*4d80*/  STL [R1+0x3a4], RZ ;  /* 0x0003a4ff01007387 */ /* 0x000fe80000100800 */
[----:B------:R-:W-:Y:S04]  /*4d90*/  STL [R1+0x3a8], RZ ;  /* 0x0003a8ff01007387 */ /* 0x000fe80000100800 */
[----:B------:R-:W-:Y:S01]  /*4da0*/  STL [R1+0x3ac], RZ ;  /* 0x0003acff01007387 */ /* 0x000fe20000100800 */
[----:B------:R-:W-:-:S03]  /*4db0*/  LEA.HI.X.SX32 R11, R5, c[0x0][0x16c], 0x1, P5 ;  /* 0x00005b00050b7a11 */ /* 0x000fc600028f0eff */
[----:B------:R-:W-:Y:S04]  /*4dc0*/  STL [R1+0x230], RZ ;  /* 0x000230ff01007387 */ /* 0x000fe80000100800 */
[----:B------:R-:W-:Y:S04]  /*4dd0*/  STL [R1+0x234], RZ ;  /* 0x000234ff01007387 */ /* 0x000fe80000100800 */
[----:B------:R-:W-:Y:S04]  /*4de0*/  STL [R1+0x238], RZ ;  /* 0x000238ff01007387 */ /* 0x000fe80000100800 */
[----:B------:R-:W-:Y:S01]  /*4df0*/  STL [R1+0x23c], RZ ;  /* 0x00023cff01007387 */ /* 0x000fe20000100800 */
[----:B------:R-:W-:-:S02]  /*4e00*/  LEA R22, P0, R8, c[0x0][0x168], 0x1 ;  /* 0x00005a0008167a11 */ /* 0x000fc400078008ff */
[C---:B------:R-:W-:Y:S02]  /*4e10*/  LEA R20, P1, R19.reuse, c[0x0][0x168], 0x1 ;  /* 0x00005a0013147a11 */ /* 0x040fe400078208ff */
[----:B------:R-:W-:Y:S02]  /*4e20*/  LEA.HI.X.SX32 R21, R8, c[0x0][0x16c], 0x1, P0 ;  /* 0x00005b0008157a11 */ /* 0x000fe400000f0eff */
[----:B------:R-:W-:Y:S02]  /*4e30*/  LEA.HI.X.SX32 R19, R19, c[0x0][0x16c], 0x1, P1 ;  /* 0x00005b0013137a11 */ /* 0x000fe400008f0eff */
[C---:B0-----:R-:W-:Y:S02]  /*4e40*/  LOP3.LUT R6, R0.reuse, 0x20, RZ, 0x3c, !PT ;  /* 0x0000002000067812 */ /* 0x041fe400078e3cff */
[C---:B------:R-:W-:Y:S02]  /*4e50*/  LOP3.LUT R3, R0.reuse, 0x40, RZ, 0x3c, !PT ;  /* 0x0000004000037812 */ /* 0x040fe400078e3cff */
[----:B------:R-:W-:Y:S01]  /*4e60*/  LOP3.LUT R5, R0, 0x60, RZ, 0x3c, !PT ;  /* 0x0000006000057812 */ /* 0x000fe200078e3cff */
[----:B------:R-:W-:Y:S04]  /*4e70*/  STL [R1+0x61c], R6 ;  /* 0x00061c0601007387 */ /* 0x000fe80000100800 */
[----:B------:R1:W5:Y:S04]  /*4e80*/  LDL.LU R0, [R1+0x660] ;  /* 0x0006600001007983 */ /* 0x0003680000300800 */
[----:B------:R2:W-:Y:S02]  /*4e90*/  STL [R1+0x618], R3 ;  /* 0x0006180301007387 */ /* 0x0005e40000100800 */
[----:B--2---:R-:W-:-:S05]  /*4ea0*/  LOP3.LUT R3, R29, 0x40, RZ, 0x3c, !PT ;  /* 0x000000401d037812 */ /* 0x004fca00078e3cff */
[----:B------:R1:W-:Y:S04]  /*4eb0*/  STL [R1+0x454], R3 ;  /* 0x0004540301007387 */ /* 0x0003e80000100800 */
[----:B------:R1:W-:Y:S02]  /*4ec0*/  STL [R1+0x614], R5 ;  /* 0x0006140501007387 */ /* 0x0003e40000100800 */
.L_x_3:
[----:B------:R0:W-:Y:S01]  /*4ed0*/  STL [R1+0xeec], R14 ;  /* 0x000eec0e01007387 */ /* 0x0001e20000100800 */
[----:B------:R-:W-:-:S03]  /*4ee0*/  PRMT R8, RZ, 0x7610, R8 ;  /* 0x00007610ff087816 */ /* 0x000fc60000000008 */
[----:B------:R-:W-:Y:S04]  /*4ef0*/  STL [R1+0xee8], R13 ;  /* 0x000ee80d01007387 */ /* 0x000fe80000100800 */
        /* <DEDUP_REMOVED lines=9> */
[----:B------:R2:W-:Y:S04]  /*4f90*/  STL.64 [R1+0xeb8], R26 ;  /* 0x000eb81a01007387 */ /* 0x0005e80000100a00 */
[----:B-1----:R-:W1:Y:S04]  /*4fa0*/  S2R R3, SR_TID.X ;  /* 0x0000000000037919 */ /* 0x002e680000002100 */
[----:B0-----:R-:W0:Y:S04]  /*4fb0*/  S2R R14, SR_TID.X ;  /* 0x00000000000e7919 */ /* 0x001e280000002100 */
[----:B--2---:R-:W2:Y:S04]  /*4fc0*/  S2R R27, SR_TID.X ;  /* 0x00000000001b7919 */ /* 0x004ea80000002100 */
[----:B------:R2:W-:Y:S01]  /*4fd0*/  STL.64 [R1+0xeb0], R24 ;  /* 0x000eb01801007387 */ /* 0x0005e20000100a00 */
[----:B------:R-:W-:-:S02]  /*4fe0*/  PRMT R9, RZ, 0x7610, R9 ;  /* 0x00007610ff097816 */ /* 0x000fc40000000009 */
[----:B------:R-:W-:Y:S01]  /*4ff0*/  PRMT R10, RZ, 0x7610, R10 ;  /* 0x00007610ff0a7816 */ /* 0x000fe2000000000a */
[----:B-----5:R-:W-:Y:S01]  /*5000*/  STL [R1+0xe6c], R0 ;  /* 0x000e6c0001007387 */ /* 0x020fe20000100800 */
[----:B------:R-:W-:Y:S02]  /*5010*/  PRMT R16, RZ, 0x7610, R16 ;  /* 0x00007610ff107816 */ /* 0x000fe40000000010 */
[----:B------:R-:W-:Y:S01]  /*5020*/  PRMT R26, RZ, 0x7610, R26 ;  /* 0x00007610ff1a7816 */ /* 0x000fe2000000001a */
[----:B------:R-:W-:Y:S01]  /*5030*/  STL [R1+0xe58], R29 ;  /* 0x000e581d01007387 */ /* 0x000fe20000100800 */
[----:B-1----:R-:W-:Y:S01]  /*5040*/  SHF.R.U32.HI R13, RZ, 0x8, R3 ;  /* 0x00000008ff0d7819 */ /* 0x002fe20000011603 */
[----:B------:R-:W-:Y:S02]  /*5050*/  IMAD.MOV.U32 R3, RZ, RZ, R2 ;  /* 0x000000ffff037224 */ /* 0x000fe400078e0002 */
[----:B------:R-:W-:Y:S01]  /*5060*/  STL [R1+0x698], R28 ;  /* 0x0006981c01007387 */ /* 0x000fe20000100800 */
[----:B------:R-:W-:Y:S01]  /*5070*/  IMAD.MOV.U32 R2, RZ, RZ, R4 ;  /* 0x000000ffff027224 */ /* 0x000fe200078e0004 */
[----:B------:R-:W-:-:S02]  /*5080*/  SGXT.U32 R13, R13, 0x1 ;  /* 0x000000010d0d781a */ /* 0x000fc40000000000 */
[----:B0-----:R-:W-:Y:S01]  /*5090*/  SHF.R.U32.HI R14, RZ, 0x8, R14 ;  /* 0x00000008ff0e7819 */ /* 0x001fe2000001160e */
[----:B------:R-:W-:Y:S01]  /*50a0*/  STL [R1+0xec0], R28 ;  /* 0x000ec01c01007387 */ /* 0x000fe20000100800 */
[----:B--2---:R-:W-:Y:S01]  /*50b0*/  SHF.R.U32.HI R25, RZ, 0x8, R27 ;  /* 0x00000008ff197819 */ /* 0x004fe2000001161b */
[C---:B------:R-:W-:Y:S01]  /*50c0*/  IMAD R5, R13.reuse, c[0x0][0x188], RZ ;  /* 0x000062000d057a24 */ /* 0x040fe200078e02ff */
[----:B------:R-:W-:Y:S02]  /*50d0*/  LOP3.LUT R13, R13, 0x8, RZ, 0xfc, !PT ;  /* 0x000000080d0d7812 */ /* 0x000fe400078efcff */
[----:B------:R-:W-:Y:S01]  /*50e0*/  SGXT.U32 R25, R25, 0x1 ;  /* 0x000000011919781a */ /* 0x000fe20000000000 */
[----:B------:R-:W-:Y:S01]  /*50f0*/  IMAD.WIDE R4, R5, 0x2, R2 ;  /* 0x0000000205047825 */ /* 0x000fe200078e0202 */
[----:B------:R-:W-:Y:S02]  /*5100*/  SGXT.U32 R14, R14, 0x1 ;  /* 0x000000010e0e781a */ /* 0x000fe40000000000 */
[----:B------:R-:W-:-:S02]  /*5110*/  ISETP.GE.AND P0, PT, R25, UR4, PT ;  /* 0x0000000419007c0c */ /* 0x000fc4000bf06270 */
[----:B------:R-:W-:Y:S02]  /*5120*/  ISETP.GE.AND P1, PT, R13, UR4, PT ;  /* 0x000000040d007c0c */ /* 0x000fe4000bf26270 */
[----:B------:R-:W-:-:S09]  /*5130*/  LOP3.LUT R13, R14, 0x10, RZ, 0xfc, !PT ;  /* 0x000000100e0d7812 */ /* 0x000fd200078efcff */
[----:B------:R0:W2:Y:S01]  /*5140*/  @!P0 LDG.E.U16 R8, [R4.64] ;  /* 0x0000000604088981 */ /* 0x0000a2000c1e1500 */
[----:B------:R-:W-:Y:S02]  /*5150*/  ISETP.GE.AND P0, PT, R13, UR4, PT ;  /* 0x000000040d007c0c */ /* 0x000fe4000bf06270 */
[----:B0-----:R-:W-:Y:S02]  /*5160*/  LOP3.LUT R5, R14, 0x8, RZ, 0xfc, !PT ;  /* 0x000000080e057812 */ /* 0x001fe400078efcff */
[----:B------:R-:W0:Y:S03]  /*5170*/  S2R R14, SR_TID.X ;  /* 0x00000000000e7919 */ /* 0x000e260000002100 */
[----:B------:R-:W-:-:S04]  /*5180*/  IMAD R5, R5, c[0x0][0x188], RZ ;  /* 0x0000620005057a24 */ /* 0x000fc800078e02ff */
[----:B------:R-:W-:-:S05]  /*5190*/  IMAD.WIDE R4, R5, 0x2, R2 ;  /* 0x0000000205047825 */ /* 0x000fca00078e0202 */
[----:B------:R1:W3:Y:S01]  /*51a0*/  @!P1 LDG.E.U16 R9, [R4.64] ;  /* 0x0000000604099981 */ /* 0x0002e2000c1e1500 */
[----:B0-----:R-:W-:-:S04]  /*51b0*/  SHF.R.U32.HI R13, RZ, 0x8, R14 ;  /* 0x00000008ff0d7819 */ /* 0x001fc8000001160e */
[----:B------:R-:W-:-:S04]  /*51c0*/  SGXT.U32 R13, R13, 0x1 ;  /* 0x000000010d0d781a */ /* 0x000fc80000000000 */
[----:B-1----:R-:W-:Y:S02]  /*51d0*/  LOP3.LUT R5, R13, 0x10, RZ, 0xfc, !PT ;  /* 0x000000100d057812 */ /* 0x002fe400078efcff */
[----:B------:R-:W-:-:S03]  /*51e0*/  SHF.R.U32.HI R14, RZ, 0x8, R14 ;  /* 0x00000008ff0e7819 */ /* 0x000fc6000001160e */
[----:B------:R-:W-:Y:S01]  /*51f0*/  IMAD R5, R5, c[0x0][0x188], RZ ;  /* 0x0000620005057a24 */ /* 0x000fe200078e02ff */
[----:B------:R-:W-:-:S03]  /*5200*/  LOP3.LUT R13, R13, 0x18, RZ, 0xfc, !PT ;  /* 0x000000180d0d7812 */ /* 0x000fc600078efcff */
[----:B------:R-:W-:Y:S01]  /*5210*/  IMAD.WIDE R4, R5, 0x2, R2 ;  /* 0x0000000205047825 */ /* 0x000fe200078e0202 */
[----:B------:R-:W-:Y:S02]  /*5220*/  SGXT.U32 R14, R14, 0x1 ;  /* 0x000000010e0e781a */ /* 0x000fe40000000000 */
[----:B------:R-:W-:Y:S02]  /*5230*/  ISETP.GE.AND P1, PT, R13, UR4, PT ;  /* 0x000000040d007c0c */ /* 0x000fe4000bf26270 */
[----:B------:R0:W4:Y:S04]  /*5240*/  @!P0 LDG.E.U16 R10, [R4.64] ;  /* 0x00000006040a8981 */ /* 0x000128000c1e1500 */
[----:B------:R-:W1:Y:S01]  /*5250*/  S2R R13, SR_TID.X ;  /* 0x00000000000d7919 */ /* 0x000e620000002100 */
[----:B0-----:R-:W-:-:S05]  /*5260*/  LOP3.LUT R5, R14, 0x18, RZ, 0xfc, !PT ;  /* 0x000000180e057812 */ /* 0x001fca00078efcff */
[----:B------:R-:W-:-:S04]  /*5270*/  IMAD R5, R5, c[0x0][0x188], RZ ;  /* 0x0000620005057a24 */ /* 0x000fc800078e02ff */
[----:B------:R-:W-:-:S05]  /*5280*/  IMAD.WIDE R4, R5, 0x2, R2 ;  /* 0x0000000205047825 */ /* 0x000fca00078e0202 */
[----:B------:R0:W2:Y:S01]  /*5290*/  @!P1 LDG.E.U16 R16, [R4.64] ;  /* 0x0000000604109981 */ /* 0x0000a2000c1e1500 */
[----:B-1----:R-:W-:Y:S02]  /*52a0*/  SHF.R.U32.HI R13, RZ, 0x8, R13 ;  /* 0x00000008ff0d7819 */ /* 0x002fe4000001160d */
[----:B------:R-:W-:Y:S02]  /*52b0*/  LOP3.LUT R14, R14, 0x2, RZ, 0xfc, !PT ;  /* 0x000000020e0e7812 */ /* 0x000fe400078efcff */
[----:B------:R-:W-:Y:S02]  /*52c0*/  SGXT.U32 R13, R13, 0x1 ;  /* 0x000000010d0d781a */ /* 0x000fe40000000000 */
[----:B------:R-:W-:Y:S02]  /*52d0*/  ISETP.GE.AND P0, PT, R14, UR4, PT ;  /* 0x000000040e007c0c */ /* 0x000fe4000bf06270 */
[----:B0-----:R-:W-:Y:S01]  /*52e0*/  LOP3.LUT R5, R13, 0x2, RZ, 0xfc, !PT ;  /* 0x000000020d057812 */ /* 0x001fe200078efcff */
[----:B------:R-:W3:Y:S04]  /*52f0*/  LDL.LU R14, [R1+0xeec] ;  /* 0x000eec00010e7983 */ /* 0x000ee80000300800 */
[----:B------:R-:W-:-:S04]  /*5300*/  IMAD R5, R5, c[0x0][0x188], RZ ;  /* 0x0000620005057a24 */ /* 0x000fc800078e02ff */
[----:B------:R-:W-:-:S05]  /*5310*/  IMAD.WIDE R4, R5, 0x2, R2 ;  /* 0x0000000205047825 */ /* 0x000fca00078e0202 */
[----:B------:R-:W3:Y:S01]  /*5320*/  @!P0 LDG.E.U16 R26, [R4.64] ;  /* 0x00000006041a8981 */ /* 0x000ee2000c1e1500 */
[----:B------:R-:W-:-:S04]  /*5330*/  LOP3.LUT R13, R13, 0xa, RZ, 0xfc, !PT ;  /* 0x0000000a0d0d7812 */ /* 0x000fc800078efcff */
[----:B------:R-:W-:Y:S02]  /*5340*/  ISETP.GE.AND P1, PT, R13, UR4, PT ;  /* 0x000000040d007c0c */ /* 0x000fe4000bf26270 */
[----:B------:R-:W-:Y:S02]  /*5350*/  PRMT R15, RZ, 0x7610, R15 ;  /* 0x00007610ff0f7816 */ /* 0x000fe4000000000f */
[----:B------:R-:W-:Y:S01]  /*5360*/  PRMT R7, RZ, 0x7610, R7 ;  /* 0x00007610ff077816 */ /* 0x000fe20000000007 */
[----:B--2---:R0:W-:Y:S04]  /*5370*/  STL [R1+0x2c], R16 ;  /* 0x00002c1001007387 */ /* 0x0041e80000100800 */
[----:B------:R-:W2:Y:S04]  /*5380*/  LDL.LU R13, [R1+0xee8] ;  /* 0x000ee800010d7983 */ /* 0x000ea80000300800 */
[----:B0-----:R-:W0:Y:S04]  /*5390*/  S2R R16, SR_TID.X ;  /* 0x0000000000107919 */ /* 0x001e280000002100 */
[----:B---3--:R1:W-:Y:S01]  /*53a0*/  STL [R1+0x34], R26 ;  /* 0x0000341a01007387 */ /* 0x0083e20000100800 */
[----:B0-----:R-:W-:-:S04]  /*53b0*/  SHF.R.U32.HI R16, RZ, 0x8, R16 ;  /* 0x00000008ff107819 */ /* 0x001fc80000011610 */
[----:B------:R-:W-:-:S04]  /*53c0*/  SGXT.U32 R16, R16, 0x1 ;  /* 0x000000011010781a */ /* 0x000fc80000000000 */
[C---:B------:R-:W-:Y:S02]  /*53d0*/  LOP3.LUT R5, R16.reuse, 0xa, RZ, 0xfc, !PT ;  /* 0x0000000a10057812 */ /* 0x040fe400078efcff */
[----:B-1----:R-:W-:Y:S02]  /*53e0*/  LOP3.LUT R26, R16, 0x12, RZ, 0xfc, !PT ;  /* 0x00000012101a7812 */ /* 0x002fe400078efcff */
[----:B------:R-:W0:Y:S01]  /*53f0*/  S2R R16, SR_TID.X ;  /* 0x0000000000107919 */ /* 0x000e220000002100 */
[----:B------:R-:W-:-:S04]  /*5400*/  IMAD R5, R5, c[0x0][0x188], RZ ;  /* 0x0000620005057a24 */ /* 0x000fc800078e02ff */
[----:B------:R-:W-:-:S05]  /*5410*/  IMAD.WIDE R4, R5, 0x2, R2 ;  /* 0x0000000205047825 */ /* 0x000fca00078e0202 */
[----:B------:R1:W3:Y:S01]  /*5420*/  @!P1 LDG.E.U16 R15, [R4.64] ;  /* 0x00000006040f9981 */ /* 0x0002e2000c1e1500 */
[----:B------:R-:W-:Y:S02]  /*5430*/  ISETP.GE.AND P0, PT, R26, UR4, PT ;  /* 0x000000041a007c0c */ /* 0x000fe4000bf06270 */
[----:B0-----:R-:W-:-:S04]  /*5440*/  SHF.R.U32.HI R16, RZ, 0x8, R16 ;  /* 0x00000008ff107819 */ /* 0x001fc80000011610 */
[----:B------:R-:W-:-:S04]  /*5450*/  SGXT.U32 R16, R16, 0x1 ;  /* 0x000000011010781a */ /* 0x000fc80000000000 */
[----:B------:R-:W-:-:S05]  /*5460*/  LOP3.LUT R26, R16, 0x12, RZ, 0xfc, !PT ;  /* 0x00000012101a7812 */ /* 0x000fca00078efcff */
[----:B------:R-:W-:-:S04]  /*5470*/  IMAD R26, R26, c[0x0][0x188], RZ ;  /* 0x000062001a1a7a24 */ /* 0x000fc800078e02ff */
[----:B-1----:R-:W-:-:S05]  /*5480*/  IMAD.WIDE R4, R26, 0x2, R2 ;  /* 0x000000021a047825 */ /* 0x002fca00078e0202 */
[----:B------:R-:W2:Y:S01]  /*5490*/  @!P0 LDG.E.U16 R7, [R4.64] ;  /* 0x0000000604078981 */ /* 0x000ea2000c1e1500 */
[----:B------:R-:W-:-:S04]  /*54a0*/  LOP3.LUT R16, R16, 0x1a, RZ, 0xfc, !PT ;  /* 0x0000001a10107812 */ /* 0x000fc800078efcff */
[----:B------:R-:W-:Y:S02]  /*54b0*/  ISETP.GE.AND P2, PT, R16, UR4, PT ;  /* 0x0000000410007c0c */ /* 0x000fe4000bf46270 */
[----:B------:R-:W-:Y:S01]  /*54c0*/  PRMT R6, RZ, 0x7610, R6 ;  /* 0x00007610ff067816 */ /* 0x000fe20000000006 */
[----:B---3--:R0:W-:Y:S04]  /*54d0*/  STL [R1+0x38], R15 ;  /* 0x0000380f01007387 */ /* 0x0081e80000100800 */
[----:B0-----:R-:W0:Y:S02]  /*54e0*/  S2R R15, SR_TID.X ;  /* 0x00000000000f7919 */ /* 0x001e240000002100 */
[----:B0-----:R-:W-:-:S04]  /*54f0*/  SHF.R.U32.HI R15, RZ, 0x8, R15 ;  /* 0x00000008ff0f7819 */ /* 0x001fc8000001160f */
[----:B------:R-:W-:Y:S01]  /*5500*/  SGXT.U32 R15, R15, 0x1 ;  /* 0x000000010f0f781a */ /* 0x000fe20000000000 */
[----:B--2---:R0:W-:Y:S03]  /*5510*/  STL [R1+0x3c], R7 ;  /* 0x00003c0701007387 */ /* 0x0041e60000100800 */
[----:B0-----:R-:W-:-:S05]  /*5520*/  LOP3.LUT R7, R15, 0x1a, RZ, 0xfc, !PT ;  /* 0x0000001a0f077812 */ /* 0x001fca00078efcff */
[----:B------:R-:W-:-:S04]  /*5530*/  IMAD R7, R7, c[0x0][0x188], RZ ;  /* 0x0000620007077a24 */ /* 0x000fc800078e02ff */
[----:B------:R-:W-:-:S05]  /*5540*/  IMAD.WIDE R4, R7, 0x2, R2 ;  /* 0x0000000207047825 */ /* 0x000fca00078e0202 */
[----:B------:R-:W2:Y:S04]  /*5550*/  @!P2 LDG.E.U16 R6, [R4.64] ;  /* 0x000000060406a981 */ /* 0x000ea8000c1e1500 */
[----:B------:R-:W0:Y:S01]  /*5560*/  S2R R7, SR_TID.X ;  /* 0x0000000000077919 */ /* 0x000e220000002100 */
[C---:B------:R-:W-:Y:S02]  /*5570*/  LOP3.LUT R16, R15.reuse, 0x4, RZ, 0xfc, !PT ;  /* 0x000000040f107812 */ /* 0x040fe400078efcff */
[----:B------:R-:W-:Y:S01]  /*5580*/  LOP3.LUT R15, R15, 0x6, RZ, 0xfc, !PT ;  /* 0x000000060f0f7812 */ /* 0x000fe200078efcff */
[----:B------:R-:W1:Y:S03]  /*5590*/  S2R R26, SR_TID.X ;  /* 0x00000000001a7919 */ /* 0x000e660000002100 */
[----:B------:R-:W-:-:S02]  /*55a0*/  ISETP.GE.AND P1, PT, R15, UR4, PT ;  /* 0x000000040f007c0c */ /* 0x000fc4000bf26270 */
[----:B------:R-:W-:Y:S02]  /*55b0*/  ISETP.GE.AND P0, PT, R16, UR4, PT ;  /* 0x0000000410007c0c */ /* 0x000fe4000bf06270 */
[----:B------:R-:W-:Y:S02]  /*55c0*/  PRMT R18, RZ, 0x7610, R18 ;  /* 0x00007610ff127816 */ /* 0x000fe40000000012 */
[----:B0-----:R-:W-:Y:S02]  /*55d0*/  SHF.R.U32.HI R15, RZ, 0x8, R7 ;  /* 0x00000008ff0f7819 */ /* 0x001fe40000011607 */
[----:B-1----:R-:W-:-:S04]  /*55e0*/  SHF.R.U32.HI R26, RZ, 0x8, R26 ;  /* 0x00000008ff1a7819 */ /* 0x002fc8000001161a */
[----:B------:R-:W-:-:S04]  /*55f0*/  SGXT.U32 R26, R26, 0x1 ;  /* 0x000000011a1a781a */ /* 0x000fc80000000000 */
[----:B------:R-:W-:Y:S02]  /*5600*/  LOP3.LUT R26, R26, 0x14, RZ, 0xfc, !PT ;  /* 0x000000141a1a7812 */ /* 0x000fe400078efcff */
[----:B------:R-:W-:Y:S02]  /*5610*/  PRMT R17, RZ, 0x7610, R17 ;  /* 0x00007610ff117816 */ /* 0x000fe40000000011 */
[----:B------:R-:W-:-:S04]  /*5620*/  SGXT.U32 R15, R15, 0x1 ;  /* 0x000000010f0f781a */ /* 0x000fc80000000000 */
[----:B------:R-:W-:-:S04]  /*5630*/  LOP3.LUT R16, R15, 0xc, RZ, 0xfc, !PT ;  /* 0x0000000c0f107812 */ /* 0x000fc800078efcff */
[----:B------:R-:W-:Y:S02]  /*5640*/  ISETP.GE.AND P2, PT, R16, UR4, PT ;  /* 0x0000000410007c0c */ /* 0x000fe4000bf46270 */
[----:B------:R-:W-:Y:S02]  /*5650*/  PRMT R20, RZ, 0x7610, R20 ;  /* 0x00007610ff147816 */ /* 0x000fe40000000014 */
[----:B------:R-:W-:Y:S02]  /*5660*/  PRMT R22, RZ, 0x7610, R22 ;  /* 0x00007610ff167816 */ /* 0x000fe40000000016 */
[----:B------:R-:W-:Y:S02]  /*5670*/  PRMT R21, RZ, 0x7610, R21 ;  /* 0x00007610ff157816 */ /* 0x000fe40000000015 */
[----:B------:R-:W-:Y:S02]  /*5680*/  LOP3.LUT R15, R15, 0xe, RZ, 0xfc, !PT ;  /* 0x0000000e0f0f7812 */ /* 0x000fe400078efcff */
[----:B------:R-:W-:-:S02]  /*5690*/  PRMT R23, RZ, 0x7610, R23 ;  /* 0x00007610ff177816 */ /* 0x000fc40000000017 */
[----:B------:R-:W-:Y:S02]  /*56a0*/  ISETP.GE.AND P3, PT, R15, UR4, PT ;  /* 0x000000040f007c0c */ /* 0x000fe4000bf66270 */
[----:B------:R-:W-:Y:S02]  /*56b0*/  PRMT R19, RZ, 0x7610, R19 ;  /* 0x00007610ff137816 */ /* 0x000fe40000000013 */
[----:B------:R-:W-:Y:S01]  /*56c0*/  PRMT R0, RZ, 0x7610, R0 ;  /* 0x00007610ff007816 */ /* 0x000fe20000000000 */
[----:B--2---:R0:W-:Y:S04]  /*56d0*/  STL [R1+0x40], R6 ;  /* 0x0000400601007387 */ /* 0x0041e80000100800 */
[----:B------:R-:W2:Y:S04]  /*56e0*/  LDL.LU R16, [R1+0xee4] ;  /* 0x000ee40001107983 */ /* 0x000ea80000300800 */
[----:B------:R-:W3:Y:S01]  /*56f0*/  LDL.LU R15, [R1+0xee0] ;  /* 0x000ee000010f7983 */ /* 0x000ee20000300800 */
[----:B0-----:R-:W-:-:S04]  /*5700*/  SHF.R.U32.HI R6, RZ, 0x8, R7 ;  /* 0x00000008ff067819 */ /* 0x001fc80000011607 */
[----:B------:R-:W-:-:S04]  /*5710*/  SGXT.U32 R6, R6, 0x1 ;  /* 0x000000010606781a */ /* 0x000fc80000000000 */
[----:B------:R-:W-:-:S05]  /*5720*/  LOP3.LUT R7, R6, 0x4, RZ, 0xfc, !PT ;  /* 0x0000000406077812 */ /* 0x000fca00078efcff */
[----:B------:R-:W-:-:S04]  /*5730*/  IMAD R7, R7, c[0x0][0x188], RZ ;  /* 0x0000620007077a24 */ /* 0x000fc800078e02ff */
[----:B------:R-:W-:-:S05]  /*5740*/  IMAD.WIDE R4, R7, 0x2, R2 ;  /* 0x0000000207047825 */ /* 0x000fca00078e0202 */
[----:B------:R0:W2:Y:S04]  /*5750*/  @!P0 LDG.E.U16 R18, [R4.64] ;  /* 0x0000000604128981 */ /* 0x0000a8000c1e1500 */
[----:B0-----:R-:W0:Y:S01]  /*5760*/  S2R R5, SR_TID.X ;  /* 0x0000000000057919 */ /* 0x001e220000002100 */
[----:B------:R-:W-:Y:S02]  /*5770*/  ISETP.GE.AND P0, PT, R26, UR4, PT ;  /* 0x000000041a007c0c */ /* 0x000fe4000bf06270 */
[----:B------:R-:W-:Y:S01]  /*5780*/  LOP3.LUT R6, R6, 0x6, RZ, 0xfc, !PT ;  /* 0x0000000606067812 */ /* 0x000fe200078efcff */
[----:B------:R-:W1:Y:S04]  /*5790*/  S2R R26, SR_TID.X ;  /* 0x00000000001a7919 */ /* 0x000e680000002100 */
[----:B------:R-:W-:-:S04]  /*57a0*/  IMAD R6, R6, c[0x0][0x188], RZ ;  /* 0x0000620006067a24 */ /* 0x000fc800078e02ff */
[----:B------:R-:W-:-:S05]  /*57b0*/  IMAD.WIDE R6, R6, 0x2, R2 ;  /* 0x0000000206067825 */ /* 0x000fca00078e0202 */
[----:B------:R1:W3:Y:S01]  /*57c0*/  @!P1 LDG.E.U16 R17, [R6.64] ;  /* 0x0000000606119981 */ /* 0x0002e2000c1e1500 */
[----:B0-----:R-:W-:-:S04]  /*57d0*/  SHF.R.U32.HI R5, RZ, 0x8, R5 ;  /* 0x00000008ff057819 */ /* 0x001fc80000011605 */
[----:B------:R-:W-:-:S04]  /*57e0*/  SGXT.U32 R5, R5, 0x1 ;  /* 0x000000010505781a */ /* 0x000fc80000000000 */
[C---:B-1----:R-:W-:Y:S02]  /*57f0*/  LOP3.LUT R7, R5.reuse, 0xe, RZ, 0xfc, !PT ;  /* 0x0000000e05077812 */ /* 0x042fe400078efcff */
[----:B------:R-:W-:Y:S02]  /*5800*/  LOP3.LUT R5, R5, 0xc, RZ, 0xfc, !PT ;  /* 0x0000000c05057812 */ /* 0x000fe400078efcff */
[----:B------:R-:W-:-:S03]  /*5810*/  SHF.R.U32.HI R26, RZ, 0x8, R26 ;  /* 0x00000008ff1a7819 */ /* 0x000fc6000001161a */
[----:B------:R-:W-:Y:S01]  /*5820*/  IMAD R5, R5, c[0x0][0x188], RZ ;  /* 0x0000620005057a24 */ /* 0x000fe200078e02ff */
[----:B------:R-:W-:-:S03]  /*5830*/  SGXT.U32 R26, R26, 0x1 ;  /* 0x000000011a1a781a */ /* 0x000fc60000000000 */
[----:B------:R-:W-:-:S05]  /*5840*/  IMAD.WIDE R4, R5, 0x2, R2 ;  /* 0x0000000205047825 */ /* 0x000fca00078e0202 */
[----:B------:R0:W4:Y:S02]  /*5850*/  @!P2 LDG.E.U16 R20, [R4.64] ;  /* 0x000000060414a981 */ /* 0x000124000c1e1500 */
[C---:B0-----:R-:W-:Y:S02]  /*5860*/  LOP3.LUT R5, R26.reuse, 0x16, RZ, 0xfc, !PT ;  /* 0x000000161a057812 */ /* 0x041fe400078efcff */
[----:B------:R-:W-:Y:S02]  /*5870*/  LOP3.LUT R26, R26, 0x14, RZ, 0xfc, !PT ;  /* 0x000000141a1a7812 */ /* 0x000fe400078efcff */
[----:B------:R-:W-:-:S03]  /*5880*/  ISETP.GE.AND P1, PT, R5, UR4, PT ;  /* 0x0000000405007c0c */ /* 0x000fc6000bf26270 */
[----:B------:R-:W-:-:S04]  /*5890*/  IMAD R26, R26, c[0x0][0x188], RZ ;  /* 0x000062001a1a7a24 */ /* 0x000fc800078e02ff */
[----:B------:R-:W-:-:S05]  /*58a0*/  IMAD.WIDE R4, R26, 0x2, R2 ;  /* 0x000000021a047825 */ /* 0x000fca00078e0202 */
[----:B------:R0:W4:Y:S04]  /*58b0*/  @!P0 LDG.E.U16 R22, [R4.64] ;  /* 0x0000000604168981 */ /* 0x000128000c1e1500 */
[----:B0-----:R-:W0:Y:S01]  /*58c0*/  S2R R5, SR_TID.X ;  /* 0x0000000000057919 */ /* 0x001e220000002100 */
[----:B------:R-:W-:-:S04]  /*58d0*/  SHF.R.U32.HI R26, RZ, 0x8, R27 ;  /* 0x00000008ff1a7819 */ /* 0x000fc8000001161b */
[----:B------:R-:W-:Y:S02]  /*58e0*/  SGXT.U32 R26, R26, 0x1 ;  /* 0x000000011a1a781a */ /* 0x000fe40000000000 */
[----:B0-----:R-:W-:-:S04]  /*58f0*/  SHF.R.U32.HI R5, RZ, 0x8, R5 ;  /* 0x00000008ff057819 */ /* 0x001fc80000011605 */
[----:B------:R-:W-:-:S04]  /*5900*/  SGXT.U32 R5, R5, 0x1 ;  /* 0x000000010505781a */ /* 0x000fc80000000000 */
[----:B------:R-:W-:-:S04]  /*5910*/  LOP3.LUT R5, R5, 0x1c, RZ, 0xfc, !PT ;  /* 0x0000001c05057812 */ /* 0x000fc800078efcff */
[----:B------:R-:W-:Y:S02]  /*5920*/  ISETP.GE.AND P0, PT, R5, UR4, PT ;  /* 0x0000000405007c0c */ /* 0x000fe4000bf06270 */
[----:B------:R-:W-:-:S05]  /*5930*/  LOP3.LUT R5, R26, 0x16, RZ, 0xfc, !PT ;  /* 0x000000161a057812 */ /* 0x000fca00078efcff */
[----:B------:R-:W-:-:S04]  /*5940*/  IMAD R5, R5, c[0x0][0x188], RZ ;  /* 0x0000620005057a24 */ /* 0x000fc800078e02ff */
[----:B------:R-:W-:-:S05]  /*5950*/  IMAD.WIDE R4, R5, 0x2, R2 ;  /* 0x0000000205047825 */ /* 0x000fca00078e0202 */
[----:B------:R0:W4:Y:S04]  /*5960*/  @!P1 LDG.E.U16 R21, [R4.64] ;  /* 0x0000000604159981 */ /* 0x000128000c1e1500 */
[----:B0-----:R-:W0:Y:S01]  /*5970*/  S2R R5, SR_TID.X ;  /* 0x0000000000057919 */ /* 0x001e220000002100 */
[----:B------:R-:W-:Y:S01]  /*5980*/  SHF.R.U32.HI R27, RZ, 0x8, R27 ;  /* 0x00000008ff1b7819 */ /* 0x000fe2000001161b */
[----:B------:R-:W-:-:S03]  /*5990*/  IMAD R7, R7, c[0x0][0x188], RZ ;  /* 0x0000620007077a24 */ /* 0x000fc600078e02ff */
[----:B------:R-:W-:Y:S02]  /*59a0*/  SGXT.U32 R27, R27, 0x1 ;  /* 0x000000011b1b781a */ /* 0x000fe40000000000 */
[----:B0-----:R-:W-:-:S04]  /*59b0*/  SHF.R.U32.HI R5, RZ, 0x8, R5 ;  /* 0x00000008ff057819 */ /* 0x001fc80000011605 */
[----:B------:R-:W-:-:S04]  /*59c0*/  SGXT.U32 R5, R5, 0x1 ;  /* 0x000000010505781a */ /* 0x000fc80000000000 */
[----:B------:R-:W-:-:S05]  /*59d0*/  LOP3.LUT R5, R5, 0x1c, RZ, 0xfc, !PT ;  /* 0x0000001c05057812 */ /* 0x000fca00078efcff */
[----:B------:R-:W-:Y:S01]  /*59e0*/  IMAD R5, R5, c[0x0][0x188], RZ ;  /* 0x0000620005057a24 */ /* 0x000fe200078e02ff */
[----:B------:R-:W-:-:S03]  /*59f0*/  LOP3.LUT R27, R27, 0x1e, RZ, 0xfc, !PT ;  /* 0x0000001e1b1b7812 */ /* 0x000fc600078efcff */
[----:B------:R-:W-:Y:S01]  /*5a00*/  IMAD.WIDE R4, R5, 0x2, R2 ;  /* 0x0000000205047825 */ /* 0x000fe200078e0202 */
[----:B------:R-:W-:-:S03]  /*5a10*/  ISETP.GE.AND P1, PT, R27, UR4, PT ;  /* 0x000000041b007c0c */ /* 0x000fc6000bf26270 */
[----:B------:R-:W-:Y:S01]  /*5a20*/  IMAD.WIDE R6, R7, 0x2, R2 ;  /* 0x0000000207067825 */ /* 0x000fe200078e0202 */
[----:B------:R0:W4:Y:S04]  /*5a30*/  @!P0 LDG.E.U16 R23, [R4.64] ;  /* 0x0000000604178981 */ /* 0x000128000c1e1500 */
[----:B------:R-:W4:Y:S01]  /*5a40*/  @!P3 LDG.E.U16 R19, [R6.64] ;  /* 0x000000060613b981 */ /* 0x000f22000c1e1500 */
[----:B0-----:R-:W-:-:S05]  /*5a50*/  LOP3.LUT R5, R25, 0x1e, RZ, 0xfc, !PT ;  /* 0x0000001e19057812 */ /* 0x001fca00078efcff */
[----:B------:R-:W-:-:S04]  /*5a60*/  IMAD R5, R5, c[0x0][0x188], RZ ;  /* 0x0000620005057a24 */ /* 0x000fc800078e02ff */
[----:B------:R-:W-:-:S05]  /*5a70*/  IMAD.WIDE R4, R5, 0x2, R2 ;  /* 0x0000000205047825 */ /* 0x000fca00078e0202 */
[----:B------:R0:W4:Y:S04]  /*5a80*/  @!P1 LDG.E.U16 R0, [R4.64] ;  /* 0x0000000604009981 */ /* 0x000128000c1e1500 */
[----:B------:R-:W1:Y:S04]  /*5a90*/  S2R R26, SR_TID.X ;  /* 0x00000000001a7919 */ /* 0x000e680000002100 */
[----:B------:R-:W1:Y:S01]  /*5aa0*/  S2R R25, SR_TID.X ;  /* 0x0000000000197919 */ /* 0x000e620000002100 */
[----:B0-----:R-:W-:Y:S02]  /*5ab0*/  IMAD.MOV.U32 R4, RZ, RZ, R12 ;  /* 0x000000ffff047224 */ /* 0x001fe400078e000c */
[----:B------:R-:W-:Y:S01]  /*5ac0*/  IMAD.MOV.U32 R5, RZ, RZ, R11 ;  /* 0x000000ffff057224 */ /* 0x000fe200078e000b */
[----:B-1----:R-:W-:-:S02]  /*5ad0*/  LOP3.LUT R27, R26, 0x1f, RZ, 0xc0, !PT ;  /* 0x0000001f1a1b7812 */ /* 0x002fc400078ec0ff */
[----:B------:R-:W-:Y:S02]  /*5ae0*/  LOP3.LUT R25, R25, 0x1f, RZ, 0xc0, !PT ;  /* 0x0000001f19197812 */ /* 0x000fe400078ec0ff */
[----:B------:R-:W-:-:S03]  /*5af0*/  ISETP.GE.AND P0, PT, R27, UR4, PT ;  /* 0x000000041b007c0c */ /* 0x000fc6000bf06270 */
[----:B------:R-:W-:Y:S01]  /*5b00*/  IMAD R25, R25, c[0x0][0x18c], RZ ;  /* 0x0000630019197a24 */ /* 0x000fe200078e02ff */
[----:B--2---:R0:W-:Y:S04]  /*5b10*/  STL [R1+0x4c], R18 ;  /* 0x00004c1201007387 */ /* 0x0041e80000100800 */
[----:B0-----:R-:W2:Y:S04]  /*5b20*/  LDL.LU R18, [R1+0xedc] ;  /* 0x000edc0001127983 */ /* 0x001ea80000300800 */
[----:B---3--:R0:W-:Y:S04]  /*5b30*/  STL [R1+0x45c], R17 ;  /* 0x00045c1101007387 */ /* 0x0081e80000100800 */
[----:B0-----:R-:W3:Y:S04]  /*5b40*/  LDL.LU R17, [R1+0xed8] ;  /* 0x000ed80001117983 */ /* 0x001ee80000300800 */
[----:B----4-:R0:W-:Y:S04]  /*5b50*/  STL [R1+0x48], R20 ;  /* 0x0000481401007387 */ /* 0x0101e80000100800 */
[----:B0-----:R-:W4:Y:S04]  /*5b60*/  LDL.LU R20, [R1+0xed4] ;  /* 0x000ed40001147983 */ /* 0x001f280000300800 */
[----:B------:R0:W-:Y:S04]  /*5b70*/  STL [R1+0x44], R19 ;  /* 0x0000441301007387 */ /* 0x0001e80000100800 */
[----:B0-----:R-:W2:Y:S04]  /*5b80*/  LDL.LU R19, [R1+0xed0] ;  /* 0x000ed00001137983 */ /* 0x001ea80000300800 */
[----:B------:R0:W-:Y:S04]  /*5b90*/  STL [R1+0x30], R22 ;  /* 0x0000301601007387 */ /* 0x0001e80000100800 */
[----:B0-----:R-:W2:Y:S04]  /*5ba0*/  LDL.LU R22, [R1+0xecc] ;  /* 0x000ecc0001167983 */ /* 0x001ea80000300800 */
[----:B------:R0:W-:Y:S04]  /*5bb0*/  STL [R1+0x28], R21 ;  /* 0x0000281501007387 */ /* 0x0001e80000100800 */
[----:B0-----:R-:W2:Y:S04]  /*5bc0*/  LDL.LU R21, [R1+0xec8] ;  /* 0x000ec80001157983 */ /* 0x001ea80000300800 */
[----:B------:R0:W-:Y:S04]  /*5bd0*/  STL [R1+0x24], R23 ;  /* 0x0000241701007387 */ /* 0x0001e80000100800 */
[----:B0-----:R-:W2:Y:S04]  /*5be0*/  LDL.LU R23, [R1+0xec4] ;  /* 0x000ec40001177983 */ /* 0x001ea80000300800 */
[----:B------:R0:W-:Y:S04]  /*5bf0*/  STL.64 [R1+0x660], R2 ;  /* 0x0006600201007387 */ /* 0x0001e80000100a00 */
[----:B------:R-:W-:Y:S04]  /*5c00*/  STL [R1+0xe74], R0 ;  /* 0x000e740001007387 */ /* 0x000fe80000100800 */
[----:B------:R1:W-:Y:S01]  /*5c10*/  STL.64 [R1+0x558], R4 ;  /* 0x0005580401007387 */ /* 0x0003e20000100a00 */
[----:B0-----:R-:W-:Y:S01]  /*5c20*/  PRMT R3, RZ, 0x7610, R3 ;  /* 0x00007610ff037816 */ /* 0x001fe20000000003 */
[----:B-1----:R-:W-:-:S02]  /*5c30*/  IMAD.WIDE R4, R25, 0x2, R4 ;  /* 0x0000000219047825 */ /* 0x002fc400078e0204 */
[----:B------:R-:W-:Y:S01]  /*5c40*/  BAR.SYNC.DEFER_BLOCKING 0x0 ;  /* 0x0000000000007b1d */ /* 0x000fe20000010000 */
[----:B------:R-:W-:-:S05]  /*5c50*/  PRMT R2, RZ, 0x7610, R2 ;  /* 0x00007610ff027816 */ /* 0x000fca0000000002 */
[----:B------:R0:W2:Y:S02]  /*5c60*/  @!P0 LDG.E.U16 R3, [R4.64] ;  /* 0x0000000604038981 */ /* 0x0000a4000c1e1500 */
[----:B0-----:R-:W-:Y:S02]  /*5c70*/  IMAD.MOV.U32 R4, RZ, RZ, R14 ;  /* 0x000000ffff047224 */ /* 0x001fe400078e000e */
[----:B------:R-:W-:-:S05]  /*5c80*/  IMAD.MOV.U32 R5, RZ, RZ, R13 ;  /* 0x000000ffff057224 */ /* 0x000fca00078e000d */
[----:B------:R0:W-:Y:S02]  /*5c90*/  STL.64 [R1+0x550], R4 ;  /* 0x0005500401007387 */ /* 0x0001e40000100a00 */
[----:B0-----:R-:W-:-:S05]  /*5ca0*/  IMAD.WIDE R4, R25, 0x2, R4 ;  /* 0x0000000219047825 */ /* 0x001fca00078e0204 */
[----:B------:R-:W2:Y:S01]  /*5cb0*/  @!P0 LDG.E.U16 R2, [R4.64] ;  /* 0x0000000604028981 */ /* 0x000ea2000c1e1500 */
[----:B------:R-:W-:-:S03]  /*5cc0*/  PRMT R24, RZ, 0x7610, R24 ;  /* 0x00007610ff187816 */ /* 0x000fc60000000018 */
[----:B--2---:R0:W-:Y:S04]  /*5cd0*/  STL [R1+0x18], R2 ;  /* 0x0000180201007387 */ /* 0x0041e80000100800 */
[----:B------:R1:W-:Y:S01]  /*5ce0*/  STL [R1+0x1c], R3 ;  /* 0x00001c0301007387 */ /* 0x0003e20000100800 */
[----:B0-----:R-:W-:Y:S02]  /*5cf0*/  IMAD.MOV.U32 R2, RZ, RZ, R16 ;  /* 0x000000ffff027224 */ /* 0x001fe400078e0010 */
[----:B-1----:R-:W-:-:S04]  /*5d00*/  IMAD.MOV.U32 R3, RZ, RZ, R15 ;  /* 0x000000ffff037224 */ /* 0x002fc800078e000f */
[----:B------:R-:W-:-:S05]  /*5d10*/  IMAD.WIDE R4, R25, 0x2, R2 ;  /* 0x0000000219047825 */ /* 0x000fca00078e0202 */
[----:B------:R-:W2:Y:S01]  /*5d20*/  @!P0 LDG.E.U16 R24, [R4.64] ;  /* 0x0000000604188981 */ /* 0x000ea2000c1e1500 */
[----:B------:R-:W-:Y:S01]  /*5d30*/  LOP3.LUT R26, R26, 0x1f, RZ, 0xc0, !PT ;  /* 0x0000001f1a1a7812 */ /* 0x000fe200078ec0ff */
[----:B---3--:R-:W-:Y:S02]  /*5d40*/  IMAD.MOV.U32 R25, RZ, RZ, R17 ;  /* 0x000000ffff197224 */ /* 0x008fe400078e0011 */
[----:B------:R0:W-:Y:S01]  /*5d50*/  STL.64 [R1+0x668], R2 ;  /* 0x0006680201007387 */ /* 0x0001e20000100a00 */
[----:B------:R-:W-:Y:S01]  /*5d60*/  PRMT R0, RZ, 0x7610, R0 ;  /* 0x00007610ff007816 */ /* 0x000fe20000000000 */
[----:B0-----:R-:W-:Y:S02]  /*5d70*/  IMAD R3, R26, c[0x0][0x18c], RZ ;  /* 0x000063001a037a24 */ /* 0x001fe400078e02ff */
[----:B--2---:R0:W-:Y:S02]  /*5d80*/  STL [R1+0x14], R24 ;  /* 0x0000141801007387 */ /* 0x0041e40000100800 */
[----:B0-----:R-:W-:-:S04]  /*5d90*/  IMAD.MOV.U32 R24, RZ, RZ, R18 ;  /* 0x000000ffff187224 */ /* 0x001fc800078e0012 */
[----:B------:R-:W-:-:S05]  /*5da0*/  IMAD.WIDE R4, R3, 0x2, R24 ;  /* 0x0000000203047825 */ /* 0x000fca00078e0218 */
[----:B------:R4:W2:Y:S04]  /*5db0*/  @!P0 LDG.E.U16 R0, [R4.64] ;  /* 0x0000000604008981 */ /* 0x0008a8000c1e1500 */
[----:B------:R0:W-:Y:S04]  /*5dc0*/  STL.64 [R1+0x540], R24 ;  /* 0x0005401801007387 */ /* 0x0001e80000100a00 */
[----:B------:R-:W3:Y:S01]  /*5dd0*/  LDL.LU R26, [R1] ;  /* 0x00000000011a7983 */ /* 0x000ee20000300800 */
[----:B----4-:R-:W-:Y:S02]  /*5de0*/  IMAD.MOV.U32 R4, RZ, RZ, R20 ;  /* 0x000000ffff047224 */ /* 0x010fe400078e0014 */
[----:B------:R-:W-:Y:S01]  /*5df0*/  IMAD.MOV.U32 R5, RZ, RZ, R19 ;  /* 0x000000ffff057224 */ /* 0x000fe200078e0013 */
[----:B------:R-:W-:Y:S01]  /*5e00*/  PRMT R2, RZ, 0x7610, R2 ;  /* 0x00007610ff027816 */ /* 0x000fe20000000002 */
[----:B--2---:R-:W-:Y:S04]  /*5e10*/  STL [R1+0x10], R0 ;  /* 0x0000100001007387 */ /* 0x004fe80000100800 */
[----:B0-----:R-:W2:Y:S04]  /*5e20*/  LDL.LU R25, [R1+0x460] ;  /* 0x0004600001197983 */ /* 0x001ea80000300800 */
[----:B------:R-:W2:Y:S04]  /*5e30*/  LDL.LU R24, [R1+0x464] ;  /* 0x0004640001187983 */ /* 0x000ea80000300800 */
[----:B------:R0:W-:Y:S02]  /*5e40*/  STL.64 [R1+0x538], R4 ;  /* 0x0005380401007387 */ /* 0x0001e40000100a00 */
[----:B0-----:R-:W-:-:S05]  /*5e50*/  IMAD.WIDE R4, R3, 0x2, R4 ;  /* 0x0000000203047825 */ /* 0x001fca00078e0204 */
[----:B------:R0:W4:Y:S04]  /*5e60*/  @!P0 LDG.E.U16 R2, [R4.64] ;  /* 0x0000000604028981 */ /* 0x000128000c1e1500 */
[----:B------:R-:W1:Y:S01]  /*5e70*/  S2R R0, SR_TID.X ;  /* 0x0000000000007919 */ /* 0x000e620000002100 */
[----:B------:R-:W-:Y:S01]  /*5e80*/  IMAD.MOV.U32 R3, RZ, RZ, R21 ;  /* 0x000000ffff037224 */ /* 0x000fe200078e0015 */
[----:B------:R-:W-:Y:S02]  /*5e90*/  PRMT R28, RZ, 0x7610, R28 ;  /* 0x00007610ff1c7816 */ /* 0x000fe4000000001c */
[----:B-1----:R-:W-:-:S05]  /*5ea0*/  LOP3.LUT R0, R0, 0x1f, RZ, 0xc0, !PT ;  /* 0x0000001f00007812 */ /* 0x002fca00078ec0ff */
[----:B0-----:R-:W-:Y:S02]  /*5eb0*/  IMAD R5, R0, c[0x0][0x18c], RZ ;  /* 0x0000630000057a24 */ /* 0x001fe400078e02ff */
[----:B------:R-:W2:Y:S04]  /*5ec0*/  LDL.LU R0, [R1+0x46c] ;  /* 0x00046c0001007983 */ /* 0x000ea80000300800 */
[----:B----4-:R0:W-:Y:S02]  /*5ed0*/  STL [R1+0xc], R2 ;  /* 0x00000c0201007387 */ /* 0x0101e40000100800 */
[----:B0-----:R-:W-:-:S04]  /*5ee0*/  IMAD.MOV.U32 R2, RZ, RZ, R22 ;  /* 0x000000ffff027224 */ /* 0x001fc800078e0016 */
[----:B------:R-:W-:-:S05]  /*5ef0*/  IMAD.WIDE R4, R5, 0x2, R2 ;  /* 0x0000000205047825 */ /* 0x000fca00078e0202 */
[----:B------:R-:W4:Y:S04]  /*5f00*/  @!P0 LDG.E.U16 R28, [R4.64] ;  /* 0x00000006041c8981 */ /* 0x000f28000c1e1500 */
[----:B------:R0:W-:Y:S04]  /*5f10*/  STL.64 [R1+0x678], R2 ;  /* 0x0006780201007387 */ /* 0x0001e80000100a00 */
[----:B0-----:R-:W2:Y:S04]  /*5f20*/  LDL.LU R3, [R1+0x468] ;  /* 0x0004680001037983 */ /* 0x001ea80000300800 */
[----:B------:R-:W0:Y:S04]  /*5f30*/  S2R R2, SR_TID.X ;  /* 0x0000000000027919 */ /* 0x000e280000002100 */
[----:B----4-:R1:W-:Y:S04]  /*5f40*/  STL [R1+0x8], R28 ;  /* 0x0000081c01007387 */ /* 0x0103e80000100800 */
[----:B-1----:R-:W4:Y:S01]  /*5f50*/  LDL.LU R28, [R1+0xec0] ;  /* 0x000ec000011c7983 */ /* 0x002f220000300800 */
[----:B------:R-:W-:-:S02]  /*5f60*/  IMAD R5, R27, c[0x0][0x18c], RZ ;  /* 0x000063001b057a24 */ /* 0x000fc400078e02ff */
[----:B------:R-:W-:Y:S01]  /*5f70*/  IMAD.MOV.U32 R27, RZ, RZ, R23 ;  /* 0x000000ffff1b7224 */ /* 0x000fe200078e0017 */
[----:B------:R-:W-:Y:S02]  /*5f80*/  PRMT R29, RZ, 0x7610, R29 ;  /* 0x00007610ff1d7816 */ /* 0x000fe4000000001d */
[----:B0-----:R-:W-:Y:S01]  /*5f90*/  LOP3.LUT R2, R2, 0x1f, RZ, 0xc0, !PT ;  /* 0x0000001f02027812 */ /* 0x001fe200078ec0ff */
[----:B---3--:R-:W-:-:S05]  /*5fa0*/  IMAD.WIDE R4, R5, 0x2, R26 ;  /* 0x0000000205047825 */ /* 0x008fca00078e021a */
[----:B------:R0:W3:Y:S02]  /*5fb0*/  @!P0 LDG.E.U16 R29, [R4.64] ;  /* 0x00000006041d8981 */ /* 0x0000e4000c1e1500 */
[----:B0-----:R-:W-:-:S04]  /*5fc0*/  IMAD R5, R2, c[0x0][0x18c], RZ ;  /* 0x0000630002057a24 */ /* 0x001fc800078e02ff */
[----:B--2---:R-:W-:Y:S01]  /*5fd0*/  IMAD.WIDE R4, R5, 0x2, R24 ;  /* 0x0000000205047825 */ /* 0x004fe200078e0218 */
[----:B------:R0:W-:Y:S04]  /*5fe0*/  STL.64 [R1+0x528], R26 ;  /* 0x0005281a01007387 */ /* 0x0001e80000100a00 */
[----:B0-----:R-:W2:Y:S01]  /*5ff0*/  LDL.LU.64 R26, [R1+0xeb8] ;  /* 0x000eb800011a7983 */ /* 0x001ea20000300a00 */
[----:B----4-:R-:W-:-:S06]  /*6000*/  PRMT R28, RZ, 0x7610, R28 ;  /* 0x00007610ff1c7816 */ /* 0x010fcc000000001c */
[----:B------:R-:W4:Y:S04]  /*6010*/  @!P0 LDG.E.U16 R28, [R4.64] ;  /* 0x00000006041c8981 */ /* 0x000f28000c1e1500 */
[----:B------:R-:W0:Y:S04]  /*6020*/  S2R R2, SR_TID.X ;  /* 0x0000000000027919 */ /* 0x000e280000002100 */
[----:B---3--:R-:W-:Y:S04]  /*6030*/  STL [R1+0xe5c], R29 ;  /* 0x000e5c1d01007387 */ /* 0x008fe80000100800 */
[----:B------:R1:W-:Y:S04]  /*6040*/  STL.64 [R1+0x520], R24 ;  /* 0x0005201801007387 */ /* 0x0003e80000100a00 */
[----:B-1----:R-:W3:Y:S01]  /*6050*/  LDL.LU.64 R24, [R1+0xeb0] ;  /* 0x000eb00001187983 */ /* 0x002ee20000300a00 */
[----:B0-----:R-:W-:-:S03]  /*6060*/  LOP3.LUT R2, R2, 0x1f, RZ, 0xc0, !PT ;  /* 0x0000001f02027812 */ /* 0x001fc600078ec0ff */
[----:B------:R-:W3:Y:S01]  /*6070*/  LDL.LU R29, [R1+0x47c] ;  /* 0x00047c00011d7983 */ /* 0x000ee20000300800 */
[----:B--2---:R-:W-:-:S03]  /*6080*/  PRMT R27, RZ, 0x7610, R27 ;  /* 0x00007610ff1b7816 */ /* 0x004fc6000000001b */
[----:B----4-:R0:W-:Y:S02]  /*6090*/  STL [R1+0xe60], R28 ;  /* 0x000e601c01007387 */ /* 0x0101e40000100800 */
[----:B0-----:R-:W-:Y:S02]  /*60a0*/  IMAD R28, R2, c[0x0][0x18c], RZ ;  /* 0x00006300021c7a24 */ /* 0x001fe400078e02ff */
[----:B------:R-:W-:Y:S02]  /*60b0*/  IMAD.MOV.U32 R2, RZ, RZ, R0 ;  /* 0x000000ffff027224 */ /* 0x000fe400078e0000 */
[----:B------:R-:W2:Y:S02]  /*60c0*/  LDL.LU R0, [R1+0x484] ;  /* 0x0004840001007983 */ /* 0x000ea40000300800 */
[----:B------:R-:W-:Y:S02]  /*60d0*/  IMAD.WIDE R4, R28, 0x2, R2 ;  /* 0x000000021c047825 */ /* 0x000fe400078e0202 */
[----:B------:R0:W-:Y:S04]  /*60e0*/  STL.64 [R1+0x690], R2 ;  /* 0x0006900201007387 */ /* 0x0001e80000100a00 */
[----:B------:R1:W4:Y:S04]  /*60f0*/  @!P0 LDG.E.U16 R27, [R4.64] ;  /* 0x00000006041b8981 */ /* 0x000328000c1e1500 */
[----:B0-----:R-:W2:Y:S04]  /*6100*/  LDL.LU R2, [R1+0x474] ;  /* 0x0004740001027983 */ /* 0x001ea80000300800 */
[----:B------:R-:W3:Y:S04]  /*6110*/  LDL.LU R3, [R1+0x478] ;  /* 0x0004780001037983 */ /* 0x000ee80000300800 */
[----:B-1----:R-:W3:Y:S01]  /*6120*/  LDL.LU R5, [R1+0x470] ;  /* 0x0004700001057983 */ /* 0x002ee20000300800 */
[----:B------:R-:W-:-:S03]  /*6130*/  PRMT R26, RZ, 0x7610, R26 ;  /* 0x00007610ff1a7816 */ /* 0x000fc6000000001a */
[----:B----4-:R-:W-:Y:S01]  /*6140*/  STL [R1+0xe64], R27 ;  /* 0x000e641b01007387 */ /* 0x010fe20000100800 */
[----:B--2---:R-:W-:-:S05]  /*6150*/  IMAD.MOV.U32 R4, RZ, RZ, R2 ;  /* 0x000000ffff047224 */ /* 0x004fca00078e0002 */
[----:B---3--:R0:W-:Y:S02]  /*6160*/  STL.64 [R1+0x510], R4 ;  /* 0x0005100401007387 */ /* 0x0081e40000100a00 */
[----:B0-----:R-:W-:-:S05]  /*6170*/  IMAD.WIDE R4, R28, 0x2, R4 ;  /* 0x000000021c047825 */ /* 0x001fca00078e0204 */
[----:B------:R0:W2:Y:S01]  /*6180*/  @!P0 LDG.E.U16 R26, [R4.64] ;  /* 0x00000006041a8981 */ /* 0x0000a2000c1e1500 */
[----:B------:R-:W-:Y:S01]  /*6190*/  IMAD.MOV.U32 R2, RZ, RZ, R29 ;  /* 0x000000ffff027224 */ /* 0x000fe200078e001d */
[----:B------:R-:W-:-:S03]  /*61a0*/  PRMT R25, RZ, 0x7610, R25 ;  /* 0x00007610ff197816 */ /* 0x000fc60000000019 */
[----:B0-----:R-:W-:-:S05]  /*61b0*/  IMAD.WIDE R4, R28, 0x2, R2 ;  /* 0x000000021c047825 */ /* 0x001fca00078e0202 */
[----:B------:R0:W3:Y:S04]  /*61c0*/  @!P0 LDG.E.U16 R25, [R4.64] ;  /* 0x0000000604198981 */ /* 0x0000e8000c1e1500 */
[----:B--2---:R1:W-:Y:S04]  /*61d0*/  STL [R1+0xe68], R26 ;  /* 0x000e681a01007387 */ /* 0x0043e80000100800 */
[----:B-1----:R-:W2:Y:S04]  /*61e0*/  LDL.LU R26, [R1+0x48c] ;  /* 0x00048c00011a7983 */ /* 0x002ea80000300800 */
[----:B------:R-:W4:Y:S04]  /*61f0*/  LDL.LU R29, [R1+0x490] ;  /* 0x00049000011d7983 */ /* 0x000f280000300800 */
[----:B------:R-:W2:Y:S04]  /*6200*/  LDL.LU R27, [R1+0x494] ;  /* 0x00049400011b7983 */ /* 0x000ea80000300800 */
[----:B------:R1:W-:Y:S04]  /*6210*/  STL [R1+0x6a0], R2 ;  /* 0x0006a00201007387 */ /* 0x0003e80000100800 */
[----:B-1----:R-:W2:Y:S01]  /*6220*/  LDL.LU R2, [R1+0x480] ;  /* 0x0004800001027983 */ /* 0x002ea20000300800 */
[----:B0-----:R-:W-:-:S03]  /*6230*/  IMAD.MOV.U32 R4, RZ, RZ, R0 ;  /* 0x000000ffff047224 */ /* 0x001fc600078e0000 */
[----:B------:R0:W-:Y:S01]  /*6240*/  STL [R1+0x69c], R3 ;  /* 0x00069c0301007387 */ /* 0x0001e20000100800 */
[----:B------:R-:W-:-:S03]  /*6250*/  PRMT R24, RZ, 0x7610, R24 ;  /* 0x00007610ff187816 */ /* 0x000fc60000000018 */
[----:B0-----:R-:W4:Y:S04]  /*6260*/  LDL.LU R3, [R1+0x488] ;  /* 0x0004880001037983 */ /* 0x001f280000300800 */
[----:B---3--:R-:W-:Y:S01]  /*6270*/  STL [R1+0xe70], R25 ;  /* 0x000e701901007387 */ /* 0x008fe20000100800 */
[----:B--2---:R-:W-:-:S05]  /*6280*/  IMAD.MOV.U32 R5, RZ, RZ, R2 ;  /* 0x000000ffff057224 */ /* 0x004fca00078e0002 */
[----:B------:R0:W-:Y:S01]  /*6290*/  STL.64 [R1+0x500], R4 ;  /* 0x0005000401007387 */ /* 0x0001e20000100a00 */
[----:B------:R-:W-:-:S03]  /*62a0*/  PRMT R23, RZ, 0x7610, R23 ;  /* 0x00007610ff177816 */ /* 0x000fc60000000017 */
[----:B------:R-:W2:Y:S04]  /*62b0*/  LDL.LU R2, [R1+0x498] ;  /* 0x0004980001027983 */ /* 0x000ea80000300800 */
[----:B------:R-:W3:Y:S01]  /*62c0*/  LDL.LU R0, [R1+0x49c] ;  /* 0x00049c0001007983 */ /* 0x000ee20000300800 */
[----:B0-----:R-:W-:-:S05]  /*62d0*/  IMAD.WIDE R4, R28, 0x2, R4 ;  /* 0x000000021c047825 */ /* 0x001fca00078e0204 */
[----:B------:R0:W2:Y:S02]  /*62e0*/  @!P0 LDG.E.U16 R24, [R4.64] ;  /* 0x0000000604188981 */ /* 0x0000a4000c1e1500 */
[----:B0-----:R-:W-:Y:S02]  /*62f0*/  IMAD.MOV.U32 R4, RZ, RZ, R26 ;  /* 0x000000ffff047224 */ /* 0x001fe400078e001a */
[----:B----4-:R-:W-:Y:S01]  /*6300*/  IMAD.MOV.U32 R5, RZ, RZ, R3 ;  /* 0x000000ffff057224 */ /* 0x010fe200078e0003 */
[----:B--2---:R-:W-:Y:S04]  /*6310*/  STL [R1+0xe78], R24 ;  /* 0x000e781801007387 */ /* 0x004fe80000100800 */
[----:B------:R0:W-:Y:S01]  /*6320*/  STL.64 [R1+0x4f8], R4 ;  /* 0x0004f80401007387 */ /* 0x0001e20000100a00 */
[----:B------:R-:W-:-:S03]  /*6330*/  PRMT R22, RZ, 0x7610, R22 ;  /* 0x00007610ff167816 */ /* 0x000fc60000000016 */
[----:B------:R-:W2:Y:S04]  /*6340*/  LDL.LU R26, [R1+0x4a0] ;  /* 0x0004a000011a7983 */ /* 0x000ea80000300800 */
[----:B------:R-:W4:Y:S01]  /*6350*/  LDL.LU R25, [R1+0x4a4] ;  /* 0x0004a40001197983 */ /* 0x000f220000300800 */
[----:B0-----:R-:W-:-:S05]  /*6360*/  IMAD.WIDE R4, R28, 0x2, R4 ;  /* 0x000000021c047825 */ /* 0x001fca00078e0204 */
[----:B------:R0:W2:Y:S02]  /*6370*/  @!P0 LDG.E.U16 R23, [R4.64] ;  /* 0x0000000604178981 */ /* 0x0000a4000c1e1500 */
[----:B0-----:R-:W-:Y:S02]  /*6380*/  IMAD.MOV.U32 R4, RZ, RZ, R27 ;  /* 0x000000ffff047224 */ /* 0x001fe400078e001b */
[----:B------:R-:W-:Y:S01]  /*6390*/  IMAD.MOV.U32 R5, RZ, RZ, R29 ;  /* 0x000000ffff057224 */ /* 0x000fe200078e001d */
[----:B--2---:R-:W-:Y:S04]  /*63a0*/  STL [R1+0xe7c], R23 ;  /* 0x000e7c1701007387 */ /* 0x004fe80000100800 */
[----:B------:R0:W-:Y:S01]  /*63b0*/  STL.64 [R1+0x4f0], R4 ;  /* 0x0004f00401007387 */ /* 0x0001e20000100a00 */
[----:B------:R-:W-:-:S03]  /*63c0*/  PRMT R21, RZ, 0x7610, R21 ;  /* 0x00007610ff157816 */ /* 0x000fc60000000015 */
[----:B------:R-:W2:Y:S04]  /*63d0*/  LDL.LU R24, [R1+0x4a8] ;  /* 0x0004a80001187983 */ /* 0x000ea80000300800 */
[----:B------:R-:W2:Y:S01]  /*63e0*/  LDL.LU R3, [R1+0x4ac] ;  /* 0x0004ac0001037983 */ /* 0x000ea20000300800 */
[----:B0-----:R-:W-:-:S05]  /*63f0*/  IMAD.WIDE R4, R28, 0x2, R4 ;  /* 0x000000021c047825 */ /* 0x001fca00078e0204 */
[----:B------:R3:W2:Y:S01]  /*6400*/  @!P0 LDG.E.U16 R22, [R4.64] ;  /* 0x0000000604168981 */ /* 0x0006a2000c1e1500 */
[----:B------:R-:W-:Y:S02]  /*6410*/  IMAD.MOV.U32 R23, RZ, RZ, R26 ;  /* 0x000000ffff177224 */ /* 0x000fe400078e001a */
[----:B---3--:R-:W-:Y:S02]  /*6420*/  IMAD.MOV.U32 R4, RZ, RZ, R0 ;  /* 0x000000ffff047224 */ /* 0x008fe400078e0000 */
[----:B------:R-:W-:Y:S01]  /*6430*/  IMAD.MOV.U32 R5, RZ, RZ, R2 ;  /* 0x000000ffff057224 */ /* 0x000fe200078e0002 */
[----:B------:R-:W-:Y:S01]  /*6440*/  PRMT R20, RZ, 0x7610, R20 ;  /* 0x00007610ff147816 */ /* 0x000fe20000000014 */
[----:B--2---:R4:W-:Y:S04]  /*6450*/  STL [R1+0xe80], R22 ;  /* 0x000e801601007387 */ /* 0x0049e80000100800 */
[----:B------:R0:W-:Y:S04]  /*6460*/  STL.64 [R1+0x4e8], R4 ;  /* 0x0004e80401007387 */ /* 0x0001e80000100a00 */
[----:B------:R-:W2:Y:S01]  /*6470*/  LDL.LU R2, [R1+0x4b0] ;  /* 0x0004b00001027983 */ /* 0x000ea20000300800 */
[----:B----4-:R-:W-:-:S03]  /*6480*/  IMAD.MOV.U32 R22, RZ, RZ, R25 ;  /* 0x000000ffff167224 */ /* 0x010fc600078e0019 */
[----:B------:R-:W3:Y:S01]  /*6490*/  LDL.LU R0, [R1+0x4b4] ;  /* 0x0004b40001007983 */ /* 0x000ee20000300800 */
[----:B0-----:R-:W-:-:S05]  /*64a0*/  IMAD.WIDE R4, R28, 0x2, R4 ;  /* 0x000000021c047825 */ /* 0x001fca00078e0204 */
[----:B------:R0:W4:Y:S02]  /*64b0*/  @!P0 LDG.E.U16 R21, [R4.64] ;  /* 0x0000000604158981 */ /* 0x000124000c1e1500 */
[----:B0-----:R-:W-:-:S05]  /*64c0*/  IMAD.WIDE R4, R28, 0x2, R22 ;  /* 0x000000021c047825 */ /* 0x001fca00078e0216 */
[----:B------:R0:W2:Y:S01]  /*64d0*/  @!P0 LDG.E.U16 R20, [R4.64] ;  /* 0x0000000604148981 */ /* 0x0000a2000c1e1500 */
[----:B------:R-:W-:Y:S02]  /*64e0*/  IMAD.MOV.U32 R25, RZ, RZ, R24 ;  /* 0x000000ffff197224 */ /* 0x000fe400078e0018 */
[----:B------:R-:W-:Y:S01]  /*64f0*/  IMAD.MOV.U32 R24, RZ, RZ, R3 ;  /* 0x000000ffff187224 */ /* 0x000fe200078e0003 */
[----:B------:R-:W-:-:S03]  /*6500*/  PRMT R19, RZ, 0x7610, R19 ;  /* 0x00007610ff137816 */ /* 0x000fc60000000013 */
[----:B0-----:R-:W-:Y:S01]  /*6510*/  IMAD.WIDE R4, R28, 0x2, R24 ;  /* 0x000000021c047825 */ /* 0x001fe200078e0218 */
[----:B------:R-:W-:-:S04]  /*6520*/  PRMT R18, RZ, 0x7610, R18 ;  /* 0x00007610ff127816 */ /* 0x000fc80000000012 */
[----:B------:R0:W3:Y:S04]  /*6530*/  @!P0 LDG.E.U16 R19, [R4.64] ;  /* 0x0000000604138981 */ /* 0x0000e8000c1e1500 */
[----:B----4-:R-:W-:Y:S04]  /*6540*/  STL [R1+0xe84], R21 ;  /* 0x000e841501007387 */ /* 0x010fe80000100800 */
[----:B------:R1:W-:Y:S04]  /*6550*/  STL.64 [R1+0x4e0], R22 ;  /* 0x0004e01601007387 */ /* 0x0003e80000100a00 */
[----:B-1----:R-:W4:Y:S04]  /*6560*/  LDL.LU R23, [R1+0x4b8] ;  /* 0x0004b80001177983 */ /* 0x002f280000300800 */
[----:B------:R-:W4:Y:S04]  /*6570*/  LDL.LU R22, [R1+0x4bc] ;  /* 0x0004bc0001167983 */ /* 0x000f280000300800 */
[----:B--2---:R-:W-:Y:S04]  /*6580*/  STL [R1+0xe88], R20 ;  /* 0x000e881401007387 */ /* 0x004fe80000100800 */
[----:B------:R-:W2:Y:S04]  /*6590*/  LDL.LU R21, [R1+0x4c0] ;  /* 0x0004c00001157983 */ /* 0x000ea80000300800 */
[----:B------:R-:W2:Y:S04]  /*65a0*/  LDL.LU R3, [R1+0x4c4] ;  /* 0x0004c40001037983 */ /* 0x000ea80000300800 */
[----:B------:R3:W-:Y:S02]  /*65b0*/  STL.64 [R1+0x4d8], R24 ;  /* 0x0004d81801007387 */ /* 0x0007e40000100a00 */
[----:B---3--:R-:W-:-:S02]  /*65c0*/  IMAD.MOV.U32 R24, RZ, RZ, R0 ;  /* 0x000000ffff187224 */ /* 0x008fc400078e0000 */
[----:B------:R-:W-:-:S04]  /*65d0*/  IMAD.MOV.U32 R25, RZ, RZ, R2 ;  /* 0x000000ffff197224 */ /* 0x000fc800078e0002 */
[----:B0-----:R-:W-:-:S05]  /*65e0*/  IMAD.WIDE R4, R28, 0x2, R24 ;  /* 0x000000021c047825 */ /* 0x001fca00078e0218 */
[----:B------:R4:W3:Y:S04]  /*65f0*/  @!P0 LDG.E.U16 R18, [R4.64] ;  /* 0x0000000604128981 */ /* 0x0008e8000c1e1500 */
[----:B------:R0:W-:Y:S04]  /*6600*/  STL [R1+0xe8c], R19 ;  /* 0x000e8c1301007387 */ /* 0x0001e80000100800 */
[----:B------:R-:W-:Y:S01]  /*6610*/  STL.64 [R1+0x4d0], R24 ;  /* 0x0004d01801007387 */ /* 0x000fe20000100a00 */
[----:B------:R-:W-:-:S03]  /*6620*/  PRMT R17, RZ, 0x7610, R17 ;  /* 0x00007610ff117816 */ /* 0x000fc60000000011 */
[----:B------:R-:W2:Y:S04]  /*6630*/  LDL.LU R20, [R1+0x560] ;  /* 0x0005600001147983 */ /* 0x000ea80000300800 */
[----:B0-----:R-:W2:Y:S04]  /*6640*/  LDL.LU R19, [R1+0x564] ;  /* 0x0005640001137983 */ /* 0x001ea80000300800 */
[----:B------:R-:W2:Y:S04]  /*6650*/  LDL.LU R2, [R1+0x568] ;  /* 0x0005680001027983 */ /* 0x000ea80000300800 */
[----:B------:R-:W2:Y:S01]  /*6660*/  LDL.LU R0, [R1+0x56c] ;  /* 0x00056c0001007983 */ /* 0x000ea20000300800 */
[----:B------:R-:W-:Y:S01]  /*6670*/  PRMT R16, RZ, 0x7610, R16 ;  /* 0x00007610ff107816 */ /* 0x000fe20000000010 */
[----:B----4-:R-:W-:-:S05]  /*6680*/  IMAD.WIDE R4, R28, 0x2, R22 ;  /* 0x000000021c047825 */ /* 0x010fca00078e0216 */
[----:B------:R0:W4:Y:S04]  /*6690*/  @!P0 LDG.E.U16 R17, [R4.64] ;  /* 0x0000000604118981 */ /* 0x000128000c1e1500 */
[----:B---3--:R1:W-:Y:S04]  /*66a0*/  STL [R1+0xea8], R18 ;  /* 0x000ea81201007387 */ /* 0x0083e80000100800 */
[----:B------:R2:W-:Y:S04]  /*66b0*/  STL.64 [R1+0x4c8], R22 ;  /* 0x0004c81601007387 */ /* 0x0005e80000100a00 */
[----:B------:R-:W3:Y:S04]  /*66c0*/  S2R R29, SR_TID.X ;  /* 0x00000000001d7919 */ /* 0x000ee80000002100 */
[----:B-1----:R-:W4:Y:S01]  /*66d0*/  LDL.LU R18, [R1+0x570] ;  /* 0x0005700001127983 */ /* 0x002f220000300800 */
[----:B--2---:R-:W-:-:S02]  /*66e0*/  IMAD.MOV.U32 R22, RZ, RZ, R3 ;  /* 0x000000ffff167224 */ /* 0x004fc400078e0003 */
[----:B------:R-:W-:Y:S01]  /*66f0*/  IMAD.MOV.U32 R23, RZ, RZ, R21 ;  /* 0x000000ffff177224 */ /* 0x000fe200078e0015 */
[----:B------:R-:W2:Y:S03]  /*6700*/  LDL.LU R3, [R1+0x574] ;  /* 0x0005740001037983 */ /* 0x000ea60000300800 */
[----:B0-----:R-:W-:-:S05]  /*6710*/  IMAD.WIDE R4, R28, 0x2, R22 ;  /* 0x000000021c047825 */ /* 0x001fca00078e0216 */
[----:B------:R0:W4:Y:S01]  /*6720*/  @!P0 LDG.E.U16 R16, [R4.64] ;  /* 0x0000000604108981 */ /* 0x000122000c1e1500 */
[----:B---3--:R-:W-:-:S03]  /*6730*/  LOP3.LUT R29, R29, 0x1f, RZ, 0xc0, !PT ;  /* 0x0000001f1d1d7812 */ /* 0x008fc600078ec0ff */
[----:B------:R-:W-:Y:S01]  /*6740*/  STL.64 [R1+0x4c0], R22 ;  /* 0x0004c01601007387 */ /* 0x000fe20000100a00 */
[----:B0-----:R-:W-:Y:S02]  /*6750*/  IMAD.MOV.U32 R4, RZ, RZ, R19 ;  /* 0x000000ffff047224 */ /* 0x001fe400078e0013 */
[----:B------:R-:W-:Y:S01]  /*6760*/  IMAD.MOV.U32 R5, RZ, RZ, R20 ;  /* 0x000000ffff057224 */ /* 0x000fe200078e0014 */
[----:B------:R-:W-:Y:S01]  /*6770*/  PRMT R15, RZ, 0x7610, R15 ;  /* 0x00007610ff0f7816 */ /* 0x000fe2000000000f */
[----:B------:R-:W-:Y:S02]  /*6780*/  IMAD.MOV.U32 R20, RZ, RZ, R0 ;  /* 0x000000ffff147224 */ /* 0x000fe400078e0000 */
[----:B------:R-:W-:Y:S01]  /*6790*/  IMAD.MOV.U32 R21, RZ, RZ, R2 ;  /* 0x000000ffff157224 */ /* 0x000fe200078e0002 */
[----:B------:R-:W-:Y:S01]  /*67a0*/  PRMT R14, RZ, 0x7610, R14 ;  /* 0x00007610ff0e7816 */ /* 0x000fe2000000000e */
[----:B----4-:R0:W-:Y:S04]  /*67b0*/  STL.64 [R1+0xe90], R16 ;  /* 0x000e901001007387 */ /* 0x0101e80000100a00 */
[----:B------:R1:W-:Y:S04]  /*67c0*/  STL.64 [R1+0x4b8], R4 ;  /* 0x0004b80401007387 */ /* 0x0003e80000100a00 */
[----:B------:R-:W3:Y:S01]  /*67d0*/  LDL.LU R0, [R1+0x57c] ;  /* 0x00057c0001007983 */ /* 0x000ee20000300800 */
[----:B0-----:R-:W-:-:S04]  /*67e0*/  IMAD R17, R29, c[0x0][0x18c], RZ ;  /* 0x000063001d117a24 */ /* 0x001fc800078e02ff */
[----:B-1----:R-:W-:-:S05]  /*67f0*/  IMAD.WIDE R4, R17, 0x2, R4 ;  /* 0x0000000211047825 */ /* 0x002fca00078e0204 */
[----:B------:R0:W4:Y:S02]  /*6800*/  @!P0 LDG.E.U16 R15, [R4.64] ;  /* 0x00000006040f8981 */ /* 0x000124000c1e1500 */
[----:B0-----:R-:W-:-:S05]  /*6810*/  IMAD.WIDE R4, R17, 0x2, R20 ;  /* 0x0000000211047825 */ /* 0x001fca00078e0214 */
[----:B------:R-:W4:Y:S04]  /*6820*/  @!P0 LDG.E.U16 R14, [R4.64] ;  /* 0x00000006040e8981 */ /* 0x000f28000c1e1500 */
[----:B------:R2:W-:Y:S04]  /*6830*/  STL.64 [R1+0x4b0], R20 ;  /* 0x0004b01401007387 */ /* 0x0005e80000100a00 */
[----:B------:R-:W3:Y:S04]  /*6840*/  LDL.LU R2, [R1+0x578] ;  /* 0x0005780001027983 */ /* 0x000ee80000300800 */
[----:B------:R-:W3:Y:S01]  /*6850*/  LDL.LU R27, [R1+0x2c] ;  /* 0x00002c00011b7983 */ /* 0x000ee20000300800 */
[----:B--2---:R-:W-:-:S02]  /*6860*/  IMAD.MOV.U32 R20, RZ, RZ, R3 ;  /* 0x000000ffff147224 */ /* 0x004fc400078e0003 */
[----:B------:R-:W-:Y:S01]  /*6870*/  IMAD.MOV.U32 R21, RZ, RZ, R18 ;  /* 0x000000ffff157224 */ /* 0x000fe200078e0012 */
[----:B------:R-:W0:Y:S04]  /*6880*/  S2R R26, SR_TID.X ;  /* 0x00000000001a7919 */ /* 0x000e280000002100 */
[----:B----4-:R-:W-:Y:S04]  /*6890*/  STL.64 [R1+0xe98], R14 ;  /* 0x000e980e01007387 */ /* 0x010fe80000100a00 */
[----:B------:R-:W2:Y:S04]  /*68a0*/  LDL.LU R3, [R1+0x584] ;  /* 0x0005840001037983 */ /* 0x000ea80000300800 */
[----:B------:R-:W4:Y:S04]  /*68b0*/  LDL.LU R28, [R1+0x34] ;  /* 0x00003400011c7983 */ /* 0x000f280000300800 */
[----:B------:R3:W-:Y:S04]  /*68c0*/  STL.64 [R1+0x4a8], R20 ;  /* 0x0004a81401007387 */ /* 0x0007e80000100a00 */
[----:B------:R-:W4:Y:S01]  /*68d0*/  LDL.LU R19, [R1+0x580] ;  /* 0x0005800001137983 */ /* 0x000f220000300800 */
[----:B------:R-:W-:Y:S01]  /*68e0*/  PRMT R13, RZ, 0x7610, R13 ;  /* 0x00007610ff0d7816 */ /* 0x000fe2000000000d */
[----:B------:R-:W-:Y:S01]  /*68f0*/  IMAD.WIDE R4, R17, 0x2, R20 ;  /* 0x0000000211047825 */ /* 0x000fe200078e0214 */
[----:B0-----:R-:W-:-:S02]  /*6900*/  LOP3.LUT R29, R26, 0x100, RZ, 0xc0, !PT ;  /* 0x000001001a1d7812 */ /* 0x001fc400078ec0ff */
[----:B------:R-:W-:Y:S01]  /*6910*/  LOP3.LUT R18, R26, 0xff, RZ, 0xc0, !PT ;  /* 0x000000ff1a127812 */ /* 0x000fe200078ec0ff */
[----:B---3--:R-:W-:Y:S02]  /*6920*/  IMAD.MOV.U32 R20, RZ, RZ, R0 ;  /* 0x000000ffff147224 */ /* 0x008fe400078e0000 */
[----:B------:R-:W-:Y:S01]  /*6930*/  IMAD.MOV.U32 R21, RZ, RZ, R2 ;  /* 0x000000ffff157224 */ /* 0x000fe200078e0002 */
[----:B------:R-:W-:Y:S01]  /*6940*/  ISETP.NE.U32.AND P1, PT, R29, RZ, PT ;  /* 0x000000ff1d00720c */ /* 0x000fe20003f25070 */
[----:B------:R0:W3:Y:S01]  /*6950*/  @!P0 LDG.E.U16 R13, [R4.64] ;  /* 0x00000006040d8981 */ /* 0x0000e2000c1e1500 */
[----:B------:R-:W-:Y:S01]  /*6960*/  PRMT R12, RZ, 0x7610, R12 ;  /* 0x00007610ff0c7816 */ /* 0x000fe2000000000c */
[----:B------:R-:W-:Y:S01]  /*6970*/  IMAD.SHL.U32 R18, R18, 0x2, RZ ;  /* 0x0000000212127824 */ /* 0x000fe200078e00ff */
[----:B------:R-:W-:Y:S01]  /*6980*/  SEL R16, RZ, 0x210, !P1 ;  /* 0x00000210ff107807 */ /* 0x000fe20004800000 */
[----:B------:R-:W3:Y:S01]  /*6990*/  LDL.LU R29, [R1+0x38] ;  /* 0x00003800011d7983 */ /* 0x000ee20000300800 */
[----:B0-----:R-:W-:-:S02]  /*69a0*/  IMAD.WIDE R4, R17, 0x2, R20 ;  /* 0x0000000211047825 */ /* 0x001fc400078e0214 */
[----:B------:R-:W-:Y:S01]  /*69b0*/  LOP3.LUT R16, R16, R18, RZ, 0x3c, !PT ;  /* 0x0000001210107212 */ /* 0x000fe200078e3cff */
[----:B------:R-:W3:Y:S04]  /*69c0*/  LDL.LU R2, [R1+0x588] ;  /* 0x0005880001027983 */ /* 0x000ee80000300800 */
[----:B------:R4:W3:Y:S01]  /*69d0*/  @!P0 LDG.E.U16 R12, [R4.64] ;  /* 0x00000006040c8981 */ /* 0x0008e2000c1e1500 */
[----:B------:R-:W-:-:S03]  /*69e0*/  PRMT R11, RZ, 0x7610, R11 ;  /* 0x00007610ff0b7816 */ /* 0x000fc6000000000b */
[----:B------:R-:W3:Y:S04]  /*69f0*/  LDL.LU R0, [R1+0x58c] ;  /* 0x00058c0001007983 */ /* 0x000ee80000300800 */
[----:B------:R-:W3:Y:S01]  /*6a00*/  LDL.LU R14, [R1+0x594] ;  /* 0x00059400010e7983 */ /* 0x000ee20000300800 */
[----:B--2---:R-:W-:-:S04]  /*6a10*/  IMAD.MOV.U32 R18, RZ, RZ, R3 ;  /* 0x000000ffff127224 */ /* 0x004fc800078e0003 */
[----:B----4-:R-:W-:-:S05]  /*6a20*/  IMAD.WIDE R4, R17, 0x2, R18 ;  /* 0x0000000211047825 */ /* 0x010fca00078e0212 */
[----:B------:R-:W2:Y:S04]  /*6a30*/  @!P0 LDG.E.U16 R11, [R4.64] ;  /* 0x00000006040b8981 */ /* 0x000ea8000c1e1500 */
[----:B------:R-:W-:Y:S04]  /*6a40*/  STL.64 [R1+0x4a0], R20 ;  /* 0x0004a01401007387 */ /* 0x000fe80000100a00 */
[----:B------:R-:W4:Y:S04]  /*6a50*/  LDL.LU R15, [R1+0x590] ;  /* 0x00059000010f7983 */ /* 0x000f280000300800 */
[----:B---3--:R0:W-:Y:S04]  /*6a60*/  STL.64 [R1+0xea0], R12 ;  /* 0x000ea00c01007387 */ /* 0x0081e80000100a00 */
[----:B0-----:R-:W3:Y:S04]  /*6a70*/  LDL.LU R12, [R1+0x59c] ;  /* 0x00059c00010c7983 */ /* 0x001ee80000300800 */
[----:B------:R-:W3:Y:S04]  /*6a80*/  LDL.LU R3, [R1+0x5a0] ;  /* 0x0005a00001037983 */ /* 0x000ee80000300800 */
[----:B------:R0:W-:Y:S02]  /*6a90*/  STL.64 [R1+0x498], R18 ;  /* 0x0004981201007387 */ /* 0x0001e40000100a00 */
[----:B0-----:R-:W-:-:S02]  /*6aa0*/  IMAD.MOV.U32 R19, RZ, RZ, R2 ;  /* 0x000000ffff137224 */ /* 0x001fc400078e0002 */
[----:B------:R-:W-:Y:S01]  /*6ab0*/  IMAD.MOV.U32 R18, RZ, RZ, R0 ;  /* 0x000000ffff127224 */ /* 0x000fe200078e0000 */
[----:B--2---:R0:W-:Y:S04]  /*6ac0*/  STL [R1+0xeac], R11 ;  /* 0x000eac0b01007387 */ /* 0x0041e80000100800 */
[----:B0-----:R-:W2:Y:S04]  /*6ad0*/  LDL R11, [R1+0x61c] ;  /* 0x00061c00010b7983 */ /* 0x001ea80000100800 */
[----:B------:R-:W2:Y:S04]  /*6ae0*/  LDL.LU R2, [R1+0x5a4] ;  /* 0x0005a40001027983 */ /* 0x000ea80000300800 */
[----:B------:R-:W2:Y:S04]  /*6af0*/  LDL.LU R0, [R1+0x5a8] ;  /* 0x0005a80001007983 */ /* 0x000ea80000300800 */
[----:B------:R-:W-:Y:S01]  /*6b00*/  STS.U16 [R16+0x8000], R8 ;  /* 0x0080000810007388 */ /* 0x000fe20000000400 */
[----:B------:R-:W-:-:S03]  /*6b10*/  IMAD.WIDE R4, R17, 0x2, R18 ;  /* 0x0000000211047825 */ /* 0x000fc600078e0212 */
[----:B------:R-:W-:Y:S04]  /*6b20*/  STS.U16 [R16+0x9000], R9 ;  /* 0x0090000910007388 */ /* 0x000fe80000000400 */
[----:B------:R0:W-:Y:S02]  /*6b30*/  STS.U16 [R16+0xa000], R10 ;  /* 0x00a0000a10007388 */ /* 0x0001e40000000400 */
[----:B0-----:R-:W-:Y:S02]  /*6b40*/  PRMT R10, RZ, 0x7610, R10 ;  /* 0x00007610ff0a7816 */ /* 0x001fe4000000000a */
[----:B------:R-:W-:Y:S04]  /*6b50*/  STL.64 [R1+0x490], R18 ;  /* 0x0004901201007387 */ /* 0x000fe80000100a00 */
[----:B------:R0:W2:Y:S01]  /*6b60*/  @!P0 LDG.E.U16 R10, [R4.64] ;  /* 0x00000006040a8981 */ /* 0x0000a2000c1e1500 */
[----:B------:R-:W-:Y:S01]  /*6b70*/  PRMT R9, RZ, 0x7610, R9 ;  /* 0x00007610ff097816 */ /* 0x000fe20000000009 */
[----:B0-----:R-:W-:-:S02]  /*6b80*/  IMAD.MOV.U32 R4, RZ, RZ, R14 ;  /* 0x000000ffff047224 */ /* 0x001fc400078e000e */
[----:B----4-:R-:W-:-:S05]  /*6b90*/  IMAD.MOV.U32 R5, RZ, RZ, R15 ;  /* 0x000000ffff057224 */ /* 0x010fca00078e000f */
[----:B------:R0:W-:Y:S01]  /*6ba0*/  STL.64 [R1+0x488], R4 ;  /* 0x0004880401007387 */ /* 0x0001e20000100a00 */
[----:B------:R-:W-:Y:S01]  /*6bb0*/  PRMT R8, RZ, 0x7610, R8 ;  /* 0x00007610ff087816 */ /* 0x000fe20000000008 */
[----:B0-----:R-:W-:-:S05]  /*6bc0*/  IMAD.WIDE R4, R17, 0x2, R4 ;  /* 0x0000000211047825 */ /* 0x001fca00078e0204 */
[----:B------:R3:W4:Y:S02]  /*6bd0*/  @!P0 LDG.E.U16 R9, [R4.64] ;  /* 0x0000000604098981 */ /* 0x000724000c1e1500 */
[----:B---3--:R-:W-:Y:S02]  /*6be0*/  IMAD.MOV.U32 R4, RZ, RZ, R3 ;  /* 0x000000ffff047224 */ /* 0x008fe400078e0003 */
[----:B------:R-:W-:-:S05]  /*6bf0*/  IMAD.MOV.U32 R5, RZ, RZ, R12 ;  /* 0x000000ffff057224 */ /* 0x000fca00078e000c */
[----:B------:R0:W-:Y:S04]  /*6c00*/  STL.64 [R1+0x480], R4 ;  /* 0x0004800401007387 */ /* 0x0001e80000100a00 */
[----:B------:R1:W-:Y:S04]  /*6c10*/  STS.U16 [R16+0xb000], R27 ;  /* 0x00b0001b10007388 */ /* 0x0003e80000000400 */
[----:B------:R-:W3:Y:S01]  /*6c20*/  LDL.LU R18, [R1+0x40] ;  /* 0x0000400001127983 */ /* 0x000ee20000300800 */
[----:B0-----:R-:W-:-:S03]  /*6c30*/  IMAD.WIDE R4, R17, 0x2, R4 ;  /* 0x0000000211047825 */ /* 0x001fc600078e0204 */
[----:B-1----:R-:W3:Y:S04]  /*6c40*/  LDL.LU R16, [R1+0x4c] ;  /* 0x00004c0001107983 */ /* 0x002ee80000300800 */
[----:B------:R2:W3:Y:S04]  /*6c50*/  @!P0 LDG.E.U16 R8, [R4.64] ;  /* 0x0000000604088981 */ /* 0x0004e8000c1e1500 */
[----:B------:R-:W3:Y:S04]  /*6c60*/  LDL.LU R25, [R1+0x5b4] ;  /* 0x0005b40001197983 */ /* 0x000ee80000300800 */
[----:B------:R-:W3:Y:S04]  /*6c70*/  LDL.LU R13, [R1+0x5b8] ;  /* 0x0005b800010d7983 */ /* 0x000ee80000300800 */
[----:B------:R-:W3:Y:S01]  /*6c80*/  LDL.LU R12, [R1+0x5bc] ;  /* 0x0005bc00010c7983 */ /* 0x000ee20000300800 */
[----:B------:R-:W-:Y:S01]  /*6c90*/  PRMT R7, RZ, 0x7610, R7 ;  /* 0x00007610ff077816 */ /* 0x000fe20000000007 */
[----:B--2---:R-:W-:-:S02]  /*6ca0*/  IMAD.MOV.U32 R5, RZ, RZ, R2 ;  /* 0x000000ffff057224 */ /* 0x004fc400078e0002 */
[----:B------:R-:W-:-:S05]  /*6cb0*/  IMAD.MOV.U32 R4, RZ, RZ, R0 ;  /* 0x000000ffff047224 */ /* 0x000fca00078e0000 */
[----:B------:R0:W-:Y:S04]  /*6cc0*/  STL.64 [R1+0x478], R4 ;  /* 0x0004780401007387 */ /* 0x0001e80000100a00 */
[----:B------:R-:W2:Y:S04]  /*6cd0*/  LDL.LU R15, [R1+0x5c4] ;  /* 0x0005c400010f7983 */ /* 0x000ea80000300800 */
[----:B------:R-:W2:Y:S04]  /*6ce0*/  LDL.LU R14, [R1+0x5c8] ;  /* 0x0005c800010e7983 */ /* 0x000ea80000300800 */
[----:B------:R-:W2:Y:S04]  /*6cf0*/  LDL.LU R19, [R1+0x48] ;  /* 0x0000480001137983 */ /* 0x000ea80000300800 */
[----:B------:R-:W2:Y:S04]  /*6d00*/  LDL.LU R20, [R1+0x30] ;  /* 0x0000300001147983 */ /* 0x000ea80000300800 */
[----:B------:R-:W2:Y:S04]  /*6d10*/  LDL R21, [R1+0x618] ;  /* 0x0006180001157983 */ /* 0x000ea80000100800 */
[----:B------:R-:W2:Y:S01]  /*6d20*/  LDL.LU R22, [R1+0x24] ;  /* 0x0000240001167983 */ /* 0x000ea20000300800 */
[----:B0-----:R-:W-:-:S03]  /*6d30*/  IMAD.WIDE R4, R17, 0x2, R4 ;  /* 0x0000000211047825 */ /* 0x001fc600078e0204 */
[----:B------:R-:W2:Y:S04]  /*6d40*/  LDL.LU R23, [R1+0x45c] ;  /* 0x00045c0001177983 */ /* 0x000ea80000300800 */
[----:B------:R-:W2:Y:S04]  /*6d50*/  LDL.LU R24, [R1+0x44] ;  /* 0x0000440001187983 */ /* 0x000ea80000300800 */
[----:B------:R-:W2:Y:S04]  /*6d60*/  LDL.LU R0, [R1+0x28] ;  /* 0x0000280001007983 */ /* 0x000ea80000300800 */
[----:B------:R-:W2:Y:S04]  /*6d70*/  LDL.LU R26, [R1+0x1c] ;  /* 0x00001c00011a7983 */ /* 0x000ea80000300800 */
[----:B------:R0:W-:Y:S04]  /*6d80*/  STS.U16 [R11+0x8400], R28 ;  /* 0x0084001c0b007388 */ /* 0x0001e80000000400 */
[----:B------:R-:W2:Y:S04]  /*6d90*/  LDL.LU R27, [R1+0x18] ;  /* 0x00001800011b7983 */ /* 0x000ea80000300800 */
[----:B------:R1:W-:Y:S04]  /*6da0*/  STS.U16 [R11+0x9400], R29 ;  /* 0x0094001d0b007388 */ /* 0x0003e80000000400 */
[----:B0-----:R-:W2:Y:S04]  /*6db0*/  LDL.LU R28, [R1+0x14] ;  /* 0x00001400011c7983 */ /* 0x001ea80000300800 */
[----:B------:R0:W2:Y:S04]  /*6dc0*/  @!P0 LDG.E.U16 R7, [R4.64] ;  /* 0x0000000604078981 */ /* 0x0000a8000c1e1500 */
[----:B-1----:R-:W2:Y:S04]  /*6dd0*/  LDL.LU R29, [R1+0x10] ;  /* 0x00001000011d7983 */ /* 0x002ea80000300800 */
[----:B------:R-:W2:Y:S04]  /*6de0*/  LDL.LU R3, [R1+0xc] ;  /* 0x00000c0001037983 */ /* 0x000ea80000300800 */
[----:B------:R-:W2:Y:S04]  /*6df0*/  LDL.LU R2, [R1+0x8] ;  /* 0x0000080001027983 */ /* 0x000ea80000300800 */
[----:B0-----:R-:W2:Y:S04]  /*6e00*/  LDL.LU R4, [R1+0x3c] ;  /* 0x00003c0001047983 */ /* 0x001ea80000300800 */
[----:B------:R-:W3:Y:S01]  /*6e10*/  LDL.LU R5, [R1+0x5ac] ;  /* 0x0005ac0001057983 */ /* 0x000ee20000300800 */
[----:B------:R-:W-:-:S03]  /*6e20*/  PRMT R6, RZ, 0x7610, R6 ;  /* 0x00007610ff067816 */ /* 0x000fc60000000006 */
[----:B--2---:R3:W-:Y:S02]  /*6e30*/  STS.U16 [R11+0xa400], R4 ;  /* 0x00a400040b007388 */ /* 0x0047e40000000400 */
[----:B---3--:R-:W-:Y:S02]  /*6e40*/  IMAD.MOV.U32 R4, RZ, RZ, R25 ;  /* 0x000000ffff047224 */ /* 0x008fe400078e0019 */
[----:B------:R-:W2:Y:S04]  /*6e50*/  LDL R25, [R1+0x614] ;  /* 0x0006140001197983 */ /* 0x000ea80000100800 */
[----:B------:R0:W-:Y:S04]  /*6e60*/  STL.64 [R1+0x470], R4 ;  /* 0x0004700401007387 */ /* 0x0001e80000100a00 */
[----:B------:R1:W-:Y:S01]  /*6e70*/  STS.U16 [R11+0xb400], R18 ;  /* 0x00b400120b007388 */ /* 0x0003e20000000400 */
[----:B0-----:R-:W-:-:S03]  /*6e80*/  IMAD.WIDE R4, R17, 0x2, R4 ;  /* 0x0000000211047825 */ /* 0x001fc600078e0204 */
[----:B-1----:R-:W3:Y:S04]  /*6e90*/  LDL.LU R11, [R1+0xeac] ;  /* 0x000eac00010b7983 */ /* 0x002ee80000300800 */
[----:B------:R0:W3:Y:S04]  /*6ea0*/  @!P0 LDG.E.U16 R6, [R4.64] ;  /* 0x0000000604068981 */ /* 0x0000e8000c1e1500 */
[----:B------:R-:W3:Y:S04]  /*6eb0*/  LDL.LU R18, [R1+0xea8] ;  /* 0x000ea80001127983 */ /* 0x000ee80000300800 */
[----:B------:R1:W-:Y:S01]  /*6ec0*/  STL.64 [R1+0x468], R12 ;  /* 0x0004680c01007387 */ /* 0x0003e20000100a00 */
[----:B0-----:R-:W-:-:S03]  /*6ed0*/  PRMT R5, RZ, 0x7610, R5 ;  /* 0x00007610ff057816 */ /* 0x001fc60000000005 */
[----:B------:R0:W-:Y:S01]  /*6ee0*/  STS.U16 [R21+0x8800], R16 ;  /* 0x0088001015007388 */ /* 0x0001e20000000400 */
[----:B------:R-:W-:Y:S01]  /*6ef0*/  PRMT R4, RZ, 0x7610, R4 ;  /* 0x00007610ff047816 */ /* 0x000fe20000000004 */
[----:B-1----:R-:W-:-:S04]  /*6f00*/  IMAD.WIDE R12, R17, 0x2, R12 ;  /* 0x00000002110c7825 */ /* 0x002fc800078e020c */
[----:B0-----:R-:W-:Y:S01]  /*6f10*/  IMAD.WIDE R16, R17, 0x2, R14 ;  /* 0x0000000211107825 */ /* 0x001fe200078e020e */
[----:B------:R0:W3:Y:S04]  /*6f20*/  @!P0 LDG.E.U16 R5, [R12.64] ;  /* 0x000000060c058981 */ /* 0x0000e8000c1e1500 */
[----:B------:R1:W3:Y:S04]  /*6f30*/  @!P0 LDG.E.U16 R4, [R16.64] ;  /* 0x0000000610048981 */ /* 0x0002e8000c1e1500 */
[----:B0-----:R-:W3:Y:S04]  /*6f40*/  LDL.LU.64 R12, [R1+0xea0] ;  /* 0x000ea000010c7983 */ /* 0x001ee80000300a00 */
[----:B------:R0:W-:Y:S04]  /*6f50*/  STL.64 [R1+0x460], R14 ;  /* 0x0004600e01007387 */ /* 0x0001e80000100a00 */
[----:B------:R1:W-:Y:S04]  /*6f60*/  STS.U16 [R21+0x9800], R19 ;  /* 0x0098001315007388 */ /* 0x0003e80000000400 */
[----:B------:R4:W-:Y:S04]  /*6f70*/  STS.U16 [R21+0xa800], R20 ;  /* 0x00a8001415007388 */ /* 0x0009e80000000400 */
[----:B0-----:R-:W3:Y:S04]  /*6f80*/  LDL.LU.64 R14, [R1+0xe98] ;  /* 0x000e9800010e7983 */ /* 0x001ee80000300a00 */
[----:B-1----:R-:W3:Y:S04]  /*6f90*/  LDL.LU.64 R16, [R1+0xe90] ;  /* 0x000e900001107983 */ /* 0x002ee80000300a00 */
[----:B------:R-:W3:Y:S04]  /*6fa0*/  LDL.LU R19, [R1+0xe8c] ;  /* 0x000e8c0001137983 */ /* 0x000ee80000300800 */
[----:B----4-:R-:W4:Y:S04]  /*6fb0*/  LDL.LU R20, [R1+0xe88] ;  /* 0x000e880001147983 */ /* 0x010f280000300800 */
[----:B------:R0:W-:Y:S04]  /*6fc0*/  STS.U16 [R21+0xb800], R22 ;  /* 0x00b8001615007388 */ /* 0x0001e80000000400 */
[----:B0-----:R-:W3:Y:S04]  /*6fd0*/  LDL.LU R21, [R1+0xe84] ;  /* 0x000e840001157983 */ /* 0x001ee80000300800 */
[----:B------:R-:W3:Y:S04]  /*6fe0*/  LDL.LU R22, [R1+0xe80] ;  /* 0x000e800001167983 */ /* 0x000ee80000300800 */
[----:B--2---:R0:W-:Y:S04]  /*6ff0*/  STS.U16 [R25+0x8c00], R23 ;  /* 0x008c001719007388 */ /* 0x0041e80000000400 */
[----:B------:R1:W-:Y:S04]  /*7000*/  STS.U16 [R25+0x9c00], R24 ;  /* 0x009c001819007388 */ /* 0x0003e80000000400 */
[----:B------:R2:W-:Y:S04]  /*7010*/  STS.U16 [R25+0xac00], R0 ;  /* 0x00ac000019007388 */ /* 0x0005e80000000400 */
[----:B0-----:R-:W3:Y:S04]  /*7020*/  LDL.LU R23, [R1+0xe7c] ;  /* 0x000e7c0001177983 */ /* 0x001ee80000300800 */
[----:B-1----:R-:W3:Y:S04]  /*7030*/  LDL.LU R24, [R1+0xe78] ;  /* 0x000e780001187983 */ /* 0x002ee80000300800 */
[----:B--2---:R-:W2:Y:S04]  /*7040*/  LDL.LU R0, [R1+0xe74] ;  /* 0x000e740001007983 */ /* 0x004ea80000300800 */
[----:B--2---:R0:W-:Y:S04]  /*7050*/  STS.U16 [R25+0xbc00], R0 ;  /* 0x00bc000019007388 */ /* 0x0041e80000000400 */
[----:B0-----:R-:W2:Y:S04]  /*7060*/  LDL.LU R25, [R1+0xe70] ;  /* 0x000e700001197983 */ /* 0x001ea80000300800 */
[----:B------:R-:W2:Y:S04]  /*7070*/  LDL.LU R0, [R1+0xe6c] ;  /* 0x000e6c0001007983 */ /* 0x000ea80000300800 */
[----:B--2---:R0:W-:Y:S04]  /*7080*/  STS.U16 [R0], R26 ;  /* 0x0000001a00007388 */ /* 0x0041e80000000400 */
[----:B------:R1:W-:Y:S04]  /*7090*/  STS.U16 [R0+0x400], R27 ;  /* 0x0004001b00007388 */ /* 0x0003e80000000400 */
[----:B------:R2:W-:Y:S04]  /*70a0*/  STS.U16 [R0+0x800], R28 ;  /* 0x0008001c00007388 */ /* 0x0005e80000000400 */
[----:B0-----:R-:W4:Y:S04]  /*70b0*/  LDL.LU R26, [R1+0xe68] ;  /* 0x000e6800011a7983 */ /* 0x001f280000300800 */
[----:B-1----:R-:W4:Y:S04]  /*70c0*/  LDL.LU R27, [R1+0xe64] ;  /* 0x000e6400011b7983 */ /* 0x002f280000300800 */
[----:B--2---:R-:W2:Y:S04]  /*70d0*/  LDL.LU R28, [R1+0xe60] ;  /* 0x000e6000011c7983 */ /* 0x004ea80000300800 */
[----:B------:R0:W-:Y:S04]  /*70e0*/  STS.U16 [R0+0xc00], R29 ;  /* 0x000c001d00007388 */ /* 0x0001e80000000400 */
[----:B0-----:R-:W2:Y:S04]  /*70f0*/  LDL.LU R29, [R1+0xe5c] ;  /* 0x000e5c00011d7983 */ /* 0x001ea80000300800 */
[----:B------:R-:W-:Y:S04]  /*7100*/  STS.U16 [R0+0x1400], R2 ;  /* 0x0014000200007388 */ /* 0x000fe80000000400 */
[----:B------:R-:W-:Y:S04]  /*7110*/  STS.U16 [R0+0x1000], R3 ;  /* 0x0010000300007388 */ /* 0x000fe80000000400 */
[----:B------:R-:W-:Y:S04]  /*7120*/  STS.U16 [R0+0x2800], R25 ;  /* 0x0028001900007388 */ /* 0x000fe80000000400 */
[----:B---3--:R-:W-:Y:S04]  /*7130*/  STS.U16 [R0+0x2c00], R24 ;  /* 0x002c001800007388 */ /* 0x008fe80000000400 */
[----:B------:R-:W-:Y:S04]  /*7140*/  STS.U16 [R0+0x3000], R23 ;  /* 0x0030001700007388 */ /* 0x000fe80000000400 */
[----:B--2---:R0:W-:Y:S04]  /*7150*/  STS.U16 [R0+0x1800], R29 ;  /* 0x0018001d00007388 */ /* 0x0041e80000000400 */
[----:B0-----:R-:W2:Y:S04]  /*7160*/  LDL.LU R29, [R1+0xe58] ;  /* 0x000e5800011d7983 */ /* 0x001ea80000300800 */
[----:B------:R-:W3:Y:S04]  /*7170*/  LDL R2, [R1+0x450] ;  /* 0x0004500001027983 */ /* 0x000ee80000100800 */
[----:B------:R-:W-:Y:S04]  /*7180*/  STS.U16 [R0+0x1c00], R28 ;  /* 0x001c001c00007388 */ /* 0x000fe80000000400 */
[----:B----4-:R-:W-:Y:S04]  /*7190*/  STS.U16 [R0+0x2000], R27 ;  /* 0x0020001b00007388 */ /* 0x010fe80000000400 */
[----:B------:R-:W-:Y:S04]  /*71a0*/  STS.U16 [R0+0x2400], R26 ;  /* 0x0024001a00007388 */ /* 0x000fe80000000400 */
        /* <DEDUP_REMOVED lines=19> */
[----:B------:R-:W-:Y:S06]  /*72e0*/  BAR.SYNC.DEFER_BLOCKING 0x0 ;  /* 0x0000000000007b1d */ /* 0x000fec0000010000 */
[----:B------:R-:W-:Y:S04]  /*72f0*/  STL [R1+0x6a4], R0 ;  /* 0x0006a40001007387 */ /* 0x000fe80000100800 */
[----:B--2---:R-:W-:Y:S04]  /*7300*/  LDSM.16.MT88.4 R16, [R29+0x8000] ;  /* 0x008000001d10783b */ /* 0x004fe80000004200 */
[----:B---3--:R-:W0:Y:S04]  /*7310*/  LDSM.16.M88.4 R4, [R2] ;  /* 0x000000000204783b */ /* 0x008e280000000200 */
[----:B------:R-:W1:Y:S04]  /*7320*/  LDSM.16.M88.4 R12, [R2+0x2000] ;  /* 0x00200000020c783b */ /* 0x000e680000000200 */
[----:B------:R-:W2:Y:S04]  /*7330*/  LDSM.16.M88.4 R24, [R2+0x1000] ;  /* 0x001000000218783b */ /* 0x000ea80000000200 */
[----:B------:R-:W3:Y:S04]  /*7340*/  LDSM.16.M88.4 R8, [R2+0x3000] ;  /* 0x003000000208783b */ /* 0x000ee80000000200 */
[----:B------:R-:W-:Y:S04]  /*7350*/  LDSM.16.MT88.4 R20, [R29+0x8080] ;  /* 0x008080001d14783b */ /* 0x000fe80000004200 */
[----:B0-----:R-:W-:Y:S04]  /*7360*/  STL.64 [R1+0x40], R4 ;  /* 0x0000400401007387 */ /* 0x001fe80000100a00 */
[----:B------:R-:W-:Y:S04]  /*7370*/  STL.64 [R1+0x48], R6 ;  /* 0x0000480601007387 */ /* 0x000fe80000100a00 */
[----:B------:R-:W0:Y:S04]  /*7380*/  LDSM.16.M88.4 R4, [R2+0x4000] ;  /* 0x004000000204783b */ /* 0x000e280000000200 */
[----:B-1----:R-:W-:Y:S04]  /*7390*/  STL.64 [R1+0x20], R12 ;  /* 0x0000200c01007387 */ /* 0x002fe80000100a00 */
[----:B------:R-:W-:Y:S04]  /*73a0*/  STL.64 [R1+0x28], R14 ;  /* 0x0000280e01007387 */ /* 0x000fe80000100a00 */
[----:B--2---:R-:W-:Y:S04]  /*73b0*/  STL.64 [R1+0x38], R26 ;  /* 0x0000381a01007387 */ /* 0x004fe80000100a00 */
[----:B---3--:R-:W-:Y:S04]  /*73c0*/  STL.64 [R1+0x10], R8 ;  /* 0x0000100801007387 */ /* 0x008fe80000100a00 */
[----:B------:R-:W-:Y:S04]  /*73d0*/  STL.64 [R1+0x18], R10 ;  /* 0x0000180a01007387 */ /* 0x000fe80000100a00 */
[----:B------:R1:W-:Y:S04]  /*73e0*/  STL.64 [R1+0xe48], R24 ;  /* 0x000e481801007387 */ /* 0x0003e80000100a00 */
[----:B------:R-:W-:Y:S04]  /*73f0*/  LDSM.16.M88.4 R8, [R2+0x6000] ;  /* 0x006000000208783b */ /* 0x000fe80000000200 */
[----:B------:R-:W-:Y:S04]  /*7400*/  LDSM.16.M88.4 R12, [R2+0x7000] ;  /* 0x00700000020c783b */ /* 0x000fe80000000200 */
[----:B0-----:R-:W-:Y:S04]  /*7410*/  STL.64 [R1], R4 ;  /* 0x0000000401007387 */ /* 0x001fe80000100a00 */
[----:B------:R-:W-:Y:S04]  /*7420*/  STL.64 [R1+0x8], R6 ;  /* 0x0000080601007387 */ /* 0x000fe80000100a00 */
[----:B------:R-:W0:Y:S04]  /*7430*/  LDSM.16.M88.4 R4, [R2+0x5000] ;  /* 0x005000000204783b */ /* 0x000e280000000200 */
[----:B-1----:R-:W2:Y:S04]  /*7440*/  LDL.64 R24, [R1+0x40] ;  /* 0x0000400001187983 */ /* 0x002ea80000100a00 */
[----:B0-----:R-:W-:Y:S04]  /*7450*/  STL [R1+0xa94], R6 ;  /* 0x000a940601007387 */ /* 0x001fe80000100800 */
[----:B------:R-:W-:Y:S04]  /*7460*/  STL [R1+0xa90], R7 ;  /* 0x000a900701007387 */ /* 0x000fe80000100800 */
[----:B------:R0:W-:Y:S04]  /*7470*/  STL.64 [R1+0xe50], R4 ;  /* 0x000e500401007387 */ /* 0x0001e80000100a00 */
[----:B0-----:R-:W2:Y:S04]  /*7480*/  LDL.LU.64 R4, [R1+0x440] ;  /* 0x0004400001047983 */ /* 0x001ea80000300a00 */
[----:B------:R-:W2:Y:S04]  /*7490*/  LDL.LU.64 R6, [R1+0x448] ;  /* 0x0004480001067983 */ /* 0x000ea80000300a00 */
[----:B------:R-:W-:Y:S04]  /*74a0*/  STL [R1+0xa7c], R10 ;  /* 0x000a7c0a01007387 */ /* 0x000fe80000100800 */
[----:B------:R-:W-:Y:S04]  /*74b0*/  STL [R1+0xa78], R11 ;  /* 0x000a780b01007387 */ /* 0x000fe80000100800 */
[----:B------:R0:W-:Y:S04]  /*74c0*/  STL.64 [R1+0xe20], R8 ;  /* 0x000e200801007387 */ /* 0x0001e80000100a00 */
[----:B0-----:R-:W3:Y:S04]  /*74d0*/  LDL.LU.64 R8, [R1+0x410] ;  /* 0x0004100001087983 */ /* 0x001ee80000300a00 */
[----:B------:R-:W4:Y:S04]  /*74e0*/  LDL.LU.64 R10, [R1+0x418] ;  /* 0x00041800010a7983 */ /* 0x000f280000300a00 */
[----:B----4-:R-:W-:Y:S04]  /*74f0*/  STL.64 [R1+0xe30], R10 ;  /* 0x000e300a01007387 */ /* 0x010fe80000100a00 */
[----:B---3--:R0:W-:Y:S04]  /*7500*/  STL.64 [R1+0xe28], R8 ;  /* 0x000e280801007387 */ /* 0x0081e80000100a00 */
[----:B0-----:R-:W3:Y:S04]  /*7510*/  LDL.LU.64 R8, [R1+0x420] ;  /* 0x0004200001087983 */ /* 0x001ee80000300a00 */
[----:B------:R-:W4:Y:S01]  /*7520*/  LDL.LU.64 R10, [R1+0x428] ;  /* 0x00042800010a7983 */ /* 0x000f220000300a00 */
[----:B--2---:R-:W-:Y:S03]  /*7530*/  HMMA.16816.F32 R4, R16, R24, R4 ;  /* 0x000000181004723c */ /* 0x004fe60000001804 */
[----:B----4-:R-:W-:Y:S04]  /*7540*/  STL.64 [R1+0xe40], R10 ;  /* 0x000e400a01007387 */ /* 0x010fe80000100a00 */
[----:B---3--:R0:W-:Y:S04]  /*7550*/  STL.64 [R1+0xe38], R8 ;  /* 0x000e380801007387 */ /* 0x0081e80000100a00 */
[----:B0-----:R-:W2:Y:S04]  /*7560*/  LDL.LU.64 R8, [R1+0x430] ;  /* 0x0004300001087983 */ /* 0x001ea80000300a00 */
[----:B------:R-:W2:Y:S04]  /*7570*/  LDL.LU.64 R10, [R1+0x438] ;  /* 0x00043800010a7983 */ /* 0x000ea80000300a00 */
[----:B------:R-:W-:Y:S04]  /*7580*/  STL [R1+0xaf4], R14 ;  /* 0x000af40e01007387 */ /* 0x000fe80000100800 */
[----:B------:R-:W-:Y:S04]  /*7590*/  STL [R1+0xaf0], R15 ;  /* 0x000af00f01007387 */ /* 0x000fe80000100800 */
[----:B------:R0:W-:Y:S04]  /*75a0*/  STL.64 [R1+0xe18], R12 ;  /* 0x000e180c01007387 */ /* 0x0001e80000100a00 */
[----:B0-----:R-:W3:Y:S04]  /*75b0*/  LDL.64 R12, [R1] ;  /* 0x00000000010c7983 */ /* 0x001ee80000100a00 */
[----:B------:R-:W-:Y:S04]  /*75c0*/  STL.64 [R1+0xdf0], R22 ;  /* 0x000df01601007387 */ /* 0x000fe80000100a00 */
[----:B------:R0:W-:Y:S04]  /*75d0*/  STL.64 [R1+0xde8], R20 ;  /* 0x000de81401007387 */ /* 0x0001e80000100a00 */
[----:B0-----:R-:W4:Y:S04]  /*75e0*/  LDL.64 R20, [R1+0x20] ;  /* 0x0000200001147983 */ /* 0x001f280000100a00 */
[----:B------:R0:W-:Y:S04]  /*75f0*/  STL.64 [R1+0x440], R4 ;  /* 0x0004400401007387 */ /* 0x0001e80000100a00 */
[----:B------:R1:W-:Y:S04]  /*7600*/  STL.64 [R1+0x448], R6 ;  /* 0x0004480601007387 */ /* 0x0003e80000100a00 */
[----:B0-----:R-:W2:Y:S01]  /*7610*/  LDL.LU.64 R4, [R1+0xe50] ;  /* 0x000e500001047983 */ /* 0x001ea20000300a00 */
[----:B-1----:R-:W-:-:S02]  /*7620*/  IMAD.MOV.U32 R7, RZ, RZ, R24 ;  /* 0x000000ffff077224 */ /* 0x002fc400078e0018 */
[----:B------:R-:W-:Y:S02]  /*7630*/  IMAD.MOV.U32 R6, RZ, RZ, R25 ;  /* 0x000000ffff067224 */ /* 0x000fe400078e0019 */
[----:B------:R-:W2:Y:S04]  /*7640*/  LDL.LU.64 R24, [R1+0xe48] ;  /* 0x000e480001187983 */ /* 0x000ea80000300a00 */
[----:B------:R-:W-:Y:S01]  /*7650*/  STL.64 [R1+0xe10], R6 ;  /* 0x000e100601007387 */ /* 0x000fe20000100a00 */
[C---:B--2---:R-:W-:Y:S03]  /*7660*/  HMMA.16816.F32 R8, R16.reuse, R24, R8 ;  /* 0x000000181008723c */ /* 0x044fe60000001808 */
[----:B------:R0:W-:Y:S04]  /*7670*/  STL.64 [R1+0xe08], R4 ;  /* 0x000e080401007387 */ /* 0x0001e80000100a00 */
[----:B0-----:R-:W3:Y:S04]  /*7680*/  LDL.LU.64 R4, [R1+0x400] ;  /* 0x0004000001047983 */ /* 0x001ee80000300a00 */
[----:B------:R-:W3:Y:S11]  /*7690*/  LDL.LU.64 R6, [R1+0x408] ;  /* 0x0004080001067983 */ /* 0x000ef60000300a00 */
[----:B------:R-:W-:Y:S01]  /*76a0*/  @!UPT UIADD3 URZ, URZ, URZ, URZ ;  /* 0x0000003f3f3ff290 */ /* 0x000fe2000fffe03f */
[----:B------:R-:W-:Y:S04]  /*76b0*/  STL.64 [R1+0x430], R8 ;  /* 0x0004300801007387 */ /* 0x000fe80000100a00 */
[----:B------:R0:W-:Y:S04]  /*76c0*/  STL.64 [R1+0x438], R10 ;  /* 0x0004380a01007387 */ /* 0x0001e80000100a00 */
[----:B0-----:R-:W4:Y:S04]  /*76d0*/  LDL.LU.64 R10, [R1+0xe40] ;  /* 0x000e4000010a7983 */ /* 0x001f280000300a00 */
[----:B------:R-:W4:Y:S04]  /*76e0*/  LDL.LU.64 R8, [R1+0xe38] ;  /* 0x000e380001087983 */ /* 0x000f280000300a00 */
[----:B------:R0:W-:Y:S04]  /*76f0*/  STL.64 [R1+0xdd8], R24 ;  /* 0x000dd81801007387 */ /* 0x0001e80000100a00 */
[----:B0-----:R-:W2:Y:S01]  /*7700*/  LDL.64 R24, [R1+0x10] ;  /* 0x0000100001187983 */ /* 0x001ea20000100a00 */
[C---:B----4-:R-:W-:Y:S11]  /*7710*/  HMMA.16816.F32 R8, R16.reuse, R20, R8 ;  /* 0x000000141008723c */ /* 0x050ff60000001808 */
[----:B------:R-:W-:Y:S11]  /*7720*/  @!UPT UIADD3 URZ, URZ, URZ, URZ ;  /* 0x0000003f3f3ff290 */ /* 0x000ff6000fffe03f */
[----:B------:R-:W-:Y:S01]  /*7730*/  @!UPT UIADD3 URZ, URZ, URZ, URZ ;  /* 0x0000003f3f3ff290 */ /* 0x000fe2000fffe03f */
[----:B------:R-:W-:Y:S04]  /*7740*/  STL.64 [R1+0x420], R8 ;  /* 0x0004200801007387 */ /* 0x000fe80000100a00 */
[----:B------:R0:W-:Y:S04]  /*7750*/  STL.64 [R1+0x428], R10 ;  /* 0x0004280a01007387 */ /* 0x0001e80000100a00 */
[----:B0-----:R-:W2:Y:S04]  /*7760*/  LDL.LU.64 R10, [R1+0xe30] ;  /* 0x000e3000010a7983 */ /* 0x001ea80000300a00 */
[----:B------:R-:W2:Y:S01]  /*7770*/  LDL.LU.64 R8, [R1+0xe28] ;  /* 0x000e280001087983 */ /* 0x000ea20000300a00 */
[----:B---3--:R-:W-:Y:S01]  /*7780*/  HMMA.16816.F32 R4, R16, R12, R4 ;  /* 0x0000000c1004723c */ /* 0x008fe20000001804 */
[----:B------:R-:W-:-:S02]  /*7790*/  IMAD.MOV.U32 R2, RZ, RZ, R20 ;  /* 0x000000ffff027224 */ /* 0x000fc400078e0014 */
[----:B------:R-:W-:Y:S02]  /*77a0*/  IMAD.MOV.U32 R0, RZ, RZ, R21 ;  /* 0x000000ffff007224 */ /* 0x000fe400078e0015 */
[----:B------:R-:W3:Y:S01]  /*77b0*/  LDL.LU.64 R20, [R1+0x3f0] ;  /* 0x0003f00001147983 */ /* 0x000ee20000300a00 */
[----:B------:R-:W-:-:S03]  /*77c0*/  IMAD.MOV.U32 R26, RZ, RZ, R12 ;  /* 0x000000ffff1a7224 */ /* 0x000fc600078e000c */
[----:B------:R-:W3:Y:S01]  /*77d0*/  LDL.LU.64 R22, [R1+0x3f8] ;  /* 0x0003f80001167983 */ /* 0x000ee20000300a00 */
[----:B--2---:R-:W-:Y:S11]  /*77e0*/  HMMA.16816.F32 R8, R16, R24, R8 ;  /* 0x000000181008723c */ /* 0x004ff60000001808 */
[----:B------:R-:W-:Y:S11]  /*77f0*/  @!UPT UIADD3 URZ, URZ, URZ, URZ ;  /* 0x0000003f3f3ff290 */ /* 0x000ff6000fffe03f */
[----:B------:R-:W-:Y:S01]  /*7800*/  @!UPT UIADD3 URZ, URZ, URZ, URZ ;  /* 0x0000003f3f3ff290 */ /* 0x000fe2000fffe03f */
[----:B------:R0:W-:Y:S04]  /*7810*/  STL.64 [R1+0x410], R8 ;  /* 0x0004100801007387 */ /* 0x0001e80000100a00 */
[----:B------:R1:W-:Y:S04]  /*7820*/  STL.64 [R1+0x418], R10 ;  /* 0x0004180a01007387 */ /* 0x0003e80000100a00 */
[----:B0-----:R-:W2:Y:S01]  /*7830*/  LDL.LU.64 R8, [R1+0xe20] ;  /* 0x000e200001087983 */ /* 0x001ea20000300a00 */
[----:B-1----:R-:W-:-:S03]  /*7840*/  IMAD.MOV.U32 R11, RZ, RZ, R13 ;  /* 0x000000ffff0b7224 */ /* 0x002fc600078e000d */
[----:B------:R-:W4:Y:S04]  /*7850*/  LDL.LU.64 R12, [R1+0xe18] ;  /* 0x000e1800010c7983 */ /* 0x000f280000300a00 */
[----:B------:R0:W-:Y:S04]  /*7860*/  STL.64 [R1+0x408], R6 ;  /* 0x0004080601007387 */ /* 0x0001e80000100a00 */
[----:B0-----:R-:W2:Y:S01]  /*7870*/  LDL.LU.64 R6, [R1+0xe10] ;  /* 0x000e100001067983 */ /* 0x001ea20000300a00 */
[----:B------:R-:W-:Y:S02]  /*7880*/  IMAD.MOV.U32 R14, RZ, RZ, R4 ;  /* 0x000000ffff0e7224 */ /* 0x000fe400078e0004 */
[----:B------:R-:W-:-:S02]  /*7890*/  IMAD.MOV.U32 R15, RZ, RZ, R5 ;  /* 0x000000ffff0f7224 */ /* 0x000fc400078e0005 */
[----:B------:R-:W3:Y:S01]  /*78a0*/  LDL.LU.64 R4, [R1+0xe08] ;  /* 0x000e080001047983 */ /* 0x000ee20000300a00 */
[----:B------:R-:W-:Y:S02]  /*78b0*/  IMAD.MOV.U32 R10, RZ, RZ, R24 ;  /* 0x000000ffff0a7224 */ /* 0x000fe400078e0018 */
[----:B------:R-:W-:Y:S01]  /*78c0*/  IMAD.MOV.U32 R3, RZ, RZ, R25 ;  /* 0x000000ffff037224 */ /* 0x000fe200078e0019 */
[----:B------:R-:W-:Y:S01]  /*78d0*/  STL [R1+0xe00], R26 ;  /* 0x000e001a01007387 */ /* 0x000fe20000100800 */
[----:B--2---:R-:W-:Y:S02]  /*78e0*/  IMAD.MOV.U32 R24, RZ, RZ, R7 ;  /* 0x000000ffff187224 */ /* 0x004fe400078e0007 */
[----:B------:R-:W-:-:S05]  /*78f0*/  IMAD.MOV.U32 R25, RZ, RZ, R6 ;  /* 0x000000ffff197224 */ /* 0x000fca00078e0006 */
[----:B------:R0:W-:Y:S04]  /*7900*/  STL.64 [R1+0xdf8], R24 ;  /* 0x000df81801007387 */ /* 0x0001e80000100a00 */
[----:B0-----:R-:W2:Y:S04]  /*7910*/  LDL.LU.64 R24, [R1+0x390] ;  /* 0x0003900001187983 */ /* 0x001ea80000300a00 */
[----:B------:R-:W2:Y:S01]  /*7920*/  LDL.LU.64 R26, [R1+0x398] ;  /* 0x00039800011a7983 */ /* 0x000ea20000300a00 */
[C---:B---3--:R-:W-:Y:S03]  /*7930*/  HMMA.16816.F32 R20, R16.reuse, R4, R20 ;  /* 0x000000041014723c */ /* 0x048fe60000001814 */
[----:B------:R-:W-:Y:S04]  /*7940*/  STL [R1+0xb7c], R15 ;  /* 0x000b7c0f01007387 */ /* 0x000fe80000100800 */
[----:B------:R-:W-:Y:S11]  /*7950*/  STL [R1+0xb78], R14 ;  /* 0x000b780e01007387 */ /* 0x000ff60000100800 */
[----:B------:R-:W-:Y:S05]  /*7960*/  @!UPT UIADD3 URZ, URZ, URZ, URZ ;  /* 0x0000003f3f3ff290 */ /* 0x000fea000fffe03f */
[----:B------:R0:W-:Y:S04]  /*7970*/  STL.64 [R1+0x3f0], R20 ;  /* 0x0003f01401007387 */ /* 0x0001e80000100a00 */
[----:B------:R1:W-:Y:S04]  /*7980*/  STL.64 [R1+0x3f8], R22 ;  /* 0x0003f81601007387 */ /* 0x0003e80000100a00 */
[----:B0-----:R-:W4:Y:S04]  /*7990*/  LDL.LU.64 R20, [R1+0x220] ;  /* 0x0002200001147983 */ /* 0x001f280000300a00 */
[----:B-1----:R-:W4:Y:S01]  /*79a0*/  LDL.LU.64 R22, [R1+0x228] ;  /* 0x0002280001167983 */ /* 0x002f220000300a00 */
[----:B--2---:R-:W-:Y:S11]  /*79b0*/  HMMA.16816.F32 R24, R16, R8, R24 ;  /* 0x000000081018723c */ /* 0x004ff60000001818 */
[----:B------:R-:W-:Y:S11]  /*79c0*/  @!UPT UIADD3 URZ, URZ, URZ, URZ ;  /* 0x0000003f3f3ff290 */ /* 0x000ff6000fffe03f */
[----:B------:R-:W-:Y:S01]  /*79d0*/  @!UPT UIADD3 URZ, URZ, URZ, URZ ;  /* 0x0000003f3f3ff290 */ /* 0x000fe2000fffe03f */
[----:B------:R0:W-:Y:S01]  /*79e0*/  STL.64 [R1+0x390], R24 ;  /* 0x0003901801007387 */ /* 0x0001e20000100a00 */
[----:B------:R-:W-:-:S03]  /*79f0*/  IMAD.MOV.U32 R6, RZ, RZ, R26 ;  /* 0x000000ffff067224 */ /* 0x000fc600078e001a */
[----:B------:R-:W2:Y:S01]  /*7a00*/  LDL.LU R26, [R1+0xe00] ;  /* 0x000e0000011a7983 */ /* 0x000ea20000300800 */
[----:B------:R-:W-:-:S03]  /*7a10*/  IMAD.MOV.U32 R7, RZ, RZ, R27 ;  /* 0x000000ffff077224 */ /* 0x000fc600078e001b */
[----:B0-----:R-:W3:Y:S01]  /*7a20*/  LDL.LU.64 R24, [R1+0xdf8] ;  /* 0x000df80001187983 */ /* 0x001ee20000300a00 */
[----:B----4-:R-:W-:Y:S03]  /*7a30*/  HMMA.16816.F32 R16, R16, R12, R20 ;  /* 0x0000000c1010723c */ /* 0x010fe60000001814 */
[----:B------:R-:W-:Y:S04]  /*7a40*/  STL.64 [R1+0xde0], R8 ;  /* 0x000de00801007387 */ /* 0x000fe80000100a00 */
[----:B------:R-:W-:Y:S04]  /*7a50*/  STL.64 [R1+0xd98], R6 ;  /* 0x000d980601007387 */ /* 0x000fe80000100a00 */
[----:B------:R0:W-:Y:S02]  /*7a60*/  STL.64 [R1+0xd90], R4 ;  /* 0x000d900401007387 */ /* 0x0001e40000100a00 */
[----:B0-----:R-:W-:-:S02]  /*7a70*/  IMAD.MOV.U32 R5, RZ, RZ, R11 ;  /* 0x000000ffff057224 */ /* 0x001fc400078e000b */
[----:B--2---:R-:W-:-:S05]  /*7a80*/  IMAD.MOV.U32 R4, RZ, RZ, R26 ;  /* 0x000000ffff047224 */ /* 0x004fca00078e001a */
[----:B------:R0:W-:Y:S04]  /*7a90*/  STL.64 [R1+0xda8], R4 ;  /* 0x000da80401007387 */ /* 0x0001e80000100a00 */
[----:B------:R-:W3:Y:S01]  /*7aa0*/  LDL.LU.64 R8, [R1+0x200] ;  /* 0x0002000001087983 */ /* 0x000ee20000300a00 */
[----:B0-----:R-:W-:Y:S02]  /*7ab0*/  IMAD.MOV.U32 R4, RZ, RZ, R10 ;  /* 0x000000ffff047224 */ /* 0x001fe400078e000a */
[----:B------:R-:W-:Y:S01]  /*7ac0*/  IMAD.MOV.U32 R5, RZ, RZ, R3 ;  /* 0x000000ffff057224 */ /* 0x000fe200078e0003 */
[----:B------:R-:W3:Y:S04]  /*7ad0*/  LDL.LU.64 R10, [R1+0x208] ;  /* 0x00020800010a7983 */ /* 0x000ee80000300a00 */
[----:B------:R-:W-:Y:S04]  /*7ae0*/  STL.64 [R1+0xdc0], R4 ;  /* 0x000dc00401007387 */ /* 0x000fe80000100a00 */
[----:B------:R-:W3:Y:S04]  /*7af0*/  LDL.LU.64 R22, [R1+0xdf0] ;  /* 0x000df00001167983 */ /* 0x000ee80000300a00 */
[----:B------:R-:W3:Y:S04]  /*7b00*/  LDL.LU.64 R20, [R1+0xde8] ;  /* 0x000de80001147983 */ /* 0x000ee80000300a00 */
[----:B------:R0:W-:Y:S04]  /*7b10*/  STL.64 [R1+0x220], R16 ;  /* 0x0002201001007387 */ /* 0x0001e80000100a00 */
[----:B------:R1:W-:Y:S04]  /*7b20*/  STL.64 [R1+0x228], R18 ;  /* 0x0002281201007387 */ /* 0x0003e80000100a00 */
[----:B0-----:R-:W2:Y:S04]  /*7b30*/  LDL.LU.64 R16, [R1+0x1f0] ;  /* 0x0001f00001107983 */ /* 0x001ea80000300a00 */
[----:B-1----:R-:W2:Y:S04]  /*7b40*/  LDL.LU.64 R18, [R1+0x1f8] ;  /* 0x0001f80001127983 */ /* 0x002ea80000300a00 */
[----:B------:R0:W-:Y:S04]  /*7b50*/  STL.64 [R1+0xda0], R12 ;  /* 0x000da00c01007387 */ /* 0x0001e80000100a00 */
[----:B0-----:R-:W4:Y:S04]  /*7b60*/  LDL.LU.64 R12, [R1+0x1c0] ;  /* 0x0001c000010c7983 */ /* 0x001f280000300a00 */
[----:B------:R-:W2:Y:S04]  /*7b70*/  LDL.LU.64 R14, [R1+0x1c8] ;  /* 0x0001c800010e7983 */ /* 0x000ea80000300a00 */
[----:B--2---:R-:W-:Y:S04]  /*7b80*/  STL.64 [R1+0xdb8], R14 ;  /* 0x000db80e01007387 */ /* 0x004fe80000100a00 */
[----:B----4-:R0:W-:Y:S04]  /*7b90*/  STL.64 [R1+0xdb0], R12 ;  /* 0x000db00c01007387 */ /* 0x0101e80000100a00 */
[----:B0-----:R-:W2:Y:S04]  /*7ba0*/  LDL.LU.64 R12, [R1+0x1d0] ;  /* 0x0001d000010c7983 */ /* 0x001ea80000300a00 */
[----:B------:R-:W4:Y:S01]  /*7bb0*/  LDL.LU.64 R14, [R1+0x1d8] ;  /* 0x0001d800010e7983 */ /* 0x000f220000300a00 */
[----:B---3--:R-:W-:Y:S03]  /*7bc0*/  HMMA.16816.F32 R24, R20, R24, R8 ;  /* 0x000000181418723c */ /* 0x008fe60000001808 */
[----:B----4-:R-:W-:Y:S04]  /*7bd0*/  STL.64 [R1+0xdd0], R14 ;  /* 0x000dd00e01007387 */ /* 0x010fe80000100a00 */
[----:B--2---:R0:W-:Y:S04]  /*7be0*/  STL.64 [R1+0xdc8], R12 ;  /* 0x000dc80c01007387 */ /* 0x0041e80000100a00 */
[----:B0-----:R-:W2:Y:S04]  /*7bf0*/  LDL.LU.64 R12, [R1+0x1e0] ;  /* 0x0001e000010c7983 */ /* 0x001ea80000300a00 */
[----:B------:R-:W2:Y:S04]  /*7c00*/  LDL.LU.64 R14, [R1+0x1e8] ;  /* 0x0001e800010e7983 */ /* 0x000ea80000300a00 */
[----:B------:R-:W3:Y:S04]  /*7c10*/  LDL.LU.64 R8, [R1+0xde0] ;  /* 0x000de00001087983 */ /* 0x000ee80000300a00 */
[----:B------:R0:W-:Y:S04]  /*7c20*/  STL.64 [R1+0x200], R24 ;  /* 0x0002001801007387 */ /* 0x0001e80000100a00 */
[----:B------:R-:W-:Y:S04]  /*7c30*/  STL.64 [R1+0x208], R26 ;  /* 0x0002081a01007387 */ /* 0x000fe80000100a00 */
[----:B0-----:R-:W4:Y:S01]  /*7c40*/  LDL.LU.64 R24, [R1+0xdd8] ;  /* 0x000dd80001187983 */ /* 0x001f220000300a00 */
[----:B------:R-:W-:-:S02]  /*7c50*/  IMAD.MOV.U32 R4, RZ, RZ, R2 ;  /* 0x000000ffff047224 */ /* 0x000fc400078e0002 */
[----:B------:R-:W-:-:S07]  /*7c60*/  IMAD.MOV.U32 R5, RZ, RZ, R0 ;  /* 0x000000ffff057224 */ /* 0x000fce00078e0000 */
[C---:B--2---:R-:W-:Y:S08]  /*7c70*/  HMMA.16816.F32 R4, R20.reuse, R4, R12 ;  /* 0x000000041404723c */ /* 0x044ff0000000180c */
[C---:B----4-:R-:W-:Y:S11]  /*7c80*/  HMMA.16816.F32 R16, R20.reuse, R24, R16 ;  /* 0x000000181410723c */ /* 0x050ff60000001810 */
[----:B------:R-:W-:Y:S11]  /*7c90*/  @!UPT UIADD3 URZ, URZ, URZ, URZ ;  /* 0x0000003f3f3ff290 */ /* 0x000ff6000fffe03f */
[----:B------:R-:W-:Y:S01]  /*7ca0*/  @!UPT UIADD3 URZ, URZ, URZ, URZ ;  /* 0x0000003f3f3ff290 */ /* 0x000fe2000fffe03f */
[----:B------:R0:W-:Y:S01]  /*7cb0*/  STL.64 [R1+0x1f0], R16 ;  /* 0x0001f01001007387 */ /* 0x0001e20000100a00 */
[----:B------:R-:W-:Y:S02]  /*7cc0*/  IMAD.MOV.U32 R10, RZ, RZ, R18 ;  /* 0x000000ffff0a7224 */ /* 0x000fe400078e0012 */
[----:B------:R-:W-:Y:S01]  /*7cd0*/  IMAD.MOV.U32 R11, RZ, RZ, R19 ;  /* 0x000000ffff0b7224 */ /* 0x000fe200078e0013 */
[----:B0-----:R-:W2:Y:S04]  /*7ce0*/  LDL.LU.64 R16, [R1+0x70] ;  /* 0x0000700001107983 */ /* 0x001ea80000300a00 */
[----:B------:R-:W2:Y:S04]  /*7cf0*/  LDL.LU.64 R18, [R1+0x78] ;  /* 0x0000780001127983 */ /* 0x000ea80000300a00 */
[----:B------:R0:W-:Y:S04]  /*7d00*/  STL.64 [R1+0xd88], R24 ;  /* 0x000d881801007387 */ /* 0x0001e80000100a00 */
[----:B0-----:R-:W4:Y:S04]  /*7d10*/  LDL.LU.64 R24, [R1+0x1b0] ;  /* 0x0001b00001187983 */ /* 0x001f280000300a00 */
[----:B------:R-:W4:Y:S04]  /*7d20*/  LDL.LU.64 R26, [R1+0x1b8] ;  /* 0x0001b800011a7983 */ /* 0x000f280000300a00 */
[----:B------:R-:W-:Y:S04]  /*7d30*/  STL [R1+0xa84], R11 ;  /* 0x000a840b01007387 */ /* 0x000fe80000100800 */
[----:B------:R-:W-:Y:S04]  /*7d40*/  STL [R1+0xa80], R10 ;  /* 0x000a800a01007387 */ /* 0x000fe80000100800 */
[----:B------:R-:W2:Y:S04]  /*7d50*/  LDL.LU.64 R14, [R1+0xdd0] ;  /* 0x000dd000010e7983 */ /* 0x000ea80000300a00 */
[----:B------:R-:W2:Y:S04]  /*7d60*/  LDL.LU.64 R12, [R1+0xdc8] ;  /* 0x000dc800010c7983 */ /* 0x000ea80000300a00 */
[----:B------:R0:W-:Y:S04]  /*7d70*/  STL.64 [R1+0x1e0], R4 ;  /* 0x0001e00401007387 */ /* 0x0001e80000100a00 */
[----:B------:R2:W-:Y:S04]  /*7d80*/  STL.64 [R1+0x1e8], R6 ;  /* 0x0001e80601007387 */ /* 0x0005e80000100a00 */
[----:B0-----:R-:W2:Y:S02]  /*7d90*/  LDL.LU.64 R4, [R1+0xdc0] ;  /* 0x000dc00001047983 */ /* 0x001ea40000300a00 */
[----:B--2---:R-:W-:Y:S02]  /*7da0*/  HMMA.16816.F32 R4, R20, R4, R12 ;  /* 0x000000041404723c */ /* 0x004fe4000000180c */
[----:B------:R-:W2:Y:S04]  /*7db0*/  LDL.LU.64 R14, [R1+0xdb8] ;  /* 0x000db800010e7983 */ /* 0x000ea80000300a00 */
[----:B------:R-:W2:Y:S11]  /*7dc0*/  LDL.LU.64 R12, [R1+0xdb0] ;  /* 0x000db000010c7983 */ /* 0x000eb60000300a00 */
[----:B------:R-:W-:Y:S06]  /*7dd0*/  @!UPT UIADD3 URZ, URZ, URZ, URZ ;  /* 0x0000003f3f3ff290 */ /* 0x000fec000fffe03f */
[----:B------:R0:W-:Y:S04]  /*7de0*/  STL.64 [R1+0x1d0], R4 ;  /* 0x0001d00401007387 */ /* 0x0001e80000100a00 */
[----:B0-----:R-:W2:Y:S01]  /*7df0*/  LDL.LU.64 R4, [R1+0xda8] ;  /* 0x000da80001047983 */ /* 0x001ea20000300a00 */
[----:B------:R-:W-:Y:S02]  /*7e00*/  IMAD.MOV.U32 R11, RZ, RZ, R6 ;  /* 0x000000ffff0b7224 */ /* 0x000fe400078e0006 */
[----:B------:R-:W-:-:S03]  /*7e10*/  IMAD.MOV.U32 R10, RZ, RZ, R7 ;  /* 0x000000ffff0a7224 */ /* 0x000fc600078e0007 */
[----:B------:R-:W-:Y:S01]  /*7e20*/  STL [R1+0xd38], R11 ;  /* 0x000d380b01007387 */ /* 0x000fe20000100800 */
[C---:B--2---:R-:W-:Y:S03]  /*7e30*/  HMMA.16816.F32 R4, R20.reuse, R4, R12 ;  /* 0x000000041404723c */ /* 0x044fe6000000180c */
[----:B------:R-:W2:Y:S11]  /*7e40*/  LDL.LU.64 R12, [R1+0xda0] ;  /* 0x000da000010c7983 */ /* 0x000eb60000300a00 */
[----:B------:R-:W-:Y:S09]  /*7e50*/  @!UPT UIADD3 URZ, URZ, URZ, URZ ;  /* 0x0000003f3f3ff290 */ /* 0x000ff2000fffe03f */
[----:B------:R-:W-:Y:S04]  /*7e60*/  STL.64 [R1+0x1c0], R4 ;  /* 0x0001c00401007387 */ /* 0x000fe80000100a00 */
[----:B------:R0:W-:Y:S04]  /*7e70*/  STL.64 [R1+0x1c8], R6 ;  /* 0x0001c80601007387 */ /* 0x0001e80000100a00 */
[----:B0-----:R-:W2:Y:S04]  /*7e80*/  LDL.LU.64 R6, [R1+0xd98] ;  /* 0x000d980001067983 */ /* 0x001ea80000300a00 */
[----:B------:R-:W4:Y:S02]  /*7e90*/  LDL.LU.64 R4, [R1+0xd90] ;  /* 0x000d900001047983 */ /* 0x000f240000300a00 */
[C---:B----4-:R-:W-:Y:S11]  /*7ea0*/  HMMA.16816.F32 R24, R20.reuse, R4, R24 ;  /* 0x000000041418723c */ /* 0x050ff60000001818 */
[----:B------:R-:W-:Y:S11]  /*7eb0*/  @!UPT UIADD3 URZ, URZ, URZ, URZ ;  /* 0x0000003f3f3ff290 */ /* 0x000ff6000fffe03f */
[----:B------:R-:W-:Y:S01]  /*7ec0*/  @!UPT UIADD3 URZ, URZ, URZ, URZ ;  /* 0x0000003f3f3ff290 */ /* 0x000fe2000fffe03f */
[----:B------:R0:W-:Y:S04]  /*7ed0*/  STL.64 [R1+0x1b0], R24 ;  /* 0x0001b01801007387 */ /* 0x0001e80000100a00 */
[----:B------:R1:W-:Y:S04]  /*7ee0*/  STL.64 [R1+0x1b8], R26 ;  /* 0x0001b81a01007387 */ /* 0x0003e80000100a00 */
[----:B0-----:R-:W4:Y:S04]  /*7ef0*/  LDL.LU.64 R24, [R1+0x310] ;  /* 0x0003100001187983 */ /* 0x001f280000300a00 */
[----:B-1----:R-:W4:Y:S04]  /*7f00*/  LDL.LU.64 R26, [R1+0x318] ;  /* 0x00031800011a7983 */ /* 0x002f280000300a00 */
[----:B--2---:R-:W-:Y:S04]  /*7f10*/  STL.64 [R1+0xd58], R6 ;  /* 0x000d580601007387 */ /* 0x004fe80000100a00 */
[----:B------:R0:W-:Y:S04]  /*7f20*/  STL.64 [R1+0xd50], R4 ;  /* 0x000d500401007387 */ /* 0x0001e80000100a00 */
[----:B0-----:R-:W2:Y:S04]  /*7f30*/  LDL.64 R4, [R1] ;  /* 0x0000000001047983 */ /* 0x001ea80000100a00 */
[----:B--2---:R0:W-:Y:S04]  /*7f40*/  STL.64 [R1+0xd60], R4 ;  /* 0x000d600401007387 */ /* 0x0041e80000100a00 */
[----:B0-----:R-:W2:Y:S04]  /*7f50*/  LDL.64 R4, [R1+0x10] ;  /* 0x0000100001047983 */ /* 0x001ea80000100a00 */
[----:B--2---:R0:W-:Y:S04]  /*7f60*/  STL.64 [R1+0xd70], R4 ;  /* 0x000d700401007387 */ /* 0x0041e80000100a00 */
[----:B0-----:R-:W3:Y:S04]  /*7f70*/  LDL.LU.64 R4, [R1+0x1a0] ;  /* 0x0001a00001047983 */ /* 0x001ee80000300a00 */
[----:B------:R-:W3:Y:S02]  /*7f80*/  LDL.LU.64 R6, [R1+0x1a8] ;  /* 0x0001a80001067983 */ /* 0x000ee40000300a00 */
[C---:B---3--:R-:W-:Y:S11]  /*7f90*/  HMMA.16816.F32 R4, R20.reuse, R8, R4 ;  /* 0x000000081404723c */ /* 0x048ff60000001804 */
[----:B------:R-:W-:Y:S11]  /*7fa0*/  @!UPT UIADD3 URZ, URZ, URZ, URZ ;  /* 0x0000003f3f3ff290 */ /* 0x000ff6000fffe03f */
[----:B------:R-:W-:Y:S01]  /*7fb0*/  @!UPT UIADD3 URZ, URZ, URZ, URZ ;  /* 0x0000003f3f3ff290 */ /* 0x000fe2000fffe03f */
[----:B------:R0:W-:Y:S04]  /*7fc0*/  STL.64 [R1+0x1a0], R4 ;  /* 0x0001a00401007387 */ /* 0x0001e80000100a00 */
[----:B------:R1:W-:Y:S04]  /*7fd0*/  STL.64 [R1+0x1a8], R6 ;  /* 0x0001a80601007387 */ /* 0x0003e80000100a00 */
[----:B0-----:R-:W2:Y:S04]  /*7fe0*/  LDL.LU.64 R4, [R1+0x2f0] ;  /* 0x0002f00001047983 */ /* 0x001ea80000300a00 */
[----:B-1----:R-:W3:Y:S01]  /*7ff0*/  LDL.LU.64 R6, [R1+0x2f8] ;  /* 0x0002f80001067983 */ /* 0x002ee20000300a00 */
[----:B------:R-:W-:Y:S03]  /*8000*/  HMMA.16816.F32 R16, R20, R12, R16 ;  /* 0x0000000c1410723c */ /* 0x000fe60000001810 */
[----:B------:R-:W0:Y:S11]  /*8010*/  LDSM.16.MT88.4 R20, [R29+0x8180] ;  /* 0x008180001d14783b */ /* 0x000e360000004200 */
[----:B------:R-:W-:Y:S09]  /*8020*/  @!UPT UIADD3 URZ, URZ, URZ, URZ ;  /* 0x0000003f3f3ff290 */ /* 0x000ff2000fffe03f */
[----:B------:R-:W-:Y:S04]  /*8030*/  STL.64 [R1+0x70], R16 ;  /* 0x0000701001007387 */ /* 0x000fe80000100a00 */
[----:B------:R-:W-:Y:S04]  /*8040*/  STL.64 [R1+0x78], R18 ;  /* 0x0000781201007387 */ /* 0x000fe80000100a00 */
[----:B------:R-:W4:Y:S04]  /*8050*/  LDSM.16.MT88.4 R16, [R29+0x8100] ;  /* 0x008100001d10783b */ /* 0x000f280000004200 */
[----:B---3--:R-:W-:Y:S04]  /*8060*/  STL.64 [R1+0xd80], R6 ;  /* 0x000d800601007387 */ /* 0x008fe80000100a00 */
[----:B--2---:R1:W-:Y:S04]  /*8070*/  STL.64 [R1+0xd78], R4 ;  /* 0x000d780401007387 */ /* 0x0043e80000100a00 */
[----:B-1----:R-:W2:Y:S04]  /*8080*/  LDL.LU.64 R4, [R1+0x300] ;  /* 0x0003000001047983 */ /* 0x002ea80000300a00 */
[----:B------:R-:W2:Y:S04]  /*8090*/  LDL.LU.64 R6, [R1+0x308] ;  /* 0x0003080001067983 */ /* 0x000ea80000300a00 */
[----:B------:R1:W-:Y:S04]  /*80a0*/  STL.64 [R1+0xd68], R12 ;  /* 0x000d680c01007387 */ /* 0x0003e80000100a00 */
[----:B-1----:R-:W4:Y:S04]  /*80b0*/  LDL.64 R12, [R1+0x40] ;  /* 0x00004000010c7983 */ /* 0x002f280000100a00 */
[----:B0-----:R-:W-:Y:S04]  /*80c0*/  STL.64 [R1+0xd30], R22 ;  /* 0x000d301601007387 */ /* 0x001fe80000100a00 */
[----:B------:R0:W-:Y:S04]  /*80d0*/  STL.64 [R1+0xd28], R20 ;  /* 0x000d281401007387 */ /* 0x0001e80000100a00 */
[----:B0-----:R-:W3:Y:S01]  /*80e0*/  LDL.64 R20, [R1+0x20] ;  /* 0x0000200001147983 */ /* 0x001ee20000100a00 */
[----:B----4-:R-:W-:Y:S11]  /*80f0*/  HMMA.16816.F32 R24, R16, R12, R24 ;  /* 0x0000000c1018723c */ /* 0x010ff60000001818 */
[----:B------:R-:W-:Y:S11]  /*8100*/  @!UPT UIADD3 URZ, URZ, URZ, URZ ;  /* 0x0000003f3f3ff290 */ /* 0x000ff6000fffe03f */
[----:B------:R-:W-:Y:S01]  /*8110*/  @!UPT UIADD3 URZ, URZ, URZ, URZ ;  /* 0x0000003f3f3ff290 */ /* 0x000fe2000fffe03f */
[----:B------:R0:W-:Y:S04]  /*8120*/  STL.64 [R1+0x310], R24 ;  /* 0x0003101801007387 */ /* 0x0001e80000100a00 */
[----:B------:R-:W-:Y:S04]  /*8130*/  STL.64 [R1+0x318], R26 ;  /* 0x0003181a01007387 */ /* 0x000fe80000100a00 */
[----:B0-----:R-:W2:Y:S01]  /*8140*/  LDL.LU.64 R24, [R1+0xd88] ;  /* 0x000d880001187983 */ /* 0x001ea20000300a00 */
[----:B------:R-:W-:Y:S02]  /*8150*/  IMAD.MOV.U32 R11, RZ, RZ, R12 ;  /* 0x000000ffff0b7224 */ /* 0x000fe400078e000c */
[----:B------:R-:W-:-:S02]  /*8160*/  IMAD.MOV.U32 R28, RZ, RZ, R13 ;  /* 0x000000ffff1c7224 */ /* 0x000fc400078e000d */
[----:B------:R-:W4:Y:S04]  /*8170*/  LDL.LU.64 R12, [R1+0x2e0] ;  /* 0x0002e000010c7983 */ /* 0x000f280000300a00 */
[----:B------:R-:W4:Y:S04]  /*8180*/  LDL.LU.64 R14, [R1+0x2e8] ;  /* 0x0002e800010e7983 */ /* 0x000f280000300a00 */
[----:B------:R-:W-:Y:S04]  /*8190*/  STL.64 [R1+0xd48], R10 ;  /* 0x000d480a01007387 */ /* 0x000fe80000100a00 */
[----:B------:R0:W-:Y:S04]  /*81a0*/  STL.64 [R1+0xd40], R8 ;  /* 0x000d400801007387 */ /* 0x0001e80000100a00 */
[----:B0-----:R-:W3:Y:S04]  /*81b0*/  LDL.LU.64 R8, [R1+0x2c0] ;  /* 0x0002c00001087983 */ /* 0x001ee80000300a00 */
[----:B------:R-:W3:Y:S04]  /*81c0*/  LDL.LU.64 R10, [R1+0x2c8] ;  /* 0x0002c800010a7983 */ /* 0x000ee80000300a00 */
[----:B------:R-:W3:Y:S01]  /*81d0*/  LDL R0, [R1+0x454] ;  /* 0x0004540001007983 */ /* 0x000ee20000100800 */
[C---:B--2---:R-:W-:Y:S11]  /*81e0*/  HMMA.16816.F32 R4, R16.reuse, R24, R4 ;  /* 0x000000181004723c */ /* 0x044ff60000001804 */
[----:B------:R-:W-:Y:S11]  /*81f0*/  @!UPT UIADD3 URZ, URZ, URZ, URZ ;  /* 0x0000003f3f3ff290 */ /* 0x000ff6000fffe03f */
[----:B------:R-:W-:Y:S01]  /*8200*/  @!UPT UIADD3 URZ, URZ, URZ, URZ ;  /* 0x0000003f3f3ff290 */ /* 0x000fe2000fffe03f */
[----:B------:R-:W-:Y:S04]  /*8210*/  STL.64 [R1+0x300], R4 ;  /* 0x0003000401007387 */ /* 0x000fe80000100a00 */
[----:B------:R0:W-:Y:S04]  /*8220*/  STL.64 [R1+0x308], R6 ;  /* 0x0003080601007387 */ /* 0x0001e80000100a00 */
[----:B0-----:R-:W3:Y:S04]  /*8230*/  LDL.LU.64 R6, [R1+0xd80] ;  /* 0x000d800001067983 */ /* 0x001ee80000300a00 */
[----:B------:R-:W3:Y:S04]  /*8240*/  LDL.LU.64 R4, [R1+0xd78] ;  /* 0x000d780001047983 */ /* 0x000ee80000300a00 */
[----:B------:R0:W-:Y:S04]  /*8250*/  STL.64 [R1+0xd18], R24 ;  /* 0x000d181801007387 */ /* 0x0001e80000100a00 */
[----:B0-----:R-:W2:Y:S04]  /*8260*/  LDL.LU.64 R24, [R1+0x2d0] ;  /* 0x0002d00001187983 */ /* 0x001ea80000300a00 */
[----:B------:R-:W2:Y:S01]  /*8270*/  LDL.LU.64 R26, [R1+0x2d8] ;  /* 0x0002d800011a7983 */ /* 0x000ea20000300a00 */
[----:B---3--:R-:W-:Y:S11]  /*8280*/  HMMA.16816.F32 R4, R16, R20, R4 ;  /* 0x000000141004723c */ /* 0x008ff60000001804 */
[----:B------:R-:W-:Y:S11]  /*8290*/  @!UPT UIADD3 URZ, URZ, URZ, URZ ;  /* 0x0000003f3f3ff290 */ /* 0x000ff6000fffe03f */
[----:B------:R-:W-:Y:S01]  /*82a0*/  @!UPT UIADD3 URZ, URZ, URZ, URZ ;  /* 0x0000003f3f3ff290 */ /* 0x000fe2000fffe03f */
[----:B------:R0:W-:Y:S04]  /*82b0*/  STL.64 [R1+0x2f0], R4 ;  /* 0x0002f00401007387 */ /* 0x0001e80000100a00 */
[----:B------:R-:W-:Y:S04]  /*82c0*/  STL.64 [R1+0x2f8], R6 ;  /* 0x0002f80601007387 */ /* 0x000fe80000100a00 */
[----:B0-----:R-:W4:Y:S01]  /*82d0*/  LDL.LU.64 R4, [R1+0xd70] ;  /* 0x000d700001047983 */ /* 0x001f220000300a00 */
[----:B------:R-:W-:Y:S02]  /*82e0*/  IMAD.MOV.U32 R3, RZ, RZ, R20 ;  /* 0x000000ffff037224 */ /* 0x000fe400078e0014 */
[----:B------:R-:W-:-:S02]  /*82f0*/  IMAD.MOV.U32 R2, RZ, RZ, R21 ;  /* 0x000000ffff027224 */ /* 0x000fc400078e0015 */
[----:B------:R-:W3:Y:S04]  /*8300*/  LDL.LU.64 R20, [R1+0x2b0] ;  /* 0x0002b00001147983 */ /* 0x000ee80000300a00 */
[----:B------:R-:W3:Y:S01]  /*8310*/  LDL.LU.64 R22, [R1+0x2b8] ;  /* 0x0002b80001167983 */ /* 0x000ee20000300a00 */
[----:B----4-:R-:W-:Y:S11]  /*8320*/  HMMA.16816.F32 R12, R16, R4, R12 ;  /* 0x00000004100c723c */ /* 0x010ff6000000180c */
[----:B------:R-:W-:Y:S11]  /*8330*/  @!UPT UIADD3 URZ, URZ, URZ, URZ ;  /* 0x0000003f3f3ff290 */ /* 0x000ff6000fffe03f */
[----:B------:R-:W-:Y:S01]  /*8340*/  @!UPT UIADD3 URZ, URZ, URZ, URZ ;  /* 0x0000003f3f3ff290 */ /* 0x000fe2000fffe03f */
[----:B------:R0:W-:Y:S04]  /*8350*/  STL.64 [R1+0x2e0], R12 ;  /* 0x0002e00c01007387 */ /* 0x0001e80000100a00 */
[----:B------:R1:W-:Y:S04]  /*8360*/  STL.64 [R1+0x2e8], R14 ;  /* 0x0002e80e01007387 */ /* 0x0003e80000100a00 */
[----:B0-----:R-:W4:Y:S01]  /*8370*/  LDL.LU.64 R12, [R1+0xd68] ;  /* 0x000d6800010c7983 */ /* 0x001f220000300a00 */
[----:B-1----:R-:W-:Y:S02]  /*8380*/  IMAD.MOV.U32 R15, RZ, RZ, R4 ;  /* 0x000000ffff0f7224 */ /* 0x002fe400078e0004 */
[----:B------:R-:W-:-:S02]  /*8390*/  IMAD.MOV.U32 R14, RZ, RZ, R5 ;  /* 0x000000ffff0e7224 */ /* 0x000fc400078e0005 */
[----:B------:R-:W2:Y:S02]  /*83a0*/  LDL.LU.64 R4, [R1+0xd60] ;  /* 0x000d600001047983 */ /* 0x000ea40000300a00 */
[----:B--2---:R-:W-:Y:S11]  /*83b0*/  HMMA.16816.F32 R24, R16, R4, R24 ;  /* 0x000000041018723c */ /* 0x004ff60000001818 */
[----:B------:R-:W-:Y:S11]  /*83c0*/  @!UPT UIADD3 URZ, URZ, URZ, URZ ;  /* 0x0000003f3f3ff290 */ /* 0x000ff6000fffe03f */
[----:B------:R-:W-:Y:S01]  /*83d0*/  @!UPT UIADD3 URZ, URZ, URZ, URZ ;  /* 0x0000003f3f3ff290 */ /* 0x000fe2000fffe03f */
[----:B------:R-:W-:Y:S04]  /*83e0*/  STL.64 [R1+0x2d0], R24 ;  /* 0x0002d01801007387 */ /* 0x000fe80000100a00 */
[----:B------:R0:W-:Y:S04]  /*83f0*/  STL.64 [R1+0x2d8], R26 ;  /* 0x0002d81a01007387 */ /* 0x0001e80000100a00 */
[----:B------:R-:W2:Y:S01]  /*8400*/  LDL.LU.64 R6, [R1+0xd58] ;  /* 0x000d580001067983 */ /* 0x000ea20000300a00 */
[----:B0-----:R-:W-:Y:S02]  /*8410*/  IMAD.MOV.U32 R27, RZ, RZ, R4 ;  /* 0x000000ffff1b7224 */ /* 0x001fe400078e0004 */
[----:B------:R-:W-:-:S02]  /*8420*/  IMAD.MOV.U32 R26, RZ, RZ, R5 ;  /* 0x000000ffff1a7224 */ /* 0x000fc400078e0005 */
[----:B------:R-:W2:Y:S02]  /*8430*/  LDL.LU.64 R4, [R1+0xd50] ;  /* 0x000d500001047983 */ /* 0x000ea40000300a00 */
[----:B--2---:R-:W-:Y:S11]  /*8440*/  HMMA.16816.F32 R8, R16, R4, R8 ;  /* 0x000000041008723c */ /* 0x004ff60000001808 */
[----:B------:R-:W-:Y:S11]  /*8450*/  @!UPT UIADD3 URZ, URZ, URZ, URZ ;  /* 0x0000003f3f3ff290 */ /* 0x000ff6000fffe03f */
[----:B------:R-:W-:Y:S01]  /*8460*/  @!UPT UIADD3 URZ, URZ, URZ, URZ ;  /* 0x0000003f3f3ff290 */ /* 0x000fe2000fffe03f */
[----:B------:R-:W-:Y:S04]  /*8470*/  STL.64 [R1+0x2c0], R8 ;  /* 0x0002c00801007387 */ /* 0x000fe80000100a00 */
[----:B------:R0:W-:Y:S04]  /*8480*/  STL.64 [R1+0x2c8], R10 ;  /* 0x0002c80a01007387 */ /* 0x0001e80000100a00 */
[----:B0-----:R-:W2:Y:S04]  /*8490*/  LDL.LU.64 R10, [R1+0xd48] ;  /* 0x000d4800010a7983 */ /* 0x001ea80000300a00 */
[----:B------:R-:W3:Y:S01]  /*84a0*/  LDL.LU.64 R8, [R1+0xd40] ;  /* 0x000d400001087983 */ /* 0x000ee20000300a00 */
[----:B--2---:R-:W-:-:S03]  /*84b0*/  IMAD.MOV.U32 R24, RZ, RZ, R11 ;  /* 0x000000ffff187224 */ /* 0x004fc600078e000b */
[----:B------:R-:W2:Y:S04]  /*84c0*/  LDL.LU R11, [R1+0xd38] ;  /* 0x000d3800010b7983 */ /* 0x000ea80000300800 */
[----:B------:R-:W-:Y:S04]  /*84d0*/  STL.64 [R1+0xcd0], R6 ;  /* 0x000cd00601007387 */ /* 0x000fe80000100a00 */
[----:B------:R0:W-:Y:S02]  /*84e0*/  STL.64 [R1+0xcc8], R4 ;  /* 0x000cc80401007387 */ /* 0x0001e40000100a00 */
[----:B0-----:R-:W-:-:S02]  /*84f0*/  IMAD.MOV.U32 R4, RZ, RZ, R27 ;  /* 0x000000ffff047224 */ /* 0x001fc400078e001b */
[----:B------:R-:W-:-:S05]  /*8500*/  IMAD.MOV.U32 R5, RZ, RZ, R26 ;  /* 0x000000ffff057224 */ /* 0x000fca00078e001a */
[----:B------:R0:W-:Y:S02]  /*8510*/  STL.64 [R1+0xce8], R4 ;  /* 0x000ce80401007387 */ /* 0x0001e40000100a00 */
[----:B0-----:R-:W-:Y:S02]  /*8520*/  IMAD.MOV.U32 R4, RZ, RZ, R15 ;  /* 0x000000ffff047224 */ /* 0x001fe400078e000f */
[----:B------:R-:W-:-:S05]  /*8530*/  IMAD.MOV.U32 R5, RZ, RZ, R14 ;  /* 0x000000ffff057224 */ /* 0x000fca00078e000e */
[----:B------:R0:W-:Y:S02]  /*8540*/  STL.64 [R1+0xd00], R4 ;  /* 0x000d000401007387 */ /* 0x0001e40000100a00 */
[----:B0-----:R-:W-:Y:S02]  /*8550*/  IMAD.MOV.U32 R4, RZ, RZ, R3 ;  /* 0x000000ffff047224 */ /* 0x001fe400078e0003 */
[----:B------:R-:W-:-:S05]  /*8560*/  IMAD.MOV.U32 R5, RZ, RZ, R2 ;  /* 0x000000ffff057224 */ /* 0x000fca00078e0002 */
[----:B------:R3:W-:Y:S02]  /*8570*/  STL.64 [R1+0xd20], R4 ;  /* 0x000d200401007387 */ /* 0x0007e40000100a00 */
[C---:B---3--:R-:W-:Y:S02]  /*8580*/  HMMA.16816.F32 R4, R16.reuse, R8, R20 ;  /* 0x000000081004723c */ /* 0x048fe40000001814 */
[----:B------:R-:W4:Y:S04]  /*8590*/  LDL.LU.64 R20, [R1+0x120] ;  /* 0x0001200001147983 */ /* 0x000f280000300a00 */
[----:B------:R-:W4:Y:S11]  /*85a0*/  LDL.LU.64 R22, [R1+0x128] ;  /* 0x0001280001167983 */ /* 0x000f360000300a00 */
[----:B------:R-:W-:Y:S06]  /*85b0*/  @!UPT UIADD3 URZ, URZ, URZ, URZ ;  /* 0x0000003f3f3ff290 */ /* 0x000fec000fffe03f */
[----:B------:R0:W-:Y:S04]  /*85c0*/  STL.64 [R1+0x2b0], R4 ;  /* 0x0002b00401007387 */ /* 0x0001e80000100a00 */
[----:B------:R1:W-:Y:S04]  /*85d0*/  STL.64 [R1+0x2b8], R6 ;  /* 0x0002b80601007387 */ /* 0x0003e80000100a00 */
[----:B0-----:R-:W3:Y:S04]  /*85e0*/  LDL.LU.64 R4, [R1+0x100] ;  /* 0x0001000001047983 */ /* 0x001ee80000300a00 */
[----:B-1----:R-:W3:Y:S04]  /*85f0*/  LDL.LU.64 R6, [R1+0x108] ;  /* 0x0001080001067983 */ /* 0x002ee80000300a00 */
[----:B--2---:R-:W-:Y:S04]  /*8600*/  STL.64 [R1+0xcc0], R10 ;  /* 0x000cc00a01007387 */ /* 0x004fe80000100a00 */
[----:B------:R0:W-:Y:S04]  /*8610*/  STL.64 [R1+0xcb8], R8 ;  /* 0x000cb80801007387 */ /* 0x0001e80000100a00 */
[----:B0-----:R-:W2:Y:S04]  /*8620*/  LDL.LU.64 R8, [R1+0xb0] ;  /* 0x0000b00001087983 */ /* 0x001ea80000300a00 */
[----:B------:R-:W2:Y:S04]  /*8630*/  LDL.LU.64 R10, [R1+0xb8] ;  /* 0x0000b800010a7983 */ /* 0x000ea80000300a00 */
[----:B--2---:R-:W-:Y:S04]  /*8640*/  STL.64 [R1+0xce0], R10 ;  /* 0x000ce00a01007387 */ /* 0x004fe80000100a00 */
[----:B------:R0:W-:Y:S04]  /*8650*/  STL.64 [R1+0xcd8], R8 ;  /* 0x000cd80801007387 */ /* 0x0001e80000100a00 */
[----:B0-----:R-:W2:Y:S04]  /*8660*/  LDL.LU.64 R8, [R1+0xc0] ;  /* 0x0000c00001087983 */ /* 0x001ea80000300a00 */
[----:B------:R-:W2:Y:S04]  /*8670*/  LDL.LU.64 R10, [R1+0xc8] ;  /* 0x0000c800010a7983 */ /* 0x000ea80000300a00 */
[----:B--2---:R-:W-:Y:S04]  /*8680*/  STL.64 [R1+0xcf8], R10 ;  /* 0x000cf80a01007387 */ /* 0x004fe80000100a00 */
[----:B------:R0:W-:Y:S04]  /*8690*/  STL.64 [R1+0xcf0], R8 ;  /* 0x000cf00801007387 */ /* 0x0001e80000100a00 */
[----:B0-----:R-:W2:Y:S04]  /*86a0*/  LDL.LU.64 R8, [R1+0xd0] ;  /* 0x0000d00001087983 */ /* 0x001ea80000300a00 */
[----:B------:R-:W2:Y:S01]  /*86b0*/  LDL.LU.64 R10, [R1+0xd8] ;  /* 0x0000d800010a7983 */ /* 0x000ea20000300a00 */
[----:B----4-:R-:W-:Y:S01]  /*86c0*/  HMMA.16816.F32 R16, R16, R12, R20 ;  /* 0x0000000c1010723c */ /* 0x010fe20000001814 */
[----:B------:R-:W-:-:S02]  /*86d0*/  IMAD.MOV.U32 R25, RZ, RZ, R28 ;  /* 0x000000ffff197224 */ /* 0x000fc400078e001c */
[----:B--2---:R-:W-:Y:S04]  /*86e0*/  STL.64 [R1+0xd10], R10 ;  /* 0x000d100a01007387 */ /* 0x004fe80000100a00 */
[----:B------:R0:W-:Y:S04]  /*86f0*/  STL.64 [R1+0xd08], R8 ;  /* 0x000d080801007387 */ /* 0x0001e80000100a00 */
[----:B0-----:R-:W2:Y:S04]  /*8700*/  LDL.LU.64 R8, [R1+0xe0] ;  /* 0x0000e00001087983 */ /* 0x001ea80000300a00 */
[----:B------:R-:W2:Y:S04]  /*8710*/  LDL.LU.64 R10, [R1+0xe8] ;  /* 0x0000e800010a7983 */ /* 0x000ea80000300a00 */
[----:B------:R-:W3:Y:S04]  /*8720*/  LDL.LU.64 R22, [R1+0xd30] ;  /* 0x000d300001167983 */ /* 0x000ee80000300a00 */
[----:B------:R-:W3:Y:S04]  /*8730*/  LDL.LU.64 R20, [R1+0xd28] ;  /* 0x000d280001147983 */ /* 0x000ee80000300a00 */
[----:B------:R0:W-:Y:S04]  /*8740*/  STL.64 [R1+0x120], R16 ;  /* 0x0001201001007387 */ /* 0x0001e80000100a00 */
[----:B------:R1:W-:Y:S04]  /*8750*/  STL.64 [R1+0x128], R18 ;  /* 0x0001281201007387 */ /* 0x0003e80000100a00 */
[----:B0-----:R-:W4:Y:S04]  /*8760*/  LDL.LU.64 R16, [R1+0xf0] ;  /* 0x0000f00001107983 */ /* 0x001f280000300a00 */
[----:B-1----:R-:W4:Y:S01]  /*8770*/  LDL.LU.64 R18, [R1+0xf8] ;  /* 0x0000f80001127983 */ /* 0x002f220000300a00 */
[C---:B---3--:R-:W-:Y:S03]  /*8780*/  HMMA.16816.F32 R24, R20.reuse, R24, R4 ;  /* 0x000000181418723c */ /* 0x048fe60000001804 */
[----:B------:R-:W2:Y:S11]  /*8790*/  LDL.LU.64 R4, [R1+0xd20] ;  /* 0x000d200001047983 */ /* 0x000eb60000300a00 */
[----:B------:R-:W-:Y:S09]  /*87a0*/  @!UPT UIADD3 URZ, URZ, URZ, URZ ;  /* 0x0000003f3f3ff290 */ /* 0x000ff2000fffe03f */
[----:B------:R0:W-:Y:S04]  /*87b0*/  STL.64 [R1+0x100], R24 ;  /* 0x0001001801007387 */ /* 0x0001e80000100a00 */
[----:B------:R-:W-:Y:S04]  /*87c0*/  STL.64 [R1+0x108], R26 ;  /* 0x0001081a01007387 */ /* 0x000fe80000100a00 */
[----:B0-----:R-:W4:Y:S01]  /*87d0*/  LDL.LU.64 R24, [R1+0xd18] ;  /* 0x000d180001187983 */ /* 0x001f220000300a00 */
[C---:B--2---:R-:W-:Y:S08]  /*87e0*/  HMMA.16816.F32 R4, R20.reuse, R4, R8 ;  /* 0x000000041404723c */ /* 0x044ff00000001808 */
[C---:B----4-:R-:W-:Y:S11]  /*87f0*/  HMMA.16816.F32 R16, R20.reuse, R24, R16 ;  /* 0x000000181410723c */ /* 0x050ff60000001810 */
[----:B------:R-:W-:Y:S11]  /*8800*/  @!UPT UIADD3 URZ, URZ, URZ, URZ ;  /* 0x0000003f3f3ff290 */ /* 0x000ff6000fffe03f */
[----:B------:R-:W-:Y:S01]  /*8810*/  @!UPT UIADD3 URZ, URZ, URZ, URZ ;  /* 0x0000003f3f3ff290 */ /* 0x000fe2000fffe03f */
[----:B------:R0:W-:Y:S04]  /*8820*/  STL.64 [R1+0xf0], R16 ;  /* 0x0000f01001007387 */ /* 0x0001e80000100a00 */
[----:B------:R1:W-:Y:S04]  /*8830*/  STL.64 [R1+0xf8], R18 ;  /* 0x0000f81201007387 */ /* 0x0003e80000100a00 */
[----:B0-----:R-:W2:Y:S04]  /*8840*/  LDL.LU.64 R16, [R1+0x50] ;  /* 0x0000500001107983 */ /* 0x001ea80000300a00 */
[----:B-1----:R-:W2:Y:S04]  /*8850*/  LDL.LU.64 R18, [R1+0x58] ;  /* 0x0000580001127983 */ /* 0x002ea80000300a00 */
[----:B------:R0:W-:Y:S04]  /*8860*/  STL.64 [R1+0xcb0], R24 ;  /* 0x000cb01801007387 */ /* 0x0001e80000100a00 */
[----:B0-----:R-:W3:Y:S04]  /*8870*/  LDL.LU.64 R24, [R1+0xa0] ;  /* 0x0000a00001187983 */ /* 0x001ee80000300a00 */
[----:B------:R-:W3:Y:S04]  /*8880*/  LDL.LU.64 R26, [R1+0xa8] ;  /* 0x0000a800011a7983 */ /* 0x000ee80000300a00 */
[----:B------:R-:W4:Y:S04]  /*8890*/  LDL.LU.64 R10, [R1+0xd10] ;  /* 0x000d1000010a7983 */ /* 0x000f280000300a00 */
[----:B------:R-:W4:Y:S04]  /*88a0*/  LDL.LU.64 R8, [R1+0xd08] ;  /* 0x000d080001087983 */ /* 0x000f280000300a00 */
[----:B------:R0:W-:Y:S04]  /*88b0*/  STL.64 [R1+0xe0], R4 ;  /* 0x0000e00401007387 */ /* 0x0001e80000100a00 */
[----:B------:R4:W-:Y:S04]  /*88c0*/  STL.64 [R1+0xe8], R6 ;  /* 0x0000e80601007387 */ /* 0x0009e80000100a00 */
[----:B0-----:R-:W4:Y:S02]  /*88d0*/  LDL.LU.64 R4, [R1+0xd00] ;  /* 0x000d000001047983 */ /* 0x001f240000300a00 */
[C---:B----4-:R-:W-:Y:S02]  /*88e0*/  HMMA.16816.F32 R4, R20.reuse, R4, R8 ;  /* 0x000000041404723c */ /* 0x050fe40000001808 */
[----:B------:R-:W4:Y:S04]  /*88f0*/  LDL.LU.64 R10, [R1+0xcf8] ;  /* 0x000cf800010a7983 */ /* 0x000f280000300a00 */
[----:B------:R-:W4:Y:S11]  /*8900*/  LDL.LU.64 R8, [R1+0xcf0] ;  /* 0x000cf00001087983 */ /* 0x000f360000300a00 */
[----:B------:R-:W-:Y:S06]  /*8910*/  @!UPT UIADD3 URZ, URZ, URZ, URZ ;  /* 0x0000003f3f3ff290 */ /* 0x000fec000fffe03f */
[----:B------:R0:W-:Y:S04]  /*8920*/  STL.64 [R1+0xd0], R4 ;  /* 0x0000d00401007387 */ /* 0x0001e80000100a00 */
[----:B------:R4:W-:Y:S04]  /*8930*/  STL.64 [R1+0xd8], R6 ;  /* 0x0000d80601007387 */ /* 0x0009e80000100a00 */
[----:B0-----:R-:W4:Y:S02]  /*8940*/  LDL.LU.64 R4, [R1+0xce8] ;  /* 0x000ce80001047983 */ /* 0x001f240000300a00 */
[C---:B----4-:R-:W-:Y:S02]  /*8950*/  HMMA.16816.F32 R4, R20.reuse, R4, R8 ;  /* 0x000000041404723c */ /* 0x050fe40000001808 */
[----:B------:R-:W4:Y:S04]  /*8960*/  LDL.LU.64 R10, [R1+0xce0] ;  /* 0x000ce000010a7983 */ /* 0x000f280000300a00 */
[----:B------:R-:W4:Y:S11]  /*8970*/  LDL.LU.64 R8, [R1+0xcd8] ;  /* 0x000cd80001087983 */ /* 0x000f360000300a00 */
[----:B------:R-:W-:Y:S06]  /*8980*/  @!UPT UIADD3 URZ, URZ, URZ, URZ ;  /* 0x0000003f3f3ff290 */ /* 0x000fec000fffe03f */
[----:B------:R-:W-:Y:S04]  /*8990*/  STL.64 [R1+0xc0], R4 ;  /* 0x0000c00401007387 */ /* 0x000fe80000100a00 */
[----:B------:R0:W-:Y:S04]  /*89a0*/  STL.64 [R1+0xc8], R6 ;  /* 0x0000c80601007387 */ /* 0x0001e80000100a00 */
[----:B0-----:R-:W2:Y:S04]  /*89b0*/  LDL.LU.64 R6, [R1+0xcd0] ;  /* 0x000cd00001067983 */ /* 0x001ea80000300a00 */
[----:B------:R-:W4:Y:S02]  /*89c0*/  LDL.LU.64 R4, [R1+0xcc8] ;  /* 0x000cc80001047983 */ /* 0x000f240000300a00 */
[C---:B----4-:R-:W-:Y:S11]  /*89d0*/  HMMA.16816.F32 R8, R20.reuse, R4, R8 ;  /* 0x000000041408723c */ /* 0x050ff60000001808 */
[----:B------:R-:W-:Y:S11]  /*89e0*/  @!UPT UIADD3 URZ, URZ, URZ, URZ ;  /* 0x0000003f3f3ff290 */ /* 0x000ff6000fffe03f */
[----:B------:R-:W-:Y:S01]  /*89f0*/  @!UPT UIADD3 URZ, URZ, URZ, URZ ;  /* 0x0000003f3f3ff290 */ /* 0x000fe2000fffe03f */
[----:B------:R-:W-:Y:S04]  /*8a00*/  STL.64 [R1+0xb0], R8 ;  /* 0x0000b00801007387 */ /* 0x000fe80000100a00 */
[----:B------:R0:W-:Y:S04]  /*8a10*/  STL.64 [R1+0xb8], R10 ;  /* 0x0000b80a01007387 */ /* 0x0001e80000100a00 */
[----:B0-----:R-:W4:Y:S04]  /*8a20*/  LDL.LU.64 R10, [R1+0xcc0] ;  /* 0x000cc000010a7983 */ /* 0x001f280000300a00 */
[----:B------:R-:W3:Y:S04]  /*8a30*/  LDL.LU.64 R8, [R1+0xcb8] ;  /* 0x000cb80001087983 */ /* 0x000ee80000300a00 */
[----:B--2---:R-:W-:Y:S04]  /*8a40*/  STL.64 [R1+0xc70], R6 ;  /* 0x000c700601007387 */ /* 0x004fe80000100a00 */
[----:B------:R0:W-:Y:S04]  /*8a50*/  STL.64 [R1+0xc68], R4 ;  /* 0x000c680401007387 */ /* 0x0001e80000100a00 */
[----:B0-----:R-:W2:Y:S04]  /*8a60*/  LDL.64 R4, [R1] ;  /* 0x0000000001047983 */ /* 0x001ea80000100a00 */
[----:B--2---:R0:W-:Y:S04]  /*8a70*/  STL.64 [R1+0xc88], R4 ;  /* 0x000c880401007387 */ /* 0x0041e80000100a00 */
[----:B0-----:R-:W2:Y:S04]  /*8a80*/  LDL.64 R4, [R1+0x10] ;  /* 0x0000100001047983 */ /* 0x001ea80000100a00 */
[----:B--2---:R0:W-:Y:S04]  /*8a90*/  STL.64 [R1+0xc90], R4 ;  /* 0x000c900401007387 */ /* 0x0041e80000100a00 */
[----:B0-----:R-:W2:Y:S04]  /*8aa0*/  LDL.64 R4, [R1+0x20] ;  /* 0x0000200001047983 */ /* 0x001ea80000100a00 */
[----:B--2---:R3:W-:Y:S02]  /*8ab0*/  STL.64 [R1+0xca8], R4 ;  /* 0x000ca80401007387 */ /* 0x0047e40000100a00 */
[C---:B---3--:R-:W-:Y:S02]  /*8ac0*/  HMMA.16816.F32 R4, R20.reuse, R8, R24 ;  /* 0x000000081404723c */ /* 0x048fe40000001818 */
[----:B----4-:R-:W-:Y:S04]  /*8ad0*/  STL.64 [R1+0xc60], R10 ;  /* 0x000c600a01007387 */ /* 0x010fe80000100a00 */
[----:B------:R-:W-:Y:S11]  /*8ae0*/  STL.64 [R1+0xc58], R8 ;  /* 0x000c580801007387 */ /* 0x000ff60000100a00 */
[----:B------:R-:W-:Y:S06]  /*8af0*/  @!UPT UIADD3 URZ, URZ, URZ, URZ ;  /* 0x0000003f3f3ff290 */ /* 0x000fec000fffe03f */
[----:B------:R-:W-:Y:S04]  /*8b00*/  STL.64 [R1+0xa0], R4 ;  /* 0x0000a00401007387 */ /* 0x000fe80000100a00 */
[----:B------:R0:W-:Y:S04]  /*8b10*/  STL.64 [R1+0xa8], R6 ;  /* 0x0000a80601007387 */ /* 0x0001e80000100a00 */
[----:B------:R-:W2:Y:S04]  /*8b20*/  LDL.LU.64 R24, [R1+0x380] ;  /* 0x0003800001187983 */ /* 0x000ea80000300a00 */
[----:B------:R-:W2:Y:S01]  /*8b30*/  LDL.LU.64 R26, [R1+0x388] ;  /* 0x00038800011a7983 */ /* 0x000ea20000300a00 */
[----:B0-----:R-:W-:Y:S03]  /*8b40*/  HMMA.16816.F32 R4, R20, R12, R16 ;  /* 0x0000000c1404723c */ /* 0x001fe60000001810 */
[----:B------:R-:W0:Y:S04]  /*8b50*/  LDSM.16.MT88.4 R20, [R0+0x8080] ;  /* 0x008080000014783b */ /* 0x000e280000004200 */
[----:B------:R-:W2:Y:S11]  /*8b60*/  LDSM.16.MT88.4 R16, [R0+0x8000] ;  /* 0x008000000010783b */ /* 0x000eb60000004200 */
[----:B------:R-:W-:Y:S05]  /*8b70*/  @!UPT UIADD3 URZ, URZ, URZ, URZ ;  /* 0x0000003f3f3ff290 */ /* 0x000fea000fffe03f */
[----:B------:R1:W-:Y:S04]  /*8b80*/  STL.64 [R1+0x50], R4 ;  /* 0x0000500401007387 */ /* 0x0003e80000100a00 */
[----:B------:R3:W-:Y:S04]  /*8b90*/  STL.64 [R1+0x58], R6 ;  /* 0x0000580601007387 */ /* 0x0007e80000100a00 */
[----:B-1----:R-:W4:Y:S04]  /*8ba0*/  LDL.LU.64 R4, [R1+0x370] ;  /* 0x0003700001047983 */ /* 0x002f280000300a00 */
[----:B---3--:R-:W4:Y:S04]  /*8bb0*/  LDL.LU.64 R6, [R1+0x378] ;  /* 0x0003780001067983 */ /* 0x008f280000300a00 */
[----:B------:R-:W3:Y:S04]  /*8bc0*/  LDL.LU.64 R8, [R1+0x330] ;  /* 0x0003300001087983 */ /* 0x000ee80000300a00 */
[----:B------:R-:W2:Y:S04]  /*8bd0*/  LDL.LU.64 R10, [R1+0x338] ;  /* 0x00033800010a7983 */ /* 0x000ea80000300a00 */
[----:B--2---:R-:W-:Y:S04]  /*8be0*/  STL.64 [R1+0xc80], R10 ;  /* 0x000c800a01007387 */ /* 0x004fe80000100a00 */
[----:B---3--:R1:W-:Y:S04]  /*8bf0*/  STL.64 [R1+0xc78], R8 ;  /* 0x000c780801007387 */ /* 0x0083e80000100a00 */
[----:B-1----:R-:W2:Y:S04]  /*8c00*/  LDL.LU.64 R8, [R1+0x340] ;  /* 0x0003400001087983 */ /* 0x002ea80000300a00 */
[----:B------:R-:W3:Y:S04]  /*8c10*/  LDL.LU.64 R10, [R1+0x348] ;  /* 0x00034800010a7983 */ /* 0x000ee80000300a00 */
[----:B---3--:R-:W-:Y:S04]  /*8c20*/  STL.64 [R1+0xca0], R10 ;  /* 0x000ca00a01007387 */ /* 0x008fe80000100a00 */
[----:B--2---:R1:W-:Y:S04]  /*8c30*/  STL.64 [R1+0xc98], R8 ;  /* 0x000c980801007387 */ /* 0x0043e80000100a00 */
[----:B-1----:R-:W2:Y:S04]  /*8c40*/  LDL.LU.64 R8, [R1+0x360] ;  /* 0x0003600001087983 */ /* 0x002ea80000300a00 */
[----:B------:R-:W2:Y:S04]  /*8c50*/  LDL.LU.64 R10, [R1+0x368] ;  /* 0x00036800010a7983 */ /* 0x000ea80000300a00 */
[----:B0-----:R-:W-:Y:S04]  /*8c60*/  STL.64 [R1+0xc50], R22 ;  /* 0x000c501601007387 */ /* 0x001fe80000100a00 */
[----:B------:R0:W-:Y:S04]  /*8c70*/  STL.64 [R1+0xc48], R20 ;  /* 0x000c481401007387 */ /* 0x0001e80000100a00 */
[----:B0-----:R-:W3:Y:S02]  /*8c80*/  LDL.64 R20, [R1+0x40] ;  /* 0x0000400001147983 */ /* 0x001ee40000100a00 */
        /* <DEDUP_REMOVED lines=10> */
[C---:B----4-:R-:W-:Y:S11]  /*8d30*/  HMMA.16816.F32 R4, R16.reuse, R24, R4 ;  /* 0x000000181004723c */ /* 0x050ff60000001804 */
[----:B------:R-:W-:Y:S11]  /*8d40*/  @!UPT UIADD3 URZ, URZ, URZ, URZ ;  /* 0x0000003f3f3ff290 */ /* 0x000ff6000fffe03f */
[----:B------:R-:W-:Y:S01]  /*8d50*/  @!UPT UIADD3 URZ, URZ, URZ, URZ ;  /* 0x0000003f3f3ff290 */ /* 0x000fe2000fffe03f */
[----:B------:R0:W-:Y:S04]  /*8d60*/  STL.64 [R1+0x370], R4 ;  /* 0x0003700401007387 */ /* 0x0001e80000100a00 */
[----:B------:R-:W-:Y:S04]  /*8d70*/  STL.64 [R1+0x378], R6 ;  /* 0x0003780601007387 */ /* 0x000fe80000100a00 */
[----:B0-----:R-:W2:Y:S04]  /*8d80*/  LDL.LU.64 R4, [R1+0xca8] ;  /* 0x000ca80001047983 */ /* 0x001ea80000300a00 */
[----:B------:R0:W-:Y:S04]  /*8d90*/  STL.64 [R1+0xc40], R24 ;  /* 0x000c401801007387 */ /* 0x0001e80000100a00 */
[----:B0-----:R-:W4:Y:S04]  /*8da0*/  LDL.LU.64 R24, [R1+0x350] ;  /* 0x0003500001187983 */ /* 0x001f280000300a00 */
[----:B------:R-:W4:Y:S01]  /*8db0*/  LDL.LU.64 R26, [R1+0x358] ;  /* 0x00035800011a7983 */ /* 0x000f220000300a00 */
[----:B--2---:R-:W-:Y:S01]  /*8dc0*/  HMMA.16816.F32 R8, R16, R4, R8 ;  /* 0x000000041008723c */ /* 0x004fe20000001808 */
[----:B------:R-:W-:-:S02]  /*8dd0*/  IMAD.MOV.U32 R3, RZ, RZ, R4 ;  /* 0x000000ffff037224 */ /* 0x000fc400078e0004 */
[----:B------:R-:W-:Y:S11]  /*8de0*/  IMAD.MOV.U32 R2, RZ, RZ, R5 ;  /* 0x000000ffff027224 */ /* 0x000ff600078e0005 */
[----:B------:R-:W-:Y:S09]  /*8df0*/  @!UPT UIADD3 URZ, URZ, URZ, URZ ;  /* 0x0000003f3f3ff290 */ /* 0x000ff2000fffe03f */
[----:B------:R-:W-:Y:S04]  /*8e00*/  STL.64 [R1+0x360], R8 ;  /* 0x0003600801007387 */ /* 0x000fe80000100a00 */
[----:B------:R0:W-:Y:S04]  /*8e10*/  STL.64 [R1+0x368], R10 ;  /* 0x0003680a01007387 */ /* 0x0001e80000100a00 */
[----:B0-----:R-:W2:Y:S04]  /*8e20*/  LDL.LU.64 R10, [R1+0xca0] ;  /* 0x000ca000010a7983 */ /* 0x001ea80000300a00 */
[----:B------:R-:W2:Y:S04]  /*8e30*/  LDL.LU.64 R8, [R1+0xc98] ;  /* 0x000c980001087983 */ /* 0x000ea80000300a00 */
[----:B------:R-:W4:Y:S02]  /*8e40*/  LDL.LU.64 R4, [R1+0xc90] ;  /* 0x000c900001047983 */ /* 0x000f240000300a00 */
[C---:B----4-:R-:W-:Y:S11]  /*8e50*/  HMMA.16816.F32 R24, R16.reuse, R4, R24 ;  /* 0x000000041018723c */ /* 0x050ff60000001818 */
[----:B------:R-:W-:Y:S11]  /*8e60*/  @!UPT UIADD3 URZ, URZ, URZ, URZ ;  /* 0x0000003f3f3ff290 */ /* 0x000ff6000fffe03f */
[----:B------:R-:W-:Y:S01]  /*8e70*/  @!UPT UIADD3 URZ, URZ, URZ, URZ ;  /* 0x0000003f3f3ff290 */ /* 0x000fe2000fffe03f */
[----:B------:R0:W-:Y:S04]  /*8e80*/  STL.64 [R1+0x350], R24 ;  /* 0x0003501801007387 */ /* 0x0001e80000100a00 */
[----:B------:R1:W-:Y:S01]  /*8e90*/  STL.64 [R1+0x358], R26 ;  /* 0x0003581a01007387 */ /* 0x0003e20000100a00 */
[----:B0-----:R-:W-:Y:S02]  /*8ea0*/  IMAD.MOV.U32 R25, RZ, RZ, R4 ;  /* 0x000000ffff197224 */ /* 0x001fe400078e0004 */
[----:B------:R-:W-:Y:S02]  /*8eb0*/  IMAD.MOV.U32 R24, RZ, RZ, R5 ;  /* 0x000000ffff187224 */ /* 0x000fe400078e0005 */
[----:B------:R-:W2:Y:S02]  /*8ec0*/  LDL.LU.64 R4, [R1+0xc88] ;  /* 0x000c880001047983 */ /* 0x000ea40000300a00 */
[----:B--2---:R-:W-:Y:S01]  /*8ed0*/  HMMA.16816.F32 R8, R16, R4, R8 ;  /* 0x000000041008723c */ /* 0x004fe20000001808 */
[----:B-1----:R-:W-:-:S02]  /*8ee0*/  IMAD.MOV.U32 R27, RZ, RZ, R4 ;  /* 0x000000ffff1b7224 */ /* 0x002fc400078e0004 */
[----:B------:R-:W-:Y:S11]  /*8ef0*/  IMAD.MOV.U32 R26, RZ, RZ, R5 ;  /* 0x000000ffff1a7224 */ /* 0x000ff600078e0005 */
[----:B------:R-:W-:Y:S09]  /*8f00*/  @!UPT UIADD3 URZ, URZ, URZ, URZ ;  /* 0x0000003f3f3ff290 */ /* 0x000ff2000fffe03f */
[----:B------:R-:W-:Y:S04]  /*8f10*/  STL.64 [R1+0x340], R8 ;  /* 0x0003400801007387 */ /* 0x000fe80000100a00 */
[----:B------:R0:W-:Y:S04]  /*8f20*/  STL.64 [R1+0x348], R10 ;  /* 0x0003480a01007387 */ /* 0x0001e80000100a00 */
[----:B0-----:R-:W2:Y:S04]  /*8f30*/  LDL.LU.64 R10, [R1+0xc80] ;  /* 0x000c8000010a7983 */ /* 0x001ea80000300a00 */
[----:B------:R-:W2:Y:S04]  /*8f40*/  LDL.LU.64 R8, [R1+0xc78] ;  /* 0x000c780001087983 */ /* 0x000ea80000300a00 */
[----:B------:R-:W4:Y:S04]  /*8f50*/  LDL.LU.64 R6, [R1+0xc70] ;  /* 0x000c700001067983 */ /* 0x000f280000300a00 */
[----:B------:R-:W2:Y:S02]  /*8f60*/  LDL.LU.64 R4, [R1+0xc68] ;  /* 0x000c680001047983 */ /* 0x000ea40000300a00 */
[----:B--2---:R-:W-:Y:S11]  /*8f70*/  HMMA.16816.F32 R8, R16, R4, R8 ;  /* 0x000000041008723c */ /* 0x004ff60000001808 */
[----:B------:R-:W-:Y:S11]  /*8f80*/  @!UPT UIADD3 URZ, URZ, URZ, URZ ;  /* 0x0000003f3f3ff290 */ /* 0x000ff6000fffe03f */
[----:B------:R-:W-:Y:S01]  /*8f90*/  @!UPT UIADD3 URZ, URZ, URZ, URZ ;  /* 0x0000003f3f3ff290 */ /* 0x000fe2000fffe03f */
[----:B------:R-:W-:Y:S04]  /*8fa0*/  STL.64 [R1+0x330], R8 ;  /* 0x0003300801007387 */ /* 0x000fe80000100a00 */
[----:B------:R0:W-:Y:S04]  /*8fb0*/  STL.64 [R1+0x338], R10 ;  /* 0x0003380a01007387 */ /* 0x0001e80000100a00 */
[----:B0-----:R-:W2:Y:S04]  /*8fc0*/  LDL.LU.64 R10, [R1+0xc60] ;  /* 0x000c6000010a7983 */ /* 0x001ea80000300a00 */
[----:B------:R-:W3:Y:S04]  /*8fd0*/  LDL.LU.64 R8, [R1+0xc58] ;  /* 0x000c580001087983 */ /* 0x000ee80000300a00 */
[----:B----4-:R-:W-:Y:S04]  /*8fe0*/  STL.64 [R1+0xbf8], R6 ;  /* 0x000bf80601007387 */ /* 0x010fe80000100a00 */
[----:B------:R0:W-:Y:S02]  /*8ff0*/  STL.64 [R1+0xbf0], R4 ;  /* 0x000bf00401007387 */ /* 0x0001e40000100a00 */
[----:B0-----:R-:W-:-:S02]  /*9000*/  IMAD.MOV.U32 R4, RZ, RZ, R27 ;  /* 0x000000ffff047224 */ /* 0x001fc400078e001b */
[----:B------:R-:W-:-:S05]  /*9010*/  IMAD.MOV.U32 R5, RZ, RZ, R26 ;  /* 0x000000ffff057224 */ /* 0x000fca00078e001a */
[----:B------:R0:W-:Y:S02]  /*9020*/  STL.64 [R1+0xc10], R4 ;  /* 0x000c100401007387 */ /* 0x0001e40000100a00 */
[----:B0-----:R-:W-:Y:S02]  /*9030*/  IMAD.MOV.U32 R4, RZ, RZ, R25 ;  /* 0x000000ffff047224 */ /* 0x001fe400078e0019 */
[----:B------:R-:W-:-:S05]  /*9040*/  IMAD.MOV.U32 R5, RZ, RZ, R24 ;  /* 0x000000ffff057224 */ /* 0x000fca00078e0018 */
[----:B------:R3:W-:Y:S02]  /*9050*/  STL.64 [R1+0xc28], R4 ;  /* 0x000c280401007387 */ /* 0x0007e40000100a00 */
[C---:B---3--:R-:W-:Y:S02]  /*9060*/  HMMA.16816.F32 R4, R16.reuse, R8, R20 ;  /* 0x000000081004723c */ /* 0x048fe40000001814 */
[----:B------:R-:W3:Y:S04]  /*9070*/  LDL.LU.64 R20, [R1+0x210] ;  /* 0x0002100001147983 */ /* 0x000ee80000300a00 */
[----:B------:R-:W3:Y:S11]  /*9080*/  LDL.LU.64 R22, [R1+0x218] ;  /* 0x0002180001167983 */ /* 0x000ef60000300a00 */
[----:B------:R-:W-:Y:S06]  /*9090*/  @!UPT UIADD3 URZ, URZ, URZ, URZ ;  /* 0x0000003f3f3ff290 */ /* 0x000fec000fffe03f */
[----:B------:R0:W-:Y:S04]  /*90a0*/  STL.64 [R1+0x320], R4 ;  /* 0x0003200401007387 */ /* 0x0001e80000100a00 */
[----:B------:R1:W-:Y:S04]  /*90b0*/  STL.64 [R1+0x328], R6 ;  /* 0x0003280601007387 */ /* 0x0003e80000100a00 */
[----:B------:R-:W4:Y:S04]  /*90c0*/  LDL.LU.64 R24, [R1+0x190] ;  /* 0x0001900001187983 */ /* 0x000f280000300a00 */
[----:B------:R-:W4:Y:S04]  /*90d0*/  LDL.LU.64 R26, [R1+0x198] ;  /* 0x00019800011a7983 */ /* 0x000f280000300a00 */
[----:B0-----:R-:W2:Y:S04]  /*90e0*/  LDL.LU.64 R4, [R1+0x170] ;  /* 0x0001700001047983 */ /* 0x001ea80000300a00 */
[----:B-1----:R-:W2:Y:S04]  /*90f0*/  LDL.LU.64 R6, [R1+0x178] ;  /* 0x0001780001067983 */ /* 0x002ea80000300a00 */
[----:B--2---:R-:W-:Y:S04]  /*9100*/  STL.64 [R1+0xc38], R6 ;  /* 0x000c380601007387 */ /* 0x004fe80000100a00 */
[----:B------:R0:W-:Y:S04]  /*9110*/  STL.64 [R1+0xc30], R4 ;  /* 0x000c300401007387 */ /* 0x0001e80000100a00 */
[----:B0-----:R-:W2:Y:S04]  /*9120*/  LDL.LU.64 R4, [R1+0x180] ;  /* 0x0001800001047983 */ /* 0x001ea80000300a00 */
[----:B------:R-:W2:Y:S04]  /*9130*/  LDL.LU.64 R6, [R1+0x188] ;  /* 0x0001880001067983 */ /* 0x000ea80000300a00 */
[----:B------:R-:W-:Y:S04]  /*9140*/  STL.64 [R1+0xbe8], R10 ;  /* 0x000be80a01007387 */ /* 0x000fe80000100a00 */
[----:B------:R0:W-:Y:S04]  /*9150*/  STL.64 [R1+0xbe0], R8 ;  /* 0x000be00801007387 */ /* 0x0001e80000100a00 */
[----:B0-----:R-:W2:Y:S04]  /*9160*/  LDL.LU.64 R8, [R1+0x140] ;  /* 0x0001400001087983 */ /* 0x001ea80000300a00 */
[----:B------:R-:W2:Y:S04]  /*9170*/  LDL.LU.64 R10, [R1+0x148] ;  /* 0x00014800010a7983 */ /* 0x000ea80000300a00 */
[----:B--2---:R-:W-:Y:S04]  /*9180*/  STL.64 [R1+0xc08], R10 ;  /* 0x000c080a01007387 */ /* 0x004fe80000100a00 */
[----:B------:R0:W-:Y:S04]  /*9190*/  STL.64 [R1+0xc00], R8 ;  /* 0x000c000801007387 */ /* 0x0001e80000100a00 */
[----:B0-----:R-:W2:Y:S04]  /*91a0*/  LDL.LU.64 R8, [R1+0x150] ;  /* 0x0001500001087983 */ /* 0x001ea80000300a00 */
[----:B------:R-:W2:Y:S01]  /*91b0*/  LDL.LU.64 R10, [R1+0x158] ;  /* 0x00015800010a7983 */ /* 0x000ea20000300a00 */
[----:B---3--:R-:W-:Y:S03]  /*91c0*/  HMMA.16816.F32 R16, R16, R12, R20 ;  /* 0x0000000c1010723c */ /* 0x008fe60000001814 */
[----:B--2---:R-:W-:Y:S04]  /*91d0*/  STL.64 [R1+0xc20], R10 ;  /* 0x000c200a01007387 */ /* 0x004fe80000100a00 */
[----:B------:R0:W-:Y:S04]  /*91e0*/  STL.64 [R1+0xc18], R8 ;  /* 0x000c180801007387 */ /* 0x0001e80000100a00 */
[----:B0-----:R-:W2:Y:S04]  /*91f0*/  LDL.LU.64 R8, [R1+0x160] ;  /* 0x0001600001087983 */ /* 0x001ea80000300a00 */
[----:B------:R-:W2:Y:S04]  /*9200*/  LDL.LU.64 R10, [R1+0x168] ;  /* 0x00016800010a7983 */ /* 0x000ea80000300a00 */
[----:B------:R-:W4:Y:S04]  /*9210*/  LDL.LU.64 R22, [R1+0xc50] ;  /* 0x000c500001167983 */ /* 0x000f280000300a00 */
[----:B------:R-:W4:Y:S04]  /*9220*/  LDL.LU.64 R20, [R1+0xc48] ;  /* 0x000c480001147983 */ /* 0x000f280000300a00 */
[----:B------:R0:W-:Y:S04]  /*9230*/  STL.64 [R1+0x210], R16 ;  /* 0x0002101001007387 */ /* 0x0001e80000100a00 */
[----:B------:R4:W-:Y:S01]  /*9240*/  STL.64 [R1+0x218], R18 ;  /* 0x0002181201007387 */ /* 0x0009e20000100a00 */
[----:B0-----:R-:W-:-:S02]  /*9250*/  IMAD.MOV.U32 R16, RZ, RZ, R15 ;  /* 0x000000ffff107224 */ /* 0x001fc400078e000f */
[----:B------:R-:W-:-:S07]  /*9260*/  IMAD.MOV.U32 R17, RZ, RZ, R14 ;  /* 0x000000ffff117224 */ /* 0x000fce00078e000e */
[C---:B----4-:R-:W-:Y:S01]  /*9270*/  HMMA.16816.F32 R16, R20.reuse, R16, R24 ;  /* 0x000000101410723c */ /* 0x050fe20000001818 */
[----:B------:R-:W3:Y:S11]  /*9280*/  LDL.LU.64 R24, [R1+0xc40] ;  /* 0x000c400001187983 */ /* 0x000ef60000300a00 */
[----:B------:R-:W-:Y:S11]  /*9290*/  @!UPT UIADD3 URZ, URZ, URZ, URZ ;  /* 0x0000003f3f3ff290 */ /* 0x000ff6000fffe03f */
[----:B------:R0:W-:Y:S04]  /*92a0*/  STL.64 [R1+0x190], R16 ;  /* 0x0001901001007387 */ /* 0x0001e80000100a00 */
[----:B------:R1:W-:Y:S04]  /*92b0*/  STL.64 [R1+0x198], R18 ;  /* 0x0001981201007387 */ /* 0x0003e80000100a00 */
[----:B0-----:R-:W4:Y:S04]  /*92c0*/  LDL.LU.64 R16, [R1+0x60] ;  /* 0x0000600001107983 */ /* 0x001f280000300a00 */
[----:B-1----:R-:W4:Y:S01]  /*92d0*/  LDL.LU.64 R18, [R1+0x68] ;  /* 0x0000680001127983 */ /* 0x002f220000300a00 */
[----:B---3--:R-:W-:Y:S11]  /*92e0*/  HMMA.16816.F32 R4, R20, R24, R4 ;  /* 0x000000181404723c */ /* 0x008ff60000001804 */
[----:B------:R-:W-:Y:S11]  /*92f0*/  @!UPT UIADD3 URZ, URZ, URZ, URZ ;  /* 0x0000003f3f3ff290 */ /* 0x000ff6000fffe03f */
[----:B------:R-:W-:Y:S01]  /*9300*/  @!UPT UIADD3 URZ, URZ, URZ, URZ ;  /* 0x0000003f3f3ff290 */ /* 0x000fe2000fffe03f */
[----:B------:R-:W-:Y:S04]  /*9310*/  STL.64 [R1+0x180], R4 ;  /* 0x0001800401007387 */ /* 0x000fe80000100a00 */
[----:B------:R0:W-:Y:S04]  /*9320*/  STL.64 [R1+0x188], R6 ;  /* 0x0001880601007387 */ /* 0x0001e80000100a00 */
[----:B0-----:R-:W3:Y:S04]  /*9330*/  LDL.LU.64 R6, [R1+0xc38] ;  /* 0x000c380001067983 */ /* 0x001ee80000300a00 */
[----:B------:R-:W3:Y:S04]  /*9340*/  LDL.LU.64 R4, [R1+0xc30] ;  /* 0x000c300001047983 */ /* 0x000ee80000300a00 */
[----:B------:R0:W-:Y:S02]  /*9350*/  STL.64 [R1+0xbd0], R24 ;  /* 0x000bd01801007387 */ /* 0x0001e40000100a00 */
[----:B0-----:R-:W-:-:S02]  /*9360*/  IMAD.MOV.U32 R24, RZ, RZ, R3 ;  /* 0x000000ffff187224 */ /* 0x001fc400078e0003 */
[----:B------:R-:W-:-:S07]  /*9370*/  IMAD.MOV.U32 R25, RZ, RZ, R2 ;  /* 0x000000ffff197224 */ /* 0x000fce00078e0002 */
[C---:B---3--:R-:W-:Y:S01]  /*9380*/  HMMA.16816.F32 R24, R20.reuse, R24, R4 ;  /* 0x000000181418723c */ /* 0x048fe20000001804 */
[----:B------:R-:W2:Y:S11]  /*9390*/  LDL.LU.64 R4, [R1+0xc28] ;  /* 0x000c280001047983 */ /* 0x000eb60000300a00 */
[----:B------:R-:W-:Y:S11]  /*93a0*/  @!UPT UIADD3 URZ, URZ, URZ, URZ ;  /* 0x0000003f3f3ff290 */ /* 0x000ff6000fffe03f */
[----:B------:R0:W-:Y:S04]  /*93b0*/  STL.64 [R1+0x170], R24 ;  /* 0x0001701801007387 */ /* 0x0001e80000100a00 */
[----:B------:R-:W-:Y:S04]  /*93c0*/  STL.64 [R1+0x178], R26 ;  /* 0x0001781a01007387 */ /* 0x000fe80000100a00 */
[----:B0-----:R-:W3:Y:S01]  /*93d0*/  LDL.LU.64 R24, [R1+0x40] ;  /* 0x0000400001187983 */ /* 0x001ee20000300a00 */
[C---:B--2---:R-:W-:Y:S03]  /*93e0*/  HMMA.16816.F32 R4, R20.reuse, R4, R8 ;  /* 0x000000041404723c */ /* 0x044fe60000001808 */
[----:B------:R-:W2:Y:S04]  /*93f0*/  LDL.LU.64 R10, [R1+0xc20] ;  /* 0x000c2000010a7983 */ /* 0x000ea80000300a00 */
[----:B------:R-:W2:Y:S11]  /*9400*/  LDL.LU.64 R8, [R1+0xc18] ;  /* 0x000c180001087983 */ /* 0x000eb60000300a00 */
[----:B------:R-:W-:Y:S05]  /*9410*/  @!UPT UIADD3 URZ, URZ, URZ, URZ ;  /* 0x0000003f3f3ff290 */ /* 0x000fea000fffe03f */
[----:B------:R0:W-:Y:S04]  /*9420*/  STL.64 [R1+0x160], R4 ;  /* 0x0001600401007387 */ /* 0x0001e80000100a00 */
[----:B------:R2:W-:Y:S04]  /*9430*/  STL.64 [R1+0x168], R6 ;  /* 0x0001680601007387 */ /* 0x0005e80000100a00 */
[----:B0-----:R-:W2:Y:S02]  /*9440*/  LDL.LU.64 R4, [R1+0xc10] ;  /* 0x000c100001047983 */ /* 0x001ea40000300a00 */
[C---:B--2---:R-:W-:Y:S02]  /*9450*/  HMMA.16816.F32 R4, R20.reuse, R4, R8 ;  /* 0x000000041404723c */ /* 0x044fe40000001808 */
[----:B------:R-:W2:Y:S04]  /*9460*/  LDL.LU.64 R10, [R1+0xc08] ;  /* 0x000c0800010a7983 */ /* 0x000ea80000300a00 */
[----:B------:R-:W2:Y:S11]  /*9470*/  LDL.LU.64 R8, [R1+0xc00] ;  /* 0x000c000001087983 */ /* 0x000eb60000300a00 */
[----:B------:R-:W-:Y:S06]  /*9480*/  @!UPT UIADD3 URZ, URZ, URZ, URZ ;  /* 0x0000003f3f3ff290 */ /* 0x000fec000fffe03f */
[----:B------:R-:W-:Y:S04]  /*9490*/  STL.64 [R1+0x150], R4 ;  /* 0x0001500401007387 */ /* 0x000fe80000100a00 */
[----:B------:R0:W-:Y:S04]  /*94a0*/  STL.64 [R1+0x158], R6 ;  /* 0x0001580601007387 */ /* 0x0001e80000100a00 */
[----:B0-----:R-:W2:Y:S04]  /*94b0*/  LDL.LU.64 R6, [R1+0xbf8] ;  /* 0x000bf80001067983 */ /* 0x001ea80000300a00 */
[----:B------:R-:W2:Y:S02]  /*94c0*/  LDL.LU.64 R4, [R1+0xbf0] ;  /* 0x000bf00001047983 */ /* 0x000ea40000300a00 */
[C---:B--2---:R-:W-:Y:S11]  /*94d0*/  HMMA.16816.F32 R8, R20.reuse, R4, R8 ;  /* 0x000000041408723c */ /* 0x044ff60000001808 */
[----:B------:R-:W-:Y:S11]  /*94e0*/  @!UPT UIADD3 URZ, URZ, URZ, URZ ;  /* 0x0000003f3f3ff290 */ /* 0x000ff6000fffe03f */
[----:B------:R-:W-:Y:S01]  /*94f0*/  @!UPT UIADD3 URZ, URZ, URZ, URZ ;  /* 0x0000003f3f3ff290 */ /* 0x000fe2000fffe03f */
[----:B------:R-:W-:Y:S04]  /*9500*/  STL.64 [R1+0x140], R8 ;  /* 0x0001400801007387 */ /* 0x000fe80000100a00 */
[----:B------:R0:W-:Y:S04]  /*9510*/  STL.64 [R1+0x148], R10 ;  /* 0x0001480a01007387 */ /* 0x0001e80000100a00 */
[----:B0-----:R-:W2:Y:S04]  /*9520*/  LDL.LU.64 R10, [R1+0xbe8] ;  /* 0x000be800010a7983 */ /* 0x001ea80000300a00 */
[----:B------:R-:W2:Y:S04]  /*9530*/  LDL.LU.64 R8, [R1+0xbe0] ;  /* 0x000be00001087983 */ /* 0x000ea80000300a00 */
[----:B------:R-:W-:Y:S04]  /*9540*/  STL.64 [R1+0xb98], R6 ;  /* 0x000b980601007387 */ /* 0x000fe80000100a00 */
[----:B------:R0:W-:Y:S04]  /*9550*/  STL.64 [R1+0xb90], R4 ;  /* 0x000b900401007387 */ /* 0x0001e80000100a00 */
[----:B0-----:R-:W2:Y:S04]  /*9560*/  LDL.LU.64 R4, [R1] ;  /* 0x0000000001047983 */ /* 0x001ea80000300a00 */
[----:B--2---:R0:W-:Y:S04]  /*9570*/  STL.64 [R1+0xbb0], R4 ;  /* 0x000bb00401007387 */ /* 0x0041e80000100a00 */
[----:B0-----:R-:W2:Y:S04]  /*9580*/  LDL.LU.64 R4, [R1+0x10] ;  /* 0x0000100001047983 */ /* 0x001ea80000300a00 */
[----:B--2---:R0:W-:Y:S04]  /*9590*/  STL.64 [R1+0xbb8], R4 ;  /* 0x000bb80401007387 */ /* 0x0041e80000100a00 */
[----:B0-----:R-:W2:Y:S04]  /*95a0*/  LDL.LU.64 R4, [R1+0x130] ;  /* 0x0001300001047983 */ /* 0x001ea80000300a00 */
[----:B------:R-:W2:Y:S04]  /*95b0*/  LDL.LU.64 R6, [R1+0x138] ;  /* 0x0001380001067983 */ /* 0x000ea80000300a00 */
[----:B------:R-:W-:Y:S04]  /*95c0*/  STL.64 [R1+0xb88], R10 ;  /* 0x000b880a01007387 */ /* 0x000fe80000100a00 */
[----:B------:R-:W-:Y:S01]  /*95d0*/  STL.64 [R1+0xb80], R8 ;  /* 0x000b800801007387 */ /* 0x000fe20000100a00 */
[C---:B--2---:R-:W-:Y:S11]  /*95e0*/  HMMA.16816.F32 R4, R20.reuse, R8, R4 ;  /* 0x000000081404723c */ /* 0x044ff60000001804 */
[----:B------:R-:W-:Y:S11]  /*95f0*/  @!UPT UIADD3 URZ, URZ, URZ, URZ ;  /* 0x0000003f3f3ff290 */ /* 0x000ff6000fffe03f */
[----:B------:R-:W-:Y:S01]  /*9600*/  @!UPT UIADD3 URZ, URZ, URZ, URZ ;  /* 0x0000003f3f3ff290 */ /* 0x000fe2000fffe03f */
[----:B------:R-:W-:Y:S04]  /*9610*/  STL.64 [R1+0x130], R4 ;  /* 0x0001300401007387 */ /* 0x000fe80000100a00 */
[----:B------:R4:W-:Y:S02]  /*9620*/  STL.64 [R1+0x138], R6 ;  /* 0x0001380601007387 */ /* 0x0009e40000100a00 */
[----:B----4-:R-:W-:Y:S02]  /*9630*/  HMMA.16816.F32 R4, R20, R12, R16 ;  /* 0x0000000c1404723c */ /* 0x010fe40000001810 */
[----:B------:R0:W-:Y:S04]  /*9640*/  STL.64 [R1+0xbd8], R12 ;  /* 0x000bd80c01007387 */ /* 0x0001e80000100a00 */
[----:B------:R-:W3:Y:S04]  /*9650*/  LDSM.16.MT88.4 R20, [R0+0x8100] ;  /* 0x008100000014783b */ /* 0x000ee80000004200 */
[----:B------:R-:W1:Y:S04]  /*9660*/  LDSM.16.MT88.4 R16, [R0+0x8180] ;  /* 0x008180000010783b */ /* 0x000e680000004200 */
[----:B0-----:R-:W3:Y:S09]  /*9670*/  LDL.LU.64 R12, [R1+0x2a0] ;  /* 0x0002a000010c7983 */ /* 0x001ef20000300a00 */
[----:B------:R0:W-:Y:S04]  /*9680*/  STL.64 [R1+0x60], R4 ;  /* 0x0000600401007387 */ /* 0x0001e80000100a00 */
[----:B------:R2:W-:Y:S04]  /*9690*/  STL.64 [R1+0x68], R6 ;  /* 0x0000680601007387 */ /* 0x0005e80000100a00 */
[----:B------:R-:W3:Y:S04]  /*96a0*/  LDL.LU.64 R14, [R1+0x2a8] ;  /* 0x0002a800010e7983 */ /* 0x000ee80000300a00 */
[----:B0-----:R-:W4:Y:S04]  /*96b0*/  LDL.LU.64 R4, [R1+0x280] ;  /* 0x0002800001047983 */ /* 0x001f280000300a00 */
[----:B--2---:R-:W2:Y:S04]  /*96c0*/  LDL.LU.64 R6, [R1+0x288] ;  /* 0x0002880001067983 */ /* 0x004ea80000300a00 */
[----:B--2---:R-:W-:Y:S04]  /*96d0*/  STL.64 [R1+0xbc8], R6 ;  /* 0x000bc80601007387 */ /* 0x004fe80000100a00 */
[----:B----4-:R0:W-:Y:S04]  /*96e0*/  STL.64 [R1+0xbc0], R4 ;  /* 0x000bc00401007387 */ /* 0x0101e80000100a00 */
[----:B0-----:R-:W2:Y:S04]  /*96f0*/  LDL.LU.64 R4, [R1+0x290] ;  /* 0x0002900001047983 */ /* 0x001ea80000300a00 */
[----:B------:R-:W2:Y:S04]  /*9700*/  LDL.LU.64 R6, [R1+0x298] ;  /* 0x0002980001067983 */ /* 0x000ea80000300a00 */
[----:B------:R-:W4:Y:S04]  /*9710*/  LDL.LU.64 R8, [R1+0x250] ;  /* 0x0002500001087983 */ /* 0x000f280000300a00 */
[----:B------:R-:W2:Y:S01]  /*9720*/  LDL.LU.64 R10, [R1+0x258] ;  /* 0x00025800010a7983 */ /* 0x000ea20000300a00 */
[----:B---3--:R-:W-:Y:S03]  /*9730*/  HMMA.16816.F32 R12, R20, R24, R12 ;  /* 0x00000018140c723c */ /* 0x008fe6000000180c */
[----:B--2---:R-:W-:Y:S04]  /*9740*/  STL.64 [R1+0xba8], R10 ;  /* 0x000ba80a01007387 */ /* 0x004fe80000100a00 */
[----:B----4-:R0:W-:Y:S04]  /*9750*/  STL.64 [R1+0xba0], R8 ;  /* 0x000ba00801007387 */ /* 0x0101e80000100a00 */
[----:B0-----:R-:W2:Y:S04]  /*9760*/  LDL.LU.64 R8, [R1+0x260] ;  /* 0x0002600001087983 */ /* 0x001ea80000300a00 */
[----:B------:R-:W2:Y:S04]  /*9770*/  LDL.LU.64 R10, [R1+0x268] ;  /* 0x00026800010a7983 */ /* 0x000ea80000300a00 */
[----:B-1----:R-:W-:Y:S04]  /*9780*/  STL.64 [R1+0xb70], R18 ;  /* 0x000b701201007387 */ /* 0x002fe80000100a00 */
[----:B------:R0:W-:Y:S04]  /*9790*/  STL.64 [R1+0xb68], R16 ;  /* 0x000b681001007387 */ /* 0x0001e80000100a00 */
[----:B0-----:R-:W3:Y:S04]  /*97a0*/  LDL.LU.64 R16, [R1+0x20] ;  /* 0x0000200001107983 */ /* 0x001ee80000300a00 */
[----:B------:R0:W-:Y:S04]  /*97b0*/  STL.64 [R1+0x2a0], R12 ;  /* 0x0002a00c01007387 */ /* 0x0001e80000100a00 */
[----:B------:R1:W-:Y:S04]  /*97c0*/  STL.64 [R1+0x2a8], R14 ;  /* 0x0002a80e01007387 */ /* 0x0003e80000100a00 */
[----:B0-----:R-:W4:Y:S01]  /*97d0*/  LDL.LU.64 R12, [R1+0xbd8] ;  /* 0x000bd800010c7983 */ /* 0x001f220000300a00 */
[----:B-1----:R-:W-:-:S02]  /*97e0*/  IMAD.MOV.U32 R15, RZ, RZ, R24 ;  /* 0x000000ffff0f7224 */ /* 0x002fc400078e0018 */
[----:B------:R-:W-:Y:S02]  /*97f0*/  IMAD.MOV.U32 R14, RZ, RZ, R25 ;  /* 0x000000ffff0e7224 */ /* 0x000fe400078e0019 */
[----:B------:R-:W2:Y:S02]  /*9800*/  LDL.LU.64 R24, [R1+0xbd0] ;  /* 0x000bd00001187983 */ /* 0x000ea40000300a00 */
        /* <DEDUP_REMOVED lines=15> */
[----:B0-----:R-:W2:Y:S01]  /*9900*/  LDL.LU.64 R4, [R1+0xbb8] ;  /* 0x000bb80001047983 */ /* 0x001ea20000300a00 */
[----:B------:R-:W-:Y:S02]  /*9910*/  IMAD.MOV.U32 R2, RZ, RZ, R16 ;  /* 0x000000ffff027224 */ /* 0x000fe400078e0010 */
[----:B------:R-:W-:-:S02]  /*9920*/  IMAD.MOV.U32 R0, RZ, RZ, R17 ;  /* 0x000000ffff007224 */ /* 0x000fc400078e0011 */
[----:B------:R-:W3:Y:S04]  /*9930*/  LDL.LU.64 R16, [R1+0x240] ;  /* 0x0002400001107983 */ /* 0x000ee80000300a00 */
[----:B------:R-:W3:Y:S01]  /*9940*/  LDL.LU.64 R18, [R1+0x248] ;  /* 0x0002480001127983 */ /* 0x000ee20000300a00 */
[C---:B--2---:R-:W-:Y:S01]  /*9950*/  HMMA.16816.F32 R24, R20.reuse, R4, R24 ;  /* 0x000000041418723c */ /* 0x044fe20000001818 */
[----:B------:R-:W-:Y:S11]  /*9960*/  IMAD.MOV.U32 R3, RZ, RZ, R5 ;  /* 0x000000ffff037224 */ /* 0x000ff600078e0005 */
[----:B------:R-:W-:Y:S11]  /*9970*/  @!UPT UIADD3 URZ, URZ, URZ, URZ ;  /* 0x0000003f3f3ff290 */ /* 0x000ff6000fffe03f */
[----:B------:R-:W-:Y:S04]  /*9980*/  STL.64 [R1+0x270], R24 ;  /* 0x0002701801007387 */ /* 0x000fe80000100a00 */
[----:B------:R0:W-:Y:S02]  /*9990*/  STL.64 [R1+0x278], R26 ;  /* 0x0002781a01007387 */ /* 0x0001e40000100a00 */
[----:B0-----:R-:W-:Y:S02]  /*99a0*/  IMAD.MOV.U32 R26, RZ, RZ, R4 ;  /* 0x000000ffff1a7224 */ /* 0x001fe400078e0004 */
[----:B------:R-:W2:Y:S02]  /*99b0*/  LDL.LU.64 R4, [R1+0xbb0] ;  /* 0x000bb00001047983 */ /* 0x000ea40000300a00 */
        /* <DEDUP_REMOVED lines=8> */
[----:B------:R-:W2:Y:S04]  /*9a40*/  LDL.LU.64 R6, [R1+0xb98] ;  /* 0x000b980001067983 */ /* 0x000ea80000300a00 */
        /* <DEDUP_REMOVED lines=8> */
[----:B------:R-:W-:-:S02]  /*9ad0*/  IMAD.MOV.U32 R24, RZ, RZ, R15 ;  /* 0x000000ffff187224 */ /* 0x000fc400078e000f */
[----:B------:R-:W-:Y:S01]  /*9ae0*/  IMAD.MOV.U32 R25, RZ, RZ, R14 ;  /* 0x000000ffff197224 */ /* 0x000fe200078e000e */
[----:B------:R-:W2:Y:S04]  /*9af0*/  LDL.LU R15, [R1+0xb7c] ;  /* 0x000b7c00010f7983 */ /* 0x000ea80000300800 */
        /* <DEDUP_REMOVED lines=32> */
[----:B----4-:R-:W-:Y:S03]  /*9d00*/  HMMA.16816.F32 R20, R20, R12, R16 ;  /* 0x0000000c1414723c */ /* 0x010fe60000001810 */
        /* <DEDUP_REMOVED lines=14> */
[----:B------:R4:W-:Y:S04]  /*9df0*/  STL.64 [R1+0x98], R26 ;  /* 0x0000981a01007387 */ /* 0x0009e80000100a00 */
[----:B0-----:R-:W4:Y:S02]  /*9e00*/  LDL.LU.64 R24, [R1+0xb58] ;  /* 0x000b580001187983 */ /* 0x001f240000300a00 */
[C---:B----4-:R-:W-:Y:S02]  /*9e10*/  HMMA.16816.F32 R24, R16.reuse, R24, R20 ;  /* 0x000000181018723c */ /* 0x050fe40000001814 */
[----:B------:R-:W-:Y:S11]  /*9e20*/  LDSM.16.MT88.4 R20, [R29+0xa000] ;  /* 0x00a000001d14783b */ /* 0x000ff60000004200 */
[----:B------:R-:W-:Y:S10]  /*9e30*/  @!UPT UIADD3 URZ, URZ, URZ, URZ ;  /* 0x0000003f3f3ff290 */ /* 0x000ff4000fffe03f */
[----:B------:R-:W-:Y:S04]  /*9e40*/  STL.64 [R1+0x80], R24 ;  /* 0x0000801801007387 */ /* 0x000fe80000100a00 */
[----:B------:R-:W-:Y:S04]  /*9e50*/  STL.64 [R1+0x88], R26 ;  /* 0x0000881a01007387 */ /* 0x000fe80000100a00 */
[----:B------:R-:W0:Y:S01]  /*9e60*/  LDSM.16.MT88.4 R24, [R29+0xa080] ;  /* 0x00a080001d18783b */ /* 0x000e220000004200 */
[C---:B--2---:R-:W-:Y:S03]  /*9e70*/  HMMA.16816.F32 R4, R16.reuse, R4, R8 ;  /* 0x000000041004723c */ /* 0x044fe60000001808 */
[----:B0-----:R-:W-:Y:S04]  /*9e80*/  STL.64 [R1+0xa68], R26 ;  /* 0x000a681a01007387 */ /* 0x001fe80000100a00 */
[----:B------:R0:W-:Y:S04]  /*9e90*/  STL.64 [R1+0xa60], R24 ;  /* 0x000a601801007387 */ /* 0x0001e80000100a00 */
[----:B0-----:R-:W2:Y:S04]  /*9ea0*/  LDL.LU.64 R24, [R1+0x230] ;  /* 0x0002300001187983 */ /* 0x001ea80000300a00 */
[----:B------:R-:W2:Y:S04]  /*9eb0*/  LDL.LU.64 R26, [R1+0x238] ;  /* 0x00023800011a7983 */ /* 0x000ea80000300a00 */
[----:B------:R-:W3:Y:S04]  /*9ec0*/  LDL.LU.64 R10, [R1+0xb50] ;  /* 0x000b5000010a7983 */ /* 0x000ee80000300a00 */
[----:B------:R-:W3:Y:S04]  /*9ed0*/  LDL.LU.64 R8, [R1+0xb48] ;  /* 0x000b480001087983 */ /* 0x000ee80000300a00 */
[----:B------:R0:W-:Y:S04]  /*9ee0*/  STL.64 [R1+0x3e0], R4 ;  /* 0x0003e00401007387 */ /* 0x0001e80000100a00 */
[----:B------:R3:W-:Y:S04]  /*9ef0*/  STL.64 [R1+0x3e8], R6 ;  /* 0x0003e80601007387 */ /* 0x0007e80000100a00 */
[----:B0-----:R-:W3:Y:S02]  /*9f00*/  LDL.LU.64 R4, [R1+0xb40] ;  /* 0x000b400001047983 */ /* 0x001ee40000300a00 */
[C---:B---3--:R-:W-:Y:S02]  /*9f10*/  HMMA.16816.F32 R4, R16.reuse, R4, R8 ;  /* 0x000000041004723c */ /* 0x048fe40000001808 */
[----:B------:R-:W3:Y:S04]  /*9f20*/  LDL.LU.64 R10, [R1+0xb38] ;  /* 0x000b3800010a7983 */ /* 0x000ee80000300a00 */
[----:B------:R-:W3:Y:S11]  /*9f30*/  LDL.LU.64 R8, [R1+0xb30] ;  /* 0x000b300001087983 */ /* 0x000ef60000300a00 */
[----:B------:R-:W-:Y:S06]  /*9f40*/  @!UPT UIADD3 URZ, URZ, URZ, URZ ;  /* 0x0000003f3f3ff290 */ /* 0x000fec000fffe03f */
[----:B------:R0:W-:Y:S04]  /*9f50*/  STL.64 [R1+0x3d0], R4 ;  /* 0x0003d00401007387 */ /* 0x0001e80000100a00 */
[----:B------:R3:W-:Y:S04]  /*9f60*/  STL.64 [R1+0x3d8], R6 ;  /* 0x0003d80601007387 */ /* 0x0007e80000100a00 */
[----:B0-----:R-:W3:Y:S02]  /*9f70*/  LDL.LU.64 R4, [R1+0xb28] ;  /* 0x000b280001047983 */ /* 0x001ee40000300a00 */
[C---:B---3--:R-:W-:Y:S02]  /*9f80*/  HMMA.16816.F32 R4, R16.reuse, R4, R8 ;  /* 0x000000041004723c */ /* 0x048fe40000001808 */
[----:B------:R-:W3:Y:S04]  /*9f90*/  LDL.LU.64 R10, [R1+0xb20] ;  /* 0x000b2000010a7983 */ /* 0x000ee80000300a00 */
[----:B------:R-:W3:Y:S11]  /*9fa0*/  LDL.LU.64 R8, [R1+0xb18] ;  /* 0x000b180001087983 */ /* 0x000ef60000300a00 */
[----:B------:R-:W-:Y:S06]  /*9fb0*/  @!UPT UIADD3 URZ, URZ, URZ, URZ ;  /* 0x0000003f3f3ff290 */ /* 0x000fec000fffe03f */
[----:B------:R-:W-:Y:S04]  /*9fc0*/  STL.64 [R1+0x3c0], R4 ;  /* 0x0003c00401007387 */ /* 0x000fe80000100a00 */
[----:B------:R0:W-:Y:S04]  /*9fd0*/  STL.64 [R1+0x3c8], R6 ;  /* 0x0003c80601007387 */ /* 0x0001e80000100a00 */
[----:B0-----:R-:W4:Y:S04]  /*9fe0*/  LDL.LU.64 R6, [R1+0xb10] ;  /* 0x000b100001067983 */ /* 0x001f280000300a00 */
[----:B------:R-:W3:Y:S02]  /*9ff0*/  LDL.LU.64 R4, [R1+0xb08] ;  /* 0x000b080001047983 */ /* 0x000ee40000300a00 */
[C---:B---3--:R-:W-:Y:S11]  /*a000*/  HMMA.16816.F32 R8, R16.reuse, R4, R8 ;  /* 0x000000041008723c */ /* 0x048ff60000001808 */
[----:B------:R-:W-:Y:S11]  /*a010*/  @!UPT UIADD3 URZ, URZ, URZ, URZ ;  /* 0x0000003f3f3ff290 */ /* 0x000ff6000fffe03f */
[----:B------:R-:W-:Y:S01]  /*a020*/  @!UPT UIADD3 URZ, URZ, URZ, URZ ;  /* 0x0000003f3f3ff290 */ /* 0x000fe2000fffe03f */
[----:B------:R-:W-:Y:S04]  /*a030*/  STL.64 [R1+0x3b0], R8 ;  /* 0x0003b00801007387 */ /* 0x000fe80000100a00 */
[----:B------:R0:W-:Y:S04]  /*a040*/  STL.64 [R1+0x3b8], R10 ;  /* 0x0003b80a01007387 */ /* 0x0001e80000100a00 */
[----:B0-----:R-:W3:Y:S04]  /*a050*/  LDL.LU.64 R10, [R1+0xb00] ;  /* 0x000b0000010a7983 */ /* 0x001ee80000300a00 */
[----:B------:R-:W2:Y:S04]  /*a060*/  LDL.LU.64 R8, [R1+0xaf8] ;  /* 0x000af80001087983 */ /* 0x000ea80000300a00 */
[----:B----4-:R0:W-:Y:S04]  /*a070*/  STL.64 [R1+0xad0], R6 ;  /* 0x000ad00601007387 */ /* 0x0101e80000100a00 */
[----:B------:R-:W2:Y:S04]  /*a080*/  LDL.LU.64 R4, [R1+0x3a0] ;  /* 0x0003a00001047983 */ /* 0x000ea80000300a00 */
[----:B0-----:R-:W2:Y:S02]  /*a090*/  LDL.LU.64 R6, [R1+0x3a8] ;  /* 0x0003a80001067983 */ /* 0x001ea40000300a00 */
[C---:B--2---:R-:W-:Y:S02]  /*a0a0*/  HMMA.16816.F32 R4, R16.reuse, R8, R4 ;  /* 0x000000081004723c */ /* 0x044fe40000001804 */
[----:B---3--:R-:W-:Y:S11]  /*a0b0*/  STL.64 [R1+0xa88], R10 ;  /* 0x000a880a01007387 */ /* 0x008ff60000100a00 */
[----:B------:R-:W-:Y:S10]  /*a0c0*/  @!UPT UIADD3 URZ, URZ, URZ, URZ ;  /* 0x0000003f3f3ff290 */ /* 0x000ff4000fffe03f */
[----:B------:R-:W-:Y:S04]  /*a0d0*/  STL.64 [R1+0x3a0], R4 ;  /* 0x0003a00401007387 */ /* 0x000fe80000100a00 */
[----:B------:R0:W-:Y:S02]  /*a0e0*/  STL.64 [R1+0x3a8], R6 ;  /* 0x0003a80601007387 */ /* 0x0001e40000100a00 */
[----:B0-----:R-:W-:Y:S07]  /*a0f0*/  HMMA.16816.F32 R4, R16, R12, R24 ;  /* 0x0000000c1004723c */ /* 0x001fee0000001818 */
[----:B------:R-:W-:-:S02]  /*a100*/  IMAD.MOV.U32 R24, RZ, RZ, R14 ;  /* 0x000000ffff187224 */ /* 0x000fc400078e000e */
[----:B------:R-:W2:Y:S01]  /*a110*/  LDL.LU R14, [R1+0xaf4] ;  /* 0x000af400010e7983 */ /* 0x000ea20000300800 */
[----:B------:R-:W-:-:S03]  /*a120*/  IMAD.MOV.U32 R25, RZ, RZ, R15 ;  /* 0x000000ffff197224 */ /* 0x000fc600078e000f */
[----:B------:R-:W2:Y:S04]  /*a130*/  LDL.LU R15, [R1+0xaf0] ;  /* 0x000af000010f7983 */ /* 0x000ea80000300800 */
[----:B------:R-:W3:Y:S04]  /*a140*/  LDL.LU R26, [R1+0x408] ;  /* 0x00040800011a7983 */ /* 0x000ee80000300800 */
[----:B------:R-:W3:Y:S04]  /*a150*/  LDL.LU R27, [R1+0x40c] ;  /* 0x00040c00011b7983 */ /* 0x000ee80000300800 */
[----:B---3--:R0:W-:Y:S04]  /*a160*/  STL.64 [R1+0xaa0], R26 ;  /* 0x000aa01a01007387 */ /* 0x0081e80000100a00 */
[----:B------:R-:W-:Y:S04]  /*a170*/  STL.64 [R1+0xa98], R24 ;  /* 0x000a981801007387 */ /* 0x000fe80000100a00 */
[----:B0-----:R-:W3:Y:S04]  /*a180*/  LDL R26, [R1+0x18] ;  /* 0x00001800011a7983 */ /* 0x001ee80000100800 */
[----:B------:R-:W3:Y:S01]  /*a190*/  LDL R27, [R1+0x1c] ;  /* 0x00001c00011b7983 */ /* 0x000ee20000100800 */
[----:B------:R-:W-:-:S02]  /*a1a0*/  IMAD.MOV.U32 R0, RZ, RZ, R4 ;  /* 0x000000ffff007224 */ /* 0x000fc400078e0004 */
[----:B------:R-:W-:Y:S02]  /*a1b0*/  IMAD.MOV.U32 R2, RZ, RZ, R5 ;  /* 0x000000ffff027224 */ /* 0x000fe400078e0005 */
[----:B------:R-:W-:Y:S02]  /*a1c0*/  IMAD.MOV.U32 R3, RZ, RZ, R6 ;  /* 0x000000ffff037224 */ /* 0x000fe400078e0006 */
[----:B------:R-:W-:Y:S01]  /*a1d0*/  IMAD.MOV.U32 R28, RZ, RZ, R7 ;  /* 0x000000ffff1c7224 */ /* 0x000fe200078e0007 */
[----:B---3--:R-:W-:Y:S04]  /*a1e0*/  STL.64 [R1+0xab8], R26 ;  /* 0x000ab81a01007387 */ /* 0x008fe80000100a00 */
[----:B--2---:R0:W-:Y:S04]  /*a1f0*/  STL.64 [R1+0xa70], R14 ;  /* 0x000a700e01007387 */ /* 0x0041e80000100a00 */
[----:B------:R-:W2:Y:S04]  /*a200*/  LDL.LU R16, [R1+0x70] ;  /* 0x0000700001107983 */ /* 0x000ea80000300800 */
[----:B------:R-:W2:Y:S04]  /*a210*/  LDL.LU R17, [R1+0x74] ;  /* 0x0000740001117983 */ /* 0x000ea80000300800 */
[----:B------:R-:W3:Y:S04]  /*a220*/  LDL.LU R18, [R1+0x78] ;  /* 0x0000780001127983 */ /* 0x000ee80000300800 */
[----:B------:R-:W3:Y:S04]  /*a230*/  LDL.LU R19, [R1+0x7c] ;  /* 0x00007c0001137983 */ /* 0x000ee80000300800 */
[----:B------:R-:W4:Y:S04]  /*a240*/  LDL.LU R12, [R1+0x420] ;  /* 0x00042000010c7983 */ /* 0x000f280000300800 */
[----:B------:R-:W4:Y:S04]  /*a250*/  LDL.LU R13, [R1+0x424] ;  /* 0x00042400010d7983 */ /* 0x000f280000300800 */
[----:B0-----:R-:W2:Y:S04]  /*a260*/  LDL.LU R14, [R1+0x428] ;  /* 0x00042800010e7983 */ /* 0x001ea80000300800 */
[----:B------:R-:W2:Y:S04]  /*a270*/  LDL.LU R15, [R1+0x42c] ;  /* 0x00042c00010f7983 */ /* 0x000ea80000300800 */
[----:B------:R-:W2:Y:S04]  /*a280*/  LDL.LU R4, [R1+0x430] ;  /* 0x0004300001047983 */ /* 0x000ea80000300800 */
[----:B------:R-:W2:Y:S04]  /*a290*/  LDL.LU R5, [R1+0x434] ;  /* 0x0004340001057983 */ /* 0x000ea80000300800 */
[----:B------:R-:W2:Y:S04]  /*a2a0*/  LDL.LU R6, [R1+0x438] ;  /* 0x0004380001067983 */ /* 0x000ea80000300800 */
[----:B------:R-:W2:Y:S04]  /*a2b0*/  LDL.LU R7, [R1+0x43c] ;  /* 0x00043c0001077983 */ /* 0x000ea80000300800 */
[----:B--2---:R0:W-:Y:S04]  /*a2c0*/  STL.64 [R1+0xae0], R6 ;  /* 0x000ae00601007387 */ /* 0x0041e80000100a00 */
[----:B------:R-:W-:Y:S04]  /*a2d0*/  STL.64 [R1+0xad8], R4 ;  /* 0x000ad80401007387 */ /* 0x000fe80000100a00 */
[----:B0-----:R-:W2:Y:S04]  /*a2e0*/  LDL.64 R6, [R1+0x48] ;  /* 0x0000480001067983 */ /* 0x001ea80000100a00 */
[----:B------:R0:W-:Y:S04]  /*a2f0*/  STL.64 [R1+0xac8], R14 ;  /* 0x000ac80e01007387 */ /* 0x0001e80000100a00 */
[----:B----4-:R1:W-:Y:S04]  /*a300*/  STL.64 [R1+0xac0], R12 ;  /* 0x000ac00c01007387 */ /* 0x0103e80000100a00 */
[----:B0-----:R-:W4:Y:S04]  /*a310*/  LDL.64 R14, [R1+0x38] ;  /* 0x00003800010e7983 */ /* 0x001f280000100a00 */
[----:B----4-:R0:W-:Y:S04]  /*a320*/  STL.64 [R1+0xae8], R14 ;  /* 0x000ae80e01007387 */ /* 0x0101e80000100a00 */
[----:B-1----:R-:W2:Y:S04]  /*a330*/  LDL.LU R12, [R1+0x440] ;  /* 0x00044000010c7983 */ /* 0x002ea80000300800 */
[----:B------:R-:W2:Y:S04]  /*a340*/  LDL.LU R13, [R1+0x444] ;  /* 0x00044400010d7983 */ /* 0x000ea80000300800 */
[----:B0-----:R-:W2:Y:S04]  /*a350*/  LDL.LU R14, [R1+0x448] ;  /* 0x00044800010e7983 */ /* 0x001ea80000300800 */
[----:B------:R-:W2:Y:S04]  /*a360*/  LDL.LU R15, [R1+0x44c] ;  /* 0x00044c00010f7983 */ /* 0x000ea80000300800 */
[----:B------:R-:W4:Y:S04]  /*a370*/  LDL.64 R26, [R1+0x28] ;  /* 0x00002800011a7983 */ /* 0x000f280000100a00 */
[----:B---3--:R-:W-:Y:S04]  /*a380*/  STL.64 [R1+0x9e8], R18 ;  /* 0x0009e81201007387 */ /* 0x008fe80000100a00 */
[----:B------:R0:W-:Y:S04]  /*a390*/  STL.64 [R1+0x9e0], R16 ;  /* 0x0009e01001007387 */ /* 0x0001e80000100a00 */
[----:B0-----:R-:W3:Y:S04]  /*a3a0*/  LDL.LU R16, [R1+0x1b0] ;  /* 0x0001b00001107983 */ /* 0x001ee80000300800 */
[----:B------:R-:W3:Y:S04]  /*a3b0*/  LDL.LU R17, [R1+0x1b4] ;  /* 0x0001b40001117983 */ /* 0x000ee80000300800 */
[----:B------:R-:W3:Y:S04]  /*a3c0*/  LDL.LU R18, [R1+0x1b8] ;  /* 0x0001b80001127983 */ /* 0x000ee80000300800 */
[----:B------:R-:W3:Y:S04]  /*a3d0*/  LDL.LU R19, [R1+0x1bc] ;  /* 0x0001bc0001137983 */ /* 0x000ee80000300800 */
[----:B------:R-:W3:Y:S04]  /*a3e0*/  LDL.LU R8, [R1+0x3f0] ;  /* 0x0003f00001087983 */ /* 0x000ee80000300800 */
[----:B------:R-:W3:Y:S04]  /*a3f0*/  LDL.LU R9, [R1+0x3f4] ;  /* 0x0003f40001097983 */ /* 0x000ee80000300800 */
[----:B------:R-:W3:Y:S04]  /*a400*/  LDL.LU R10, [R1+0x3f8] ;  /* 0x0003f800010a7983 */ /* 0x000ee80000300800 */
[----:B------:R-:W3:Y:S01]  /*a410*/  LDL.LU R11, [R1+0x3fc] ;  /* 0x0003fc00010b7983 */ /* 0x000ee20000300800 */
[----:B--2---:R-:W-:Y:S03]  /*a420*/  HMMA.16816.F32 R12, R20, R6, R12 ;  /* 0x00000006140c723c */ /* 0x004fe6000000180c */
[----:B---3--:R-:W-:Y:S04]  /*a430*/  STL.64 [R1+0xab0], R10 ;  /* 0x000ab00a01007387 */ /* 0x008fe80000100a00 */
[----:B------:R0:W-:Y:S04]  /*a440*/  STL.64 [R1+0xaa8], R8 ;  /* 0x000aa80801007387 */ /* 0x0001e80000100a00 */
[----:B0-----:R-:W2:Y:S04]  /*a450*/  LDL.LU R8, [R1+0x410] ;  /* 0x0004100001087983 */ /* 0x001ea80000300800 */
[----:B------:R-:W2:Y:S04]  /*a460*/  LDL.LU R9, [R1+0x414] ;  /* 0x0004140001097983 */ /* 0x000ea80000300800 */
[----:B------:R-:W2:Y:S04]  /*a470*/  LDL.LU R10, [R1+0x418] ;  /* 0x00041800010a7983 */ /* 0x000ea80000300800 */
[----:B------:R-:W2:Y:S04]  /*a480*/  LDL.LU R11, [R1+0x41c] ;  /* 0x00041c00010b7983 */ /* 0x000ea80000300800 */
[----:B------:R0:W-:Y:S04]  /*a490*/  STL.64 [R1+0x9f8], R18 ;  /* 0x0009f81201007387 */ /* 0x0001e80000100a00 */
[----:B------:R-:W-:Y:S04]  /*a4a0*/  STL.64 [R1+0x9f0], R16 ;  /* 0x0009f01001007387 */ /* 0x000fe80000100a00 */
[----:B0-----:R-:W3:Y:S04]  /*a4b0*/  LDL.64 R18, [R1+0x8] ;  /* 0x0000080001127983 */ /* 0x001ee80000100a00 */
[----:B------:R0:W-:Y:S04]  /*a4c0*/  STL [R1+0x754], R28 ;  /* 0x0007541c01007387 */ /* 0x0001e80000100800 */
[----:B0-----:R-:W2:Y:S04]  /*a4d0*/  LDL R28, [R1+0x454] ;  /* 0x00045400011c7983 */ /* 0x001ea80000100800 */
[----:B------:R-:W-:Y:S04]  /*a4e0*/  STL [R1+0x750], R3 ;  /* 0x0007500301007387 */ /* 0x000fe80000100800 */
[----:B------:R0:W-:Y:S04]  /*a4f0*/  STL [R1+0x728], R2 ;  /* 0x0007280201007387 */ /* 0x0001e80000100800 */
[----:B------:R1:W-:Y:S04]  /*a500*/  STL [R1+0x6d8], R0 ;  /* 0x0006d80001007387 */ /* 0x0003e80000100800 */
[----:B------:R-:W-:Y:S01]  /*a510*/  STL.64 [R1+0x440], R12 ;  /* 0x0004400c01007387 */ /* 0x000fe20000100a00 */
[----:B0-----:R-:W-:-:S03]  /*a520*/  IMAD.MOV.U32 R2, RZ, RZ, R6 ;  /* 0x000000ffff027224 */ /* 0x001fc600078e0006 */
[----:B------:R0:W-:Y:S01]  /*a530*/  STL.64 [R1+0x448], R14 ;  /* 0x0004480e01007387 */ /* 0x0001e20000100a00 */
[----:B-1----:R-:W-:-:S03]  /*a540*/  IMAD.MOV.U32 R0, RZ, RZ, R7 ;  /* 0x000000ffff007224 */ /* 0x002fc600078e0007 */
[----:B0-----:R-:W2:Y:S04]  /*a550*/  LDL.LU.64 R14, [R1+0xae8] ;  /* 0x000ae800010e7983 */ /* 0x001ea80000300a00 */
[----:B------:R-:W2:Y:S04]  /*a560*/  LDL.LU.64 R6, [R1+0xae0] ;  /* 0x000ae00001067983 */ /* 0x000ea80000300a00 */
[----:B------:R-:W2:Y:S02]  /*a570*/  LDL.LU.64 R4, [R1+0xad8] ;  /* 0x000ad80001047983 */ /* 0x000ea40000300a00 */
[----:B--2---:R-:W-:Y:S01]  /*a580*/  HMMA.16816.F32 R4, R20, R14, R4 ;  /* 0x0000000e1404723c */ /* 0x004fe20000001804 */
[----:B------:R-:W-:Y:S11]  /*a590*/  IMAD.MOV.U32 R3, RZ, RZ, R15 ;  /* 0x000000ffff037224 */ /* 0x000ff600078e000f */
[----:B------:R-:W-:Y:S11]  /*a5a0*/  @!UPT UIADD3 URZ, URZ, URZ, URZ ;  /* 0x0000003f3f3ff290 */ /* 0x000ff6000fffe03f */
[----:B------:R0:W-:Y:S04]  /*a5b0*/  STL.64 [R1+0x430], R4 ;  /* 0x0004300401007387 */ /* 0x0001e80000100a00 */
[----:B------:R1:W-:Y:S01]  /*a5c0*/  STL.64 [R1+0x438], R6 ;  /* 0x0004380601007387 */ /* 0x0003e20000100a00 */
[----:B0-----:R-:W-:-:S03]  /*a5d0*/  IMAD.MOV.U32 R4, RZ, RZ, R14 ;  /* 0x000000ffff047224 */ /* 0x001fc600078e000e */
[----:B-1----:R-:W2:Y:S04]  /*a5e0*/  LDL.LU.64 R6, [R1+0xad0] ;  /* 0x000ad00001067983 */ /* 0x002ea80000300a00 */
[----:B------:R-:W2:Y:S04]  /*a5f0*/  LDL.LU.64 R14, [R1+0xac8] ;  /* 0x000ac800010e7983 */ /* 0x000ea80000300a00 */
[----:B------:R-:W2:Y:S01]  /*a600*/  LDL.LU.64 R12, [R1+0xac0] ;  /* 0x000ac000010c7983 */ /* 0x000ea20000300a00 */
[----:B----4-:R-:W-:Y:S01]  /*a610*/  IMAD.MOV.U32 R5, RZ, RZ, R27 ;  /* 0x000000ffff057224 */ /* 0x010fe200078e001b */
[----:B--2---:R-:W-:Y:S11]  /*a620*/  HMMA.16816.F32 R12, R20, R26, R12 ;  /* 0x0000001a140c723c */ /* 0x004ff6000000180c */
[----:B------:R-:W-:Y:S11]  /*a630*/  @!UPT UIADD3 URZ, URZ, URZ, URZ ;  /* 0x0000003f3f3ff290 */ /* 0x000ff6000fffe03f */
[----:B------:R-:W-:Y:S01]  /*a640*/  @!UPT UIADD3 URZ, URZ, URZ, URZ ;  /* 0x0000003f3f3ff290 */ /* 0x000fe2000fffe03f */
[----:B------:R0:W-:Y:S04]  /*a650*/  STL.64 [R1+0x420], R12 ;  /* 0x0004200c01007387 */ /* 0x0001e80000100a00 */
[----:B------:R-:W-:Y:S01]  /*a660*/  STL.64 [R1+0x428], R14 ;  /* 0x0004280e01007387 */ /* 0x000fe20000100a00 */
[----:B0-----:R-:W-:-:S03]  /*a670*/  IMAD.MOV.U32 R12, RZ, RZ, R26 ;  /* 0x000000ffff0c7224 */ /* 0x001fc600078e001a */
[----:B------:R-:W2:Y:S02]  /*a680*/  LDL.LU.64 R26, [R1+0xab8] ;  /* 0x000ab800011a7983 */ /* 0x000ea40000300a00 */
[C---:B--2---:R-:W-:Y:S02]  /*a690*/  HMMA.16816.F32 R24, R20.reuse, R26, R8 ;  /* 0x0000001a1418723c */ /* 0x044fe40000001808 */
[----:B------:R-:W2:Y:S04]  /*a6a0*/  LDL.LU.64 R10, [R1+0xab0] ;  /* 0x000ab000010a7983 */ /* 0x000ea80000300a00 */
[----:B------:R-:W2:Y:S11]  /*a6b0*/  LDL.LU.64 R8, [R1+0xaa8] ;  /* 0x000aa80001087983 */ /* 0x000eb60000300a00 */
[----:B------:R-:W-:Y:S06]  /*a6c0*/  @!UPT UIADD3 URZ, URZ, URZ, URZ ;  /* 0x0000003f3f3ff290 */ /* 0x000fec000fffe03f */
[----:B------:R-:W-:Y:S04]  /*a6d0*/  STL.64 [R1+0x410], R24 ;  /* 0x0004101801007387 */ /* 0x000fe80000100a00 */
[----:B------:R0:W-:Y:S04]  /*a6e0*/  STL.64 [R1+0x418], R26 ;  /* 0x0004181a01007387 */ /* 0x0001e80000100a00 */
[----:B0-----:R-:W4:Y:S04]  /*a6f0*/  LDL.LU.64 R26, [R1+0xaa0] ;  /* 0x000aa000011a7983 */ /* 0x001f280000300a00 */
[----:B------:R-:W4:Y:S04]  /*a700*/  LDL.LU.64 R24, [R1+0xa98] ;  /* 0x000a980001187983 */ /* 0x000f280000300a00 */
[----:B---3--:R0:W-:Y:S01]  /*a710*/  STL.64 [R1+0xa08], R18 ;  /* 0x000a081201007387 */ /* 0x0081e20000100a00 */
[----:B----4-:R-:W-:Y:S03]  /*a720*/  HMMA.16816.F32 R24, R20, R18, R24 ;  /* 0x000000121418723c */ /* 0x010fe60000001818 */
[----:B0-----:R-:W3:Y:S01]  /*a730*/  LDL.64 R18, [R1+0x18] ;  /* 0x0000180001127983 */ /* 0x001ee20000100a00 */
[----:B------:R-:W-:-:S02]  /*a740*/  IMAD.MOV.U32 R14, RZ, RZ, R6 ;  /* 0x000000ffff0e7224 */ /* 0x000fc400078e0006 */
[----:B------:R-:W-:Y:S11]  /*a750*/  IMAD.MOV.U32 R15, RZ, RZ, R7 ;  /* 0x000000ffff0f7224 */ /* 0x000ff600078e0007 */
[----:B------:R-:W-:Y:S06]  /*a760*/  @!UPT UIADD3 URZ, URZ, URZ, URZ ;  /* 0x0000003f3f3ff290 */ /* 0x000fec000fffe03f */
[----:B------:R-:W-:Y:S04]  /*a770*/  STL.64 [R1+0x400], R24 ;  /* 0x0004001801007387 */ /* 0x000fe80000100a00 */
[----:B------:R-:W-:Y:S04]  /*a780*/  STL.64 [R1+0x408], R26 ;  /* 0x0004081a01007387 */ /* 0x000fe80000100a00 */
[----:B---3--:R0:W-:Y:S02]  /*a790*/  STL.64 [R1+0xa18], R18 ;  /* 0x000a181201007387 */ /* 0x0081e40000100a00 */
[----:B0-----:R-:W-:-:S02]  /*a7a0*/  IMAD.MOV.U32 R18, RZ, RZ, R12 ;  /* 0x000000ffff127224 */ /* 0x001fc400078e000c */
[----:B------:R-:W-:-:S05]  /*a7b0*/  IMAD.MOV.U32 R19, RZ, RZ, R5 ;  /* 0x000000ffff137224 */ /* 0x000fca00078e0005 */
[----:B------:R0:W-:Y:S04]  /*a7c0*/  STL.64 [R1+0xa30], R18 ;  /* 0x000a301201007387 */ /* 0x0001e80000100a00 */
[----:B------:R-:W3:Y:S04]  /*a7d0*/  LDL.LU R12, [R1+0x390] ;  /* 0x00039000010c7983 */ /* 0x000ee80000300800 */
[----:B------:R-:W3:Y:S04]  /*a7e0*/  LDL.LU R13, [R1+0x394] ;  /* 0x00039400010d7983 */ /* 0x000ee80000300800 */
[----:B------:R-:W2:Y:S04]  /*a7f0*/  LDL.LU R6, [R1+0xa94] ;  /* 0x000a940001067983 */ /* 0x000ea80000300800 */
[----:B------:R-:W2:Y:S01]  /*a800*/  LDL.LU R7, [R1+0xa90] ;  /* 0x000a900001077983 */ /* 0x000ea20000300800 */
[----:B0-----:R-:W-:-:S02]  /*a810*/  IMAD.MOV.U32 R18, RZ, RZ, R4 ;  /* 0x000000ffff127224 */ /* 0x001fc400078e0004 */
[----:B------:R-:W-:-:S05]  /*a820*/  IMAD.MOV.U32 R19, RZ, RZ, R3 ;  /* 0x000000ffff137224 */ /* 0x000fca00078e0003 */
[----:B------:R-:W-:Y:S04]  /*a830*/  STL.64 [R1+0xa48], R18 ;  /* 0x000a481201007387 */ /* 0x000fe80000100a00 */
[----:B------:R-:W4:Y:S04]  /*a840*/  LDL.LU R24, [R1+0x220] ;  /* 0x0002200001187983 */ /* 0x000f280000300800 */
[----:B------:R-:W4:Y:S04]  /*a850*/  LDL.LU R25, [R1+0x224] ;  /* 0x0002240001197983 */ /* 0x000f280000300800 */
[----:B------:R-:W4:Y:S04]  /*a860*/  LDL.LU R26, [R1+0x228] ;  /* 0x00022800011a7983 */ /* 0x000f280000300800 */
[----:B------:R-:W4:Y:S01]  /*a870*/  LDL.LU R27, [R1+0x22c] ;  /* 0x00022c00011b7983 */ /* 0x000f220000300800 */
[----:B--2---:R-:W-:Y:S11]  /*a880*/  HMMA.16816.F32 R8, R20, R6, R8 ;  /* 0x000000061408723c */ /* 0x004ff60000001808 */
[----:B------:R-:W-:Y:S11]  /*a890*/  @!UPT UIADD3 URZ, URZ, URZ, URZ ;  /* 0x0000003f3f3ff290 */ /* 0x000ff6000fffe03f */
[----:B------:R-:W-:Y:S01]  /*a8a0*/  @!UPT UIADD3 URZ, URZ, URZ, URZ ;  /* 0x0000003f3f3ff290 */ /* 0x000fe2000fffe03f */
[----:B------:R-:W-:Y:S04]  /*a8b0*/  STL.64 [R1+0x3f0], R8 ;  /* 0x0003f00801007387 */ /* 0x000fe80000100a00 */
[----:B------:R0:W-:Y:S04]  /*a8c0*/  STL.64 [R1+0x3f8], R10 ;  /* 0x0003f80a01007387 */ /* 0x0001e80000100a00 */
[----:B0-----:R-:W2:Y:S04]  /*a8d0*/  LDL.LU.64 R10, [R1+0xa88] ;  /* 0x000a8800010a7983 */ /* 0x001ea80000300a00 */
[----:B------:R2:W-:Y:S04]  /*a8e0*/  STL.64 [R1+0xa10], R6 ;  /* 0x000a100601007387 */ /* 0x0005e80000100a00 */
[----:B------:R-:W3:Y:S04]  /*a8f0*/  LDL.LU R4, [R1+0x1d0] ;  /* 0x0001d00001047983 */ /* 0x000ee80000300800 */
[----:B------:R-:W3:Y:S01]  /*a900*/  LDL.LU R5, [R1+0x1d4] ;  /* 0x0001d40001057983 */ /* 0x000ee20000300800 */
[----:B--2---:R-:W-:-:S02]  /*a910*/  IMAD.MOV.U32 R6, RZ, RZ, R11 ;  /* 0x000000ffff067224 */ /* 0x004fc400078e000b */
[----:B------:R-:W-:Y:S01]  /*a920*/  IMAD.MOV.U32 R7, RZ, RZ, R10 ;  /* 0x000000ffff077224 */ /* 0x000fe200078e000a */
[----:B------:R-:W2:Y:S04]  /*a930*/  LDL.LU R11, [R1+0xa84] ;  /* 0x000a8400010b7983 */ /* 0x000ea80000300800 */
[----:B------:R-:W2:Y:S04]  /*a940*/  LDL.LU R10, [R1+0xa80] ;  /* 0x000a8000010a7983 */ /* 0x000ea80000300800 */
[----:B------:R-:W-:Y:S04]  /*a950*/  STL.64 [R1+0xa28], R6 ;  /* 0x000a280601007387 */ /* 0x000fe80000100a00 */
[----:B---3--:R0:W-:Y:S04]  /*a960*/  STL.64 [R1+0xa20], R4 ;  /* 0x000a200401007387 */ /* 0x0081e80000100a00 */
[----:B0-----:R-:W3:Y:S04]  /*a970*/  LDL.LU R4, [R1+0x1e0] ;  /* 0x0001e00001047983 */ /* 0x001ee80000300800 */
[----:B------:R-:W3:Y:S04]  /*a980*/  LDL.LU R5, [R1+0x1e4] ;  /* 0x0001e40001057983 */ /* 0x000ee80000300800 */
[----:B------:R-:W2:Y:S04]  /*a990*/  LDL.LU R6, [R1+0x1e8] ;  /* 0x0001e80001067983 */ /* 0x000ea80000300800 */
[----:B------:R-:W2:Y:S04]  /*a9a0*/  LDL.LU R7, [R1+0x1ec] ;  /* 0x0001ec0001077983 */ /* 0x000ea80000300800 */
[----:B--2---:R0:W-:Y:S04]  /*a9b0*/  STL.64 [R1+0xa40], R6 ;  /* 0x000a400601007387 */ /* 0x0041e80000100a00 */
[----:B---3--:R1:W-:Y:S01]  /*a9c0*/  STL.64 [R1+0xa38], R4 ;  /* 0x000a380401007387 */ /* 0x0083e20000100a00 */
[----:B0-----:R-:W-:-:S02]  /*a9d0*/  IMAD.MOV.U32 R6, RZ, RZ, R10 ;  /* 0x000000ffff067224 */ /* 0x001fc400078e000a */
[----:B------:R-:W-:Y:S01]  /*a9e0*/  IMAD.MOV.U32 R7, RZ, RZ, R11 ;  /* 0x000000ffff077224 */ /* 0x000fe200078e000b */
[----:B-1----:R-:W2:Y:S04]  /*a9f0*/  LDL.LU R4, [R1+0x1f0] ;  /* 0x0001f00001047983 */ /* 0x002ea80000300800 */
[----:B------:R-:W2:Y:S04]  /*aa00*/  LDL.LU R5, [R1+0x1f4] ;  /* 0x0001f40001057983 */ /* 0x000ea80000300800 */
[----:B------:R-:W3:Y:S04]  /*aa10*/  LDL.LU R10, [R1+0xa7c] ;  /* 0x000a7c00010a7983 */ /* 0x000ee80000300800 */
[----:B------:R-:W3:Y:S04]  /*aa20*/  LDL.LU R11, [R1+0xa78] ;  /* 0x000a7800010b7983 */ /* 0x000ee80000300800 */
[----:B------:R-:W-:Y:S01]  /*aa30*/  STL.64 [R1+0xa58], R6 ;  /* 0x000a580601007387 */ /* 0x000fe20000100a00 */
[C---:B---3--:R-:W-:Y:S03]  /*aa40*/  HMMA.16816.F32 R12, R20.reuse, R10, R12 ;  /* 0x0000000a140c723c */ /* 0x048fe6000000180c */
[----:B--2---:R0:W-:Y:S04]  /*aa50*/  STL.64 [R1+0xa50], R4 ;  /* 0x000a500401007387 */ /* 0x0041e80000100a00 */
[----:B0-----:R-:W2:Y:S04]  /*aa60*/  LDL.LU R4, [R1+0x200] ;  /* 0x0002000001047983 */ /* 0x001ea80000300800 */
[----:B------:R-:W2:Y:S04]  /*aa70*/  LDL.LU R5, [R1+0x204] ;  /* 0x0002040001057983 */ /* 0x000ea80000300800 */
[----:B------:R-:W2:Y:S04]  /*aa80*/  LDL.LU R6, [R1+0x208] ;  /* 0x0002080001067983 */ /* 0x000ea80000300800 */
[----:B------:R-:W2:Y:S04]  /*aa90*/  LDL.LU R7, [R1+0x20c] ;  /* 0x00020c0001077983 */ /* 0x000ea80000300800 */
[----:B------:R-:W-:Y:S04]  /*aaa0*/  STL.64 [R1+0x390], R12 ;  /* 0x0003900c01007387 */ /* 0x000fe80000100a00 */
[----:B------:R0:W-:Y:S04]  /*aab0*/  STL.64 [R1+0x398], R14 ;  /* 0x0003980e01007387 */ /* 0x0001e80000100a00 */
[----:B0-----:R-:W4:Y:S04]  /*aac0*/  LDL.LU.64 R14, [R1+0xa70] ;  /* 0x000a7000010e7983 */ /* 0x001f280000300a00 */
[----:B------:R0:W-:Y:S04]  /*aad0*/  STL.64 [R1+0xa00], R10 ;  /* 0x000a000a01007387 */ /* 0x0001e80000100a00 */
[----:B------:R-:W3:Y:S04]  /*aae0*/  LDL.LU R8, [R1+0x1c0] ;  /* 0x0001c00001087983 */ /* 0x000ee80000300800 */
[----:B------:R-:W3:Y:S04]  /*aaf0*/  LDL.LU R9, [R1+0x1c4] ;  /* 0x0001c40001097983 */ /* 0x000ee80000300800 */
[----:B0-----:R-:W3:Y:S04]  /*ab00*/  LDL.LU R10, [R1+0x1c8] ;  /* 0x0001c800010a7983 */ /* 0x001ee80000300800 */
[----:B------:R-:W3:Y:S01]  /*ab10*/  LDL.LU R11, [R1+0x1cc] ;  /* 0x0001cc00010b7983 */ /* 0x000ee20000300800 */
[----:B----4-:R-:W-:Y:S03]  /*ab20*/  HMMA.16816.F32 R20, R20, R14, R24 ;  /* 0x0000000e1414723c */ /* 0x010fe60000001818 */
[----:B------:R-:W2:Y:S04]  /*ab30*/  LDL.LU.64 R26, [R1+0xa68] ;  /* 0x000a6800011a7983 */ /* 0x000ea80000300a00 */
[----:B------:R-:W2:Y:S01]  /*ab40*/  LDL.LU.64 R24, [R1+0xa60] ;  /* 0x000a600001187983 */ /* 0x000ea20000300a00 */
[----:B------:R-:W-:-:S02]  /*ab50*/  IMAD.MOV.U32 R18, RZ, RZ, R2 ;  /* 0x000000ffff127224 */ /* 0x000fc400078e0002 */
[----:B------:R-:W-:Y:S11]  /*ab60*/  IMAD.MOV.U32 R19, RZ, RZ, R0 ;  /* 0x000000ffff137224 */ /* 0x000ff600078e0000 */
[----:B------:R-:W-:Y:S02]  /*ab70*/  @!UPT UIADD3 URZ, URZ, URZ, URZ ;  /* 0x0000003f3f3ff290 */ /* 0x000fe4000fffe03f */
[----:B------:R0:W-:Y:S04]  /*ab80*/  STL.64 [R1+0x220], R20 ;  /* 0x0002201401007387 */ /* 0x0001e80000100a00 */
[----:B------:R1:W-:Y:S04]  /*ab90*/  STL.64 [R1+0x228], R22 ;  /* 0x0002281601007387 */ /* 0x0003e80000100a00 */
[----:B0-----:R-:W4:Y:S04]  /*aba0*/  LDL.LU R20, [R1+0x1a0] ;  /* 0x0001a00001147983 */ /* 0x001f280000300800 */
[----:B------:R-:W4:Y:S04]  /*abb0*/  LDL.LU R21, [R1+0x1a4] ;  /* 0x0001a40001157983 */ /* 0x000f280000300800 */
[----:B-1----:R-:W4:Y:S04]  /*abc0*/  LDL.LU R22, [R1+0x1a8] ;  /* 0x0001a80001167983 */ /* 0x002f280000300800 */
[----:B------:R-:W4:Y:S01]  /*abd0*/  LDL.LU R23, [R1+0x1ac] ;  /* 0x0001ac0001177983 */ /* 0x000f220000300800 */
[C---:B--2---:R-:W-:Y:S03]  /*abe0*/  HMMA.16816.F32 R16, R24.reuse, R18, R4 ;  /* 0x000000121810723c */ /* 0x044fe60000001804 */
[----:B------:R-:W2:Y:S04]  /*abf0*/  LDL.LU.64 R6, [R1+0xa58] ;  /* 0x000a580001067983 */ /* 0x000ea80000300a00 */
[----:B------:R-:W2:Y:S11]  /*ac00*/  LDL.LU.64 R4, [R1+0xa50] ;  /* 0x000a500001047983 */ /* 0x000eb60000300a00 */
[----:B------:R-:W-:Y:S05]  /*ac10*/  @!UPT UIADD3 URZ, URZ, URZ, URZ ;  /* 0x0000003f3f3ff290 */ /* 0x000fea000fffe03f */
[----:B------:R-:W-:Y:S04]  /*ac20*/  STL.64 [R1+0x200], R16 ;  /* 0x0002001001007387 */ /* 0x000fe80000100a00 */
        /* <DEDUP_REMOVED lines=16> */
[----:B--2---:R-:W-:Y:S01]  /*ad30*/  HMMA.16816.F32 R4, R24, R18, R4 ;  /* 0x000000121804723c */ /* 0x004fe20000001804 */
[----:B------:R-:W-:Y:S11]  /*ad40*/  IMAD.MOV.U32 R3, RZ, RZ, R19 ;  /* 0x000000ffff037224 */ /* 0x000ff600078e0013 */
[----:B------:R-:W-:Y:S11]  /*ad50*/  @!UPT UIADD3 URZ, URZ, URZ, URZ ;  /* 0x0000003f3f3ff290 */ /* 0x000ff6000fffe03f */
[----:B------:R0:W-:Y:S04]  /*ad60*/  STL.64 [R1+0x1d0], R4 ;  /* 0x0001d00401007387 */ /* 0x0001e80000100a00 */
[----:B------:R1:W-:Y:S01]  /*ad70*/  STL.64 [R1+0x1d8], R6 ;  /* 0x0001d80601007387 */ /* 0x0003e20000100a00 */
[----:B0-----:R-:W-:-:S03]  /*ad80*/  IMAD.MOV.U32 R4, RZ, RZ, R18 ;  /* 0x000000ffff047224 */ /* 0x001fc600078e0012 */
[----:B-1----:R-:W2:Y:S04]  /*ad90*/  LDL.LU.64 R6, [R1+0xa10] ;  /* 0x000a100001067983 */ /* 0x002ea80000300a00 */
[----:B------:R-:W3:Y:S02]  /*ada0*/  LDL.LU.64 R18, [R1+0xa08] ;  /* 0x000a080001127983 */ /* 0x000ee40000300a00 */
[C---:B---3--:R-:W-:Y:S01]  /*adb0*/  HMMA.16816.F32 R8, R24.reuse, R18, R8 ;  /* 0x000000121808723c */ /* 0x048fe20000001808 */
[----:B------:R-:W-:Y:S02]  /*adc0*/  IMAD.MOV.U32 R2, RZ, RZ, R18 ;  /* 0x000000ffff027224 */ /* 0x000fe400078e0012 */
[----:B------:R-:W-:Y:S11]  /*add0*/  IMAD.MOV.U32 R0, RZ, RZ, R19 ;  /* 0x000000ffff007224 */ /* 0x000ff600078e0013 */
[----:B------:R-:W-:Y:S09]  /*ade0*/  @!UPT UIADD3 URZ, URZ, URZ, URZ ;  /* 0x0000003f3f3ff290 */ /* 0x000ff2000fffe03f */
[----:B------:R-:W-:Y:S04]  /*adf0*/  STL.64 [R1+0x1c0], R8 ;  /* 0x0001c00801007387 */ /* 0x000fe80000100a00 */
[----:B------:R0:W-:Y:S04]  /*ae00*/  STL.64 [R1+0x1c8], R10 ;  /* 0x0001c80a01007387 */ /* 0x0001e80000100a00 */
[----:B0-----:R-:W4:Y:S04]  /*ae10*/  LDL.LU.64 R10, [R1+0xa00] ;  /* 0x000a0000010a7983 */ /* 0x001f280000300a00 */
[----:B------:R-:W2:Y:S04]  /*ae20*/  LDL.LU.64 R18, [R1+0x9f8] ;  /* 0x0009f80001127983 */ /* 0x000ea80000300a00 */
[----:B------:R-:W2:Y:S02]  /*ae30*/  LDL.LU.64 R16, [R1+0x9f0] ;  /* 0x0009f00001107983 */ /* 0x000ea40000300a00 */
[C---:B--2---:R-:W-:Y:S11]  /*ae40*/  HMMA.16816.F32 R16, R24.reuse, R6, R16 ;  /* 0x000000061810723c */ /* 0x044ff60000001810 */
[----:B------:R-:W-:Y:S11]  /*ae50*/  @!UPT UIADD3 URZ, URZ, URZ, URZ ;  /* 0x0000003f3f3ff290 */ /* 0x000ff6000fffe03f */
[----:B------:R-:W-:Y:S01]  /*ae60*/  @!UPT UIADD3 URZ, URZ, URZ, URZ ;  /* 0x0000003f3f3ff290 */ /* 0x000fe2000fffe03f */
[----:B------:R-:W-:Y:S04]  /*ae70*/  STL.64 [R1+0x1b0], R16 ;  /* 0x0001b01001007387 */ /* 0x000fe80000100a00 */
[----:B------:R0:W-:Y:S04]  /*ae80*/  STL.64 [R1+0x1b8], R18 ;  /* 0x0001b81201007387 */ /* 0x0001e80000100a00 */
[----:B0-----:R-:W2:Y:S04]  /*ae90*/  LDL.LU.64 R18, [R1+0x9e8] ;  /* 0x0009e80001127983 */ /* 0x001ea80000300a00 */
[----:B------:R-:W2:Y:S01]  /*aea0*/  LDL.LU.64 R16, [R1+0x9e0] ;  /* 0x0009e00001107983 */ /* 0x000ea20000300a00 */
[C---:B----4-:R-:W-:Y:S03]  /*aeb0*/  HMMA.16816.F32 R20, R24.reuse, R10, R20 ;  /* 0x0000000a1814723c */ /* 0x050fe60000001814 */
[----:B------:R-:W-:Y:S04]  /*aec0*/  STL.64 [R1+0x9c0], R6 ;  /* 0x0009c00601007387 */ /* 0x000fe80000100a00 */
[----:B------:R2:W-:Y:S11]  /*aed0*/  STL.64 [R1+0x9a8], R10 ;  /* 0x0009a80a01007387 */ /* 0x0005f60000100a00 */
[----:B------:R-:W-:Y:S05]  /*aee0*/  @!UPT UIADD3 URZ, URZ, URZ, URZ ;  /* 0x0000003f3f3ff290 */ /* 0x000fea000fffe03f */
[----:B------:R-:W-:Y:S04]  /*aef0*/  STL.64 [R1+0x1a0], R20 ;  /* 0x0001a01401007387 */ /* 0x000fe80000100a00 */
[----:B------:R-:W-:Y:S04]  /*af00*/  STL.64 [R1+0x1a8], R22 ;  /* 0x0001a81601007387 */ /* 0x000fe80000100a00 */
[----:B------:R0:W-:Y:S04]  /*af10*/  STL.64 [R1+0x978], R14 ;  /* 0x0009780e01007387 */ /* 0x0001e80000100a00 */
[----:B------:R-:W3:Y:S04]  /*af20*/  LDL.LU R12, [R1+0x2c0] ;  /* 0x0002c000010c7983 */ /* 0x000ee80000300800 */
[----:B------:R-:W1:Y:S01]  /*af30*/  LDSM.16.MT88.4 R20, [R29+0xa180] ;  /* 0x00a180001d14783b */ /* 0x000e620000004200 */
[----:B--2---:R-:W-:Y:S03]  /*af40*/  HMMA.16816.F32 R8, R24, R14, R16 ;  /* 0x0000000e1808723c */ /* 0x004fe60000001810 */
[----:B------:R-:W2:Y:S04]  /*af50*/  LDSM.16.MT88.4 R24, [R28+0xa000] ;  /* 0x00a000001c18783b */ /* 0x000ea80000004200 */
[----:B------:R-:W4:Y:S11]  /*af60*/  LDSM.16.MT88.4 R16, [R29+0xa100] ;  /* 0x00a100001d10783b */ /* 0x000f360000004200 */
[----:B------:R-:W-:Y:S05]  /*af70*/  @!UPT UIADD3 URZ, URZ, URZ, URZ ;  /* 0x0000003f3f3ff290 */ /* 0x000fea000fffe03f */
[----:B------:R0:W-:Y:S04]  /*af80*/  STL.64 [R1+0x70], R8 ;  /* 0x0000700801007387 */ /* 0x0001e80000100a00 */
[----:B------:R-:W-:Y:S04]  /*af90*/  STL.64 [R1+0x78], R10 ;  /* 0x0000780a01007387 */ /* 0x000fe80000100a00 */
[----:B------:R-:W3:Y:S04]  /*afa0*/  LDL.LU R13, [R1+0x2c4] ;  /* 0x0002c400010d7983 */ /* 0x000ee80000300800 */
[----:B0-----:R-:W2:Y:S04]  /*afb0*/  LDL.LU R14, [R1+0x2c8] ;  /* 0x0002c800010e7983 */ /* 0x001ea80000300800 */
[----:B------:R-:W2:Y:S04]  /*afc0*/  LDL.LU R15, [R1+0x2cc] ;  /* 0x0002cc00010f7983 */ /* 0x000ea80000300800 */
[----:B--2---:R0:W-:Y:S04]  /*afd0*/  STL.64 [R1+0x988], R14 ;  /* 0x0009880e01007387 */ /* 0x0041e80000100a00 */
[----:B---3--:R-:W-:Y:S04]  /*afe0*/  STL.64 [R1+0x980], R12 ;  /* 0x0009800c01007387 */ /* 0x008fe80000100a00 */
[----:B------:R-:W2:Y:S04]  /*aff0*/  LDL.LU R8, [R1+0x2f0] ;  /* 0x0002f00001087983 */ /* 0x000ea80000300800 */
[----:B------:R-:W2:Y:S01]  /*b000*/  LDL.LU R9, [R1+0x2f4] ;  /* 0x0002f40001097983 */ /* 0x000ea20000300800 */
[----:B0-----:R-:W-:-:S03]  /*b010*/  IMAD.MOV.U32 R14, RZ, RZ, R4 ;  /* 0x000000ffff0e7224 */ /* 0x001fc600078e0004 */
[----:B------:R-:W3:Y:S04]  /*b020*/  LDL.LU R10, [R1+0x2f8] ;  /* 0x0002f800010a7983 */ /* 0x000ee80000300800 */
[----:B------:R-:W3:Y:S04]  /*b030*/  LDL.LU R11, [R1+0x2fc] ;  /* 0x0002fc00010b7983 */ /* 0x000ee80000300800 */
[----:B------:R-:W2:Y:S04]  /*b040*/  LDL.LU R4, [R1+0x300] ;  /* 0x0003000001047983 */ /* 0x000ea80000300800 */
[----:B------:R-:W2:Y:S04]  /*b050*/  LDL.LU R5, [R1+0x304] ;  /* 0x0003040001057983 */ /* 0x000ea80000300800 */
[----:B------:R-:W2:Y:S04]  /*b060*/  LDL.LU R6, [R1+0x308] ;  /* 0x0003080001067983 */ /* 0x000ea80000300800 */
[----:B------:R-:W2:Y:S04]  /*b070*/  LDL.LU R7, [R1+0x30c] ;  /* 0x00030c0001077983 */ /* 0x000ea80000300800 */
[----:B--2---:R0:W-:Y:S04]  /*b080*/  STL.64 [R1+0x9d0], R6 ;  /* 0x0009d00601007387 */ /* 0x0041e80000100a00 */
[----:B------:R-:W-:Y:S04]  /*b090*/  STL.64 [R1+0x9c8], R4 ;  /* 0x0009c80401007387 */ /* 0x000fe80000100a00 */
[----:B0-----:R-:W4:Y:S04]  /*b0a0*/  LDL.64 R6, [R1+0x48] ;  /* 0x0000480001067983 */ /* 0x001f280000100a00 */
[----:B---3--:R0:W-:Y:S04]  /*b0b0*/  STL.64 [R1+0x9b8], R10 ;  /* 0x0009b80a01007387 */ /* 0x0081e80000100a00 */
[----:B------:R2:W-:Y:S04]  /*b0c0*/  STL.64 [R1+0x9b0], R8 ;  /* 0x0009b00801007387 */ /* 0x0005e80000100a00 */
[----:B0-----:R-:W3:Y:S01]  /*b0d0*/  LDL.64 R10, [R1+0x38] ;  /* 0x00003800010a7983 */ /* 0x001ee20000100a00 */
[----:B------:R-:W-:-:S03]  /*b0e0*/  IMAD.MOV.U32 R15, RZ, RZ, R3 ;  /* 0x000000ffff0f7224 */ /* 0x000fc600078e0003 */
[----:B---3--:R0:W-:Y:S04]  /*b0f0*/  STL.64 [R1+0x9d8], R10 ;  /* 0x0009d80a01007387 */ /* 0x0081e80000100a00 */
[----:B--2---:R-:W4:Y:S04]  /*b100*/  LDL.LU R8, [R1+0x310] ;  /* 0x0003100001087983 */ /* 0x004f280000300800 */
[----:B------:R-:W4:Y:S04]  /*b110*/  LDL.LU R9, [R1+0x314] ;  /* 0x0003140001097983 */ /* 0x000f280000300800 */
[----:B0-----:R-:W4:Y:S04]  /*b120*/  LDL.LU R10, [R1+0x318] ;  /* 0x00031800010a7983 */ /* 0x001f280000300800 */
[----:B------:R-:W4:Y:S04]  /*b130*/  LDL.LU R11, [R1+0x31c] ;  /* 0x00031c00010b7983 */ /* 0x000f280000300800 */
[----:B------:R0:W-:Y:S04]  /*b140*/  STL.64 [R1+0x9a0], R14 ;  /* 0x0009a00e01007387 */ /* 0x0001e80000100a00 */
[----:B0-----:R-:W2:Y:S04]  /*b150*/  LDL.64 R14, [R1+0x28] ;  /* 0x00002800010e7983 */ /* 0x001ea80000100a00 */
[----:B-1----:R-:W-:Y:S04]  /*b160*/  STL.64 [R1+0x970], R22 ;  /* 0x0009701601007387 */ /* 0x002fe80000100a00 */
[----:B------:R0:W-:Y:S04]  /*b170*/  STL.64 [R1+0x968], R20 ;  /* 0x0009681401007387 */ /* 0x0001e80000100a00 */
[----:B0-----:R-:W3:Y:S04]  /*b180*/  LDL.LU R20, [R1+0x2d0] ;  /* 0x0002d00001147983 */ /* 0x001ee80000300800 */
[----:B------:R-:W3:Y:S04]  /*b190*/  LDL.LU R21, [R1+0x2d4] ;  /* 0x0002d40001157983 */ /* 0x000ee80000300800 */
[----:B------:R-:W2:Y:S04]  /*b1a0*/  LDL.LU R22, [R1+0x2d8] ;  /* 0x0002d80001167983 */ /* 0x000ea80000300800 */
[----:B------:R-:W2:Y:S04]  /*b1b0*/  LDL.LU R23, [R1+0x2dc] ;  /* 0x0002dc0001177983 */ /* 0x000ea80000300800 */
[----:B--2---:R-:W-:Y:S04]  /*b1c0*/  STL.64 [R1+0x998], R22 ;  /* 0x0009981601007387 */ /* 0x004fe80000100a00 */
[----:B---3--:R0:W-:Y:S04]  /*b1d0*/  STL.64 [R1+0x990], R20 ;  /* 0x0009901401007387 */ /* 0x0081e80000100a00 */
[----:B0-----:R-:W2:Y:S04]  /*b1e0*/  LDL.LU R20, [R1+0x2e0] ;  /* 0x0002e00001147983 */ /* 0x001ea80000300800 */
[----:B------:R-:W2:Y:S04]  /*b1f0*/  LDL.LU R21, [R1+0x2e4] ;  /* 0x0002e40001157983 */ /* 0x000ea80000300800 */
[----:B------:R-:W2:Y:S04]  /*b200*/  LDL.LU R22, [R1+0x2e8] ;  /* 0x0002e80001167983 */ /* 0x000ea80000300800 */
[----:B------:R-:W2:Y:S04]  /*b210*/  LDL.LU R23, [R1+0x2ec] ;  /* 0x0002ec0001177983 */ /* 0x000ea80000300800 */
[----:B------:R-:W-:Y:S04]  /*b220*/  STL [R1+0x758], R29 ;  /* 0x0007581d01007387 */ /* 0x000fe80000100800 */
[----:B------:R-:W-:Y:S04]  /*b230*/  STL.64 [R1+0x8e8], R26 ;  /* 0x0008e81a01007387 */ /* 0x000fe80000100a00 */
[----:B------:R0:W-:Y:S04]  /*b240*/  STL.64 [R1+0x8e0], R24 ;  /* 0x0008e01801007387 */ /* 0x0001e80000100a00 */
[----:B0-----:R-:W3:Y:S04]  /*b250*/  LDL.LU R24, [R1+0xb0] ;  /* 0x0000b00001187983 */ /* 0x001ee80000300800 */
[----:B------:R-:W3:Y:S04]  /*b260*/  LDL.LU R25, [R1+0xb4] ;  /* 0x0000b40001197983 */ /* 0x000ee80000300800 */
[----:B------:R-:W2:Y:S04]  /*b270*/  LDL.LU R26, [R1+0xb8] ;  /* 0x0000b800011a7983 */ /* 0x000ea80000300800 */
[----:B------:R-:W2:Y:S01]  /*b280*/  LDL.LU R27, [R1+0xbc] ;  /* 0x0000bc00011b7983 */ /* 0x000ea20000300800 */
[----:B----4-:R-:W-:Y:S03]  /*b290*/  HMMA.16816.F32 R8, R16, R6, R8 ;  /* 0x000000061008723c */ /* 0x010fe60000001808 */
[----:B--2---:R0:W-:Y:S04]  /*b2a0*/  STL.64 [R1+0x8f8], R26 ;  /* 0x0008f81a01007387 */ /* 0x0041e80000100a00 */
[----:B---3--:R-:W-:Y:S11]  /*b2b0*/  STL.64 [R1+0x8f0], R24 ;  /* 0x0008f01801007387 */ /* 0x008ff60000100a00 */
[----:B------:R-:W-:Y:S05]  /*b2c0*/  @!UPT UIADD3 URZ, URZ, URZ, URZ ;  /* 0x0000003f3f3ff290 */ /* 0x000fea000fffe03f */
[----:B------:R-:W-:Y:S01]  /*b2d0*/  STL.64 [R1+0x310], R8 ;  /* 0x0003100801007387 */ /* 0x000fe20000100a00 */
[----:B0-----:R-:W-:-:S03]  /*b2e0*/  IMAD.MOV.U32 R26, RZ, RZ, R2 ;  /* 0x000000ffff1a7224 */ /* 0x001fc600078e0002 */
[----:B------:R0:W-:Y:S01]  /*b2f0*/  STL.64 [R1+0x318], R10 ;  /* 0x0003180a01007387 */ /* 0x0001e20000100a00 */
[----:B------:R-:W-:Y:S02]  /*b300*/  IMAD.MOV.U32 R27, RZ, RZ, R0 ;  /* 0x000000ffff1b7224 */ /* 0x000fe400078e0000 */
[----:B------:R-:W-:Y:S02]  /*b310*/  IMAD.MOV.U32 R2, RZ, RZ, R6 ;  /* 0x000000ffff027224 */ /* 0x000fe400078e0006 */
[----:B------:R-:W-:Y:S01]  /*b320*/  IMAD.MOV.U32 R0, RZ, RZ, R7 ;  /* 0x000000ffff007224 */ /* 0x000fe200078e0007 */
        /* <DEDUP_REMOVED lines=10> */
[----:B------:R-:W3:Y:S04]  /*b3d0*/  LDL.LU.64 R10, [R1+0x9b8] ;  /* 0x0009b800010a7983 */ /* 0x000ee80000300a00 */
[----:B------:R-:W3:Y:S01]  /*b3e0*/  LDL.LU.64 R8, [R1+0x9b0] ;  /* 0x0009b00001087983 */ /* 0x000ee20000300a00 */
[----:B------:R-:W-:Y:S01]  /*b3f0*/  IMAD.MOV.U32 R5, RZ, RZ, R15 ;  /* 0x000000ffff057224 */ /* 0x000fe200078e000f */
[----:B---3--:R-:W-:Y:S11]  /*b400*/  HMMA.16816.F32 R8, R16, R14, R8 ;  /* 0x0000000e1008723c */ /* 0x008ff60000001808 */
[----:B------:R-:W-:Y:S11]  /*b410*/  @!UPT UIADD3 URZ, URZ, URZ, URZ ;  /* 0x0000003f3f3ff290 */ /* 0x000ff6000fffe03f */
[----:B------:R-:W-:Y:S01]  /*b420*/  @!UPT UIADD3 URZ, URZ, URZ, URZ ;  /* 0x0000003f3f3ff290 */ /* 0x000fe2000fffe03f */
[----:B------:R0:W-:Y:S04]  /*b430*/  STL.64 [R1+0x2f0], R8 ;  /* 0x0002f00801007387 */ /* 0x0001e80000100a00 */
[----:B------:R1:W-:Y:S01]  /*b440*/  STL.64 [R1+0x2f8], R10 ;  /* 0x0002f80a01007387 */ /* 0x0003e20000100a00 */
[----:B0-----:R-:W-:-:S03]  /*b450*/  IMAD.MOV.U32 R8, RZ, RZ, R14 ;  /* 0x000000ffff087224 */ /* 0x001fc600078e000e */
[----:B-1----:R-:W3:Y:S04]  /*b460*/  LDL.LU.64 R10, [R1+0x9a8] ;  /* 0x0009a800010a7983 */ /* 0x002ee80000300a00 */
[----:B------:R-:W4:Y:S02]  /*b470*/  LDL.LU.64 R14, [R1+0x9a0] ;  /* 0x0009a000010e7983 */ /* 0x000f240000300a00 */
[C---:B----4-:R-:W-:Y:S02]  /*b480*/  HMMA.16816.F32 R12, R16.reuse, R14, R20 ;  /* 0x0000000e100c723c */ /* 0x050fe40000001814 */
[----:B------:R-:W4:Y:S04]  /*b490*/  LDL.LU.64 R22, [R1+0x998] ;  /* 0x0009980001167983 */ /* 0x000f280000300a00 */
[----:B------:R-:W4:Y:S11]  /*b4a0*/  LDL.LU.64 R20, [R1+0x990] ;  /* 0x0009900001147983 */ /* 0x000f360000300a00 */
[----:B------:R-:W-:Y:S06]  /*b4b0*/  @!UPT UIADD3 URZ, URZ, URZ, URZ ;  /* 0x0000003f3f3ff290 */ /* 0x000fec000fffe03f */
[----:B------:R-:W-:Y:S04]  /*b4c0*/  STL.64 [R1+0x2e0], R12 ;  /* 0x0002e00c01007387 */ /* 0x000fe80000100a00 */
[----:B------:R0:W-:Y:S04]  /*b4d0*/  STL.64 [R1+0x2e8], R14 ;  /* 0x0002e80e01007387 */ /* 0x0001e80000100a00 */
[----:B0-----:R-:W2:Y:S04]  /*b4e0*/  LDL.LU.64 R14, [R1+0x988] ;  /* 0x00098800010e7983 */ /* 0x001ea80000300a00 */
[----:B------:R-:W2:Y:S04]  /*b4f0*/  LDL.LU.64 R12, [R1+0x980] ;  /* 0x00098000010c7983 */ /* 0x000ea80000300a00 */
[----:B------:R0:W-:Y:S01]  /*b500*/  STL.64 [R1+0x908], R26 ;  /* 0x0009081a01007387 */ /* 0x0001e20000100a00 */
[C---:B----4-:R-:W-:Y:S03]  /*b510*/  HMMA.16816.F32 R20, R16.reuse, R26, R20 ;  /* 0x0000001a1014723c */ /* 0x050fe60000001814 */
[----:B0-----:R-:W4:Y:S11]  /*b520*/  LDL.64 R26, [R1+0x18] ;  /* 0x00001800011a7983 */ /* 0x001f360000100a00 */
[----:B------:R-:W-:Y:S09]  /*b530*/  @!UPT UIADD3 URZ, URZ, URZ, URZ ;  /* 0x0000003f3f3ff290 */ /* 0x000ff2000fffe03f */
[----:B------:R-:W-:Y:S04]  /*b540*/  STL.64 [R1+0x2d0], R20 ;  /* 0x0002d01401007387 */ /* 0x000fe80000100a00 */
[----:B------:R2:W-:Y:S02]  /*b550*/  STL.64 [R1+0x2d8], R22 ;  /* 0x0002d81601007387 */ /* 0x0005e40000100a00 */
[----:B--2---:R-:W-:Y:S02]  /*b560*/  HMMA.16816.F32 R20, R16, R6, R12 ;  /* 0x000000061014723c */ /* 0x004fe4000000180c */
[----:B----4-:R0:W-:Y:S02]  /*b570*/  STL.64 [R1+0x920], R26 ;  /* 0x0009201a01007387 */ /* 0x0101e40000100a00 */
[----:B0-----:R-:W-:-:S02]  /*b580*/  IMAD.MOV.U32 R26, RZ, RZ, R8 ;  /* 0x000000ffff1a7224 */ /* 0x001fc400078e0008 */
[----:B------:R-:W-:-:S05]  /*b590*/  IMAD.MOV.U32 R27, RZ, RZ, R5 ;  /* 0x000000ffff1b7224 */ /* 0x000fca00078e0005 */
[----:B------:R0:W-:Y:S02]  /*b5a0*/  STL.64 [R1+0x938], R26 ;  /* 0x0009381a01007387 */ /* 0x0001e40000100a00 */
[----:B0-----:R-:W-:Y:S02]  /*b5b0*/  IMAD.MOV.U32 R26, RZ, RZ, R4 ;  /* 0x000000ffff1a7224 */ /* 0x001fe400078e0004 */
[----:B------:R-:W-:-:S05]  /*b5c0*/  IMAD.MOV.U32 R27, RZ, RZ, R3 ;  /* 0x000000ffff1b7224 */ /* 0x000fca00078e0003 */
[----:B------:R-:W-:Y:S04]  /*b5d0*/  STL.64 [R1+0x950], R26 ;  /* 0x0009501a01007387 */ /* 0x000fe80000100a00 */
[----:B------:R-:W3:Y:S04]  /*b5e0*/  LDL.LU R12, [R1+0x2b0] ;  /* 0x0002b000010c7983 */ /* 0x000ee80000300800 */
[----:B------:R0:W-:Y:S04]  /*b5f0*/  STL.64 [R1+0x2c0], R20 ;  /* 0x0002c01401007387 */ /* 0x0001e80000100a00 */
[----:B------:R1:W-:Y:S04]  /*b600*/  STL.64 [R1+0x2c8], R22 ;  /* 0x0002c81601007387 */ /* 0x0003e80000100a00 */
[----:B------:R-:W3:Y:S04]  /*b610*/  LDL.LU R13, [R1+0x2b4] ;  /* 0x0002b400010d7983 */ /* 0x000ee80000300800 */
[----:B------:R-:W3:Y:S04]  /*b620*/  LDL.LU R14, [R1+0x2b8] ;  /* 0x0002b800010e7983 */ /* 0x000ee80000300800 */
[----:B------:R-:W3:Y:S04]  /*b630*/  LDL.LU R15, [R1+0x2bc] ;  /* 0x0002bc00010f7983 */ /* 0x000ee80000300800 */
[----:B0-----:R-:W2:Y:S04]  /*b640*/  LDL.LU R20, [R1+0x120] ;  /* 0x0001200001147983 */ /* 0x001ea80000300800 */
[----:B------:R-:W2:Y:S04]  /*b650*/  LDL.LU R21, [R1+0x124] ;  /* 0x0001240001157983 */ /* 0x000ea80000300800 */
[----:B-1----:R-:W2:Y:S04]  /*b660*/  LDL.LU R22, [R1+0x128] ;  /* 0x0001280001167983 */ /* 0x002ea80000300800 */
[----:B------:R-:W2:Y:S04]  /*b670*/  LDL.LU R23, [R1+0x12c] ;  /* 0x00012c0001177983 */ /* 0x000ea80000300800 */
[----:B------:R0:W-:Y:S04]  /*b680*/  STL.64 [R1+0x900], R6 ;  /* 0x0009000601007387 */ /* 0x0001e80000100a00 */
[----:B------:R-:W4:Y:S04]  /*b690*/  LDL.LU R4, [R1+0xc0] ;  /* 0x0000c00001047983 */ /* 0x000f280000300800 */
[----:B------:R-:W4:Y:S04]  /*b6a0*/  LDL.LU R5, [R1+0xc4] ;  /* 0x0000c40001057983 */ /* 0x000f280000300800 */
[----:B0-----:R-:W2:Y:S04]  /*b6b0*/  LDL.LU R6, [R1+0xc8] ;  /* 0x0000c80001067983 */ /* 0x001ea80000300800 */
[----:B------:R-:W2:Y:S04]  /*b6c0*/  LDL.LU R7, [R1+0xcc] ;  /* 0x0000cc0001077983 */ /* 0x000ea80000300800 */
[----:B--2---:R-:W-:Y:S04]  /*b6d0*/  STL.64 [R1+0x918], R6 ;  /* 0x0009180601007387 */ /* 0x004fe80000100a00 */
[----:B----4-:R0:W-:Y:S04]  /*b6e0*/  STL.64 [R1+0x910], R4 ;  /* 0x0009100401007387 */ /* 0x0101e80000100a00 */
[----:B0-----:R-:W2:Y:S04]  /*b6f0*/  LDL.LU R4, [R1+0xd0] ;  /* 0x0000d00001047983 */ /* 0x001ea80000300800 */
[----:B------:R-:W2:Y:S04]  /*b700*/  LDL.LU R5, [R1+0xd4] ;  /* 0x0000d40001057983 */ /* 0x000ea80000300800 */
[----:B------:R-:W4:Y:S04]  /*b710*/  LDL.LU R6, [R1+0xd8] ;  /* 0x0000d80001067983 */ /* 0x000f280000300800 */
[----:B------:R-:W4:Y:S04]  /*b720*/  LDL.LU R7, [R1+0xdc] ;  /* 0x0000dc0001077983 */ /* 0x000f280000300800 */
[----:B----4-:R-:W-:Y:S04]  /*b730*/  STL.64 [R1+0x930], R6 ;  /* 0x0009300601007387 */ /* 0x010fe80000100a00 */
[----:B--2---:R0:W-:Y:S04]  /*b740*/  STL.64 [R1+0x928], R4 ;  /* 0x0009280401007387 */ /* 0x0041e80000100a00 */
[----:B0-----:R-:W2:Y:S04]  /*b750*/  LDL.LU R4, [R1+0xe0] ;  /* 0x0000e00001047983 */ /* 0x001ea80000300800 */
[----:B------:R-:W2:Y:S04]  /*b760*/  LDL.LU R5, [R1+0xe4] ;  /* 0x0000e40001057983 */ /* 0x000ea80000300800 */
[----:B------:R-:W4:Y:S04]  /*b770*/  LDL.LU R6, [R1+0xe8] ;  /* 0x0000e80001067983 */ /* 0x000f280000300800 */
[----:B------:R-:W4:Y:S01]  /*b780*/  LDL.LU R7, [R1+0xec] ;  /* 0x0000ec0001077983 */ /* 0x000f220000300800 */
[----:B---3--:R-:W-:Y:S03]  /*b790*/  HMMA.16816.F32 R12, R16, R10, R12 ;  /* 0x0000000a100c723c */ /* 0x008fe6000000180c */
[----:B----4-:R-:W-:Y:S04]  /*b7a0*/  STL.64 [R1+0x948], R6 ;  /* 0x0009480601007387 */ /* 0x010fe80000100a00 */
[----:B--2---:R0:W-:Y:S04]  /*b7b0*/  STL.64 [R1+0x940], R4 ;  /* 0x0009400401007387 */ /* 0x0041e80000100a00 */
[----:B0-----:R-:W2:Y:S04]  /*b7c0*/  LDL.LU R4, [R1+0xf0] ;  /* 0x0000f00001047983 */ /* 0x001ea80000300800 */
[----:B------:R-:W2:Y:S04]  /*b7d0*/  LDL.LU R5, [R1+0xf4] ;  /* 0x0000f40001057983 */ /* 0x000ea80000300800 */
[----:B------:R-:W3:Y:S04]  /*b7e0*/  LDL.LU R6, [R1+0xf8] ;  /* 0x0000f80001067983 */ /* 0x000ee80000300800 */
[----:B------:R-:W3:Y:S04]  /*b7f0*/  LDL.LU R7, [R1+0xfc] ;  /* 0x0000fc0001077983 */ /* 0x000ee80000300800 */
[----:B---3--:R-:W-:Y:S04]  /*b800*/  STL.64 [R1+0x960], R6 ;  /* 0x0009600601007387 */ /* 0x008fe80000100a00 */
[----:B--2---:R0:W-:Y:S04]  /*b810*/  STL.64 [R1+0x958], R4 ;  /* 0x0009580401007387 */ /* 0x0041e80000100a00 */
[----:B0-----:R-:W2:Y:S04]  /*b820*/  LDL.LU R4, [R1+0x100] ;  /* 0x0001000001047983 */ /* 0x001ea80000300800 */
[----:B------:R-:W2:Y:S04]  /*b830*/  LDL.LU R5, [R1+0x104] ;  /* 0x0001040001057983 */ /* 0x000ea80000300800 */
[----:B------:R-:W2:Y:S04]  /*b840*/  LDL.LU R6, [R1+0x108] ;  /* 0x0001080001067983 */ /* 0x000ea80000300800 */
[----:B------:R-:W2:Y:S04]  /*b850*/  LDL.LU R7, [R1+0x10c] ;  /* 0x00010c0001077983 */ /* 0x000ea80000300800 */
[----:B------:R-:W-:Y:S04]  /*b860*/  STL.64 [R1+0x2b0], R12 ;  /* 0x0002b00c01007387 */ /* 0x000fe80000100a00 */
[----:B------:R0:W-:Y:S04]  /*b870*/  STL.64 [R1+0x2b8], R14 ;  /* 0x0002b80e01007387 */ /* 0x0001e80000100a00 */
[----:B0-----:R-:W3:Y:S01]  /*b880*/  LDL.LU.64 R14, [R1+0x978] ;  /* 0x00097800010e7983 */ /* 0x001ee20000300a00 */
[----:B------:R-:W-:-:S02]  /*b890*/  IMAD.MOV.U32 R26, RZ, RZ, R2 ;  /* 0x000000ffff1a7224 */ /* 0x000fc400078e0002 */
[----:B------:R-:W-:Y:S01]  /*b8a0*/  IMAD.MOV.U32 R27, RZ, RZ, R0 ;  /* 0x000000ffff1b7224 */ /* 0x000fe200078e0000 */
[----:B---3--:R-:W-:Y:S01]  /*b8b0*/  HMMA.16816.F32 R16, R16, R14, R20 ;  /* 0x0000000e1010723c */ /* 0x008fe20000001814 */
[----:B------:R-:W2:Y:S04]  /*b8c0*/  LDL.LU.64 R22, [R1+0x970] ;  /* 0x0009700001167983 */ /* 0x000ea80000300a00 */
[----:B------:R-:W2:Y:S11]  /*b8d0*/  LDL.LU.64 R20, [R1+0x968] ;  /* 0x0009680001147983 */ /* 0x000eb60000300a00 */
[----:B------:R-:W-:Y:S07]  /*b8e0*/  @!UPT UIADD3 URZ, URZ, URZ, URZ ;  /* 0x0000003f3f3ff290 */ /* 0x000fee000fffe03f */
[----:B------:R0:W-:Y:S04]  /*b8f0*/  STL.64 [R1+0x120], R16 ;  /* 0x0001201001007387 */ /* 0x0001e80000100a00 */
[----:B------:R1:W-:Y:S04]  /*b900*/  STL.64 [R1+0x128], R18 ;  /* 0x0001281201007387 */ /* 0x0003e80000100a00 */
[----:B0-----:R-:W3:Y:S04]  /*b910*/  LDL.LU R16, [R1+0x50] ;  /* 0x0000500001107983 */ /* 0x001ee80000300800 */
[----:B------:R-:W3:Y:S04]  /*b920*/  LDL.LU R17, [R1+0x54] ;  /* 0x0000540001117983 */ /* 0x000ee80000300800 */
[----:B-1----:R-:W3:Y:S04]  /*b930*/  LDL.LU R18, [R1+0x58] ;  /* 0x0000580001127983 */ /* 0x002ee80000300800 */
[----:B------:R-:W3:Y:S01]  /*b940*/  LDL.LU R19, [R1+0x5c] ;  /* 0x00005c0001137983 */ /* 0x000ee20000300800 */
        /* <DEDUP_REMOVED lines=29> */
[----:B------:R-:W2:Y:S02]  /*bb20*/  LDL.LU.64 R26, [R1+0x908] ;  /* 0x00090800011a7983 */ /* 0x000ea40000300a00 */
[C---:B--2---:R-:W-:Y:S02]  /*bb30*/  HMMA.16816.F32 R24, R20.reuse, R26, R4 ;  /* 0x0000001a1418723c */ /* 0x044fe40000001804 */
[----:B------:R-:W2:Y:S11]  /*bb40*/  LDL.LU.64 R6, [R1+0x900] ;  /* 0x0009000001067983 */ /* 0x000eb60000300a00 */
[----:B------:R-:W-:Y:S10]  /*bb50*/  @!UPT UIADD3 URZ, URZ, URZ, URZ ;  /* 0x0000003f3f3ff290 */ /* 0x000ff4000fffe03f */
        /* <DEDUP_REMOVED lines=11> */
[----:B------:R0:W-:Y:S04]  /*bc10*/  STL.64 [R1+0x8d8], R6 ;  /* 0x0008d80601007387 */ /* 0x0001e80000100a00 */
[----:B------:R-:W4:Y:S04]  /*bc20*/  LDL.LU R4, [R1+0xa0] ;  /* 0x0000a00001047983 */ /* 0x000f280000300800 */
[----:B------:R-:W4:Y:S04]  /*bc30*/  LDL.LU R5, [R1+0xa4] ;  /* 0x0000a40001057983 */ /* 0x000f280000300800 */
[----:B0-----:R-:W4:Y:S04]  /*bc40*/  LDL.LU R6, [R1+0xa8] ;  /* 0x0000a80001067983 */ /* 0x001f280000300800 */
[----:B------:R-:W4:Y:S04]  /*bc50*/  LDL.LU R7, [R1+0xac] ;  /* 0x0000ac0001077983 */ /* 0x000f280000300800 */
[----:B------:R-:W-:Y:S01]  /*bc60*/  STL.64 [R1+0x8c0], R10 ;  /* 0x0008c00a01007387 */ /* 0x000fe20000100a00 */
[C---:B----4-:R-:W-:Y:S11]  /*bc70*/  HMMA.16816.F32 R4, R20.reuse, R10, R4 ;  /* 0x0000000a1404723c */ /* 0x050ff60000001804 */
[----:B------:R-:W-:Y:S11]  /*bc80*/  @!UPT UIADD3 URZ, URZ, URZ, URZ ;  /* 0x0000003f3f3ff290 */ /* 0x000ff6000fffe03f */
[----:B------:R-:W-:Y:S01]  /*bc90*/  @!UPT UIADD3 URZ, URZ, URZ, URZ ;  /* 0x0000003f3f3ff290 */ /* 0x000fe2000fffe03f */
[----:B------:R-:W-:Y:S04]  /*bca0*/  STL.64 [R1+0xa0], R4 ;  /* 0x0000a00401007387 */ /* 0x000fe80000100a00 */
[----:B------:R3:W-:Y:S02]  /*bcb0*/  STL.64 [R1+0xa8], R6 ;  /* 0x0000a80601007387 */ /* 0x0007e40000100a00 */
[----:B---3--:R-:W-:Y:S02]  /*bcc0*/  HMMA.16816.F32 R4, R20, R14, R16 ;  /* 0x0000000e1404723c */ /* 0x008fe40000001810 */
[----:B------:R0:W-:Y:S04]  /*bcd0*/  STL.64 [R1+0x858], R14 ;  /* 0x0008580e01007387 */ /* 0x0001e80000100a00 */
[----:B------:R-:W3:Y:S11]  /*bce0*/  LDL.LU R12, [R1+0x320] ;  /* 0x00032000010c7983 */ /* 0x000ef60000300800 */
[----:B------:R-:W-:Y:S06]  /*bcf0*/  @!UPT UIADD3 URZ, URZ, URZ, URZ ;  /* 0x0000003f3f3ff290 */ /* 0x000fec000fffe03f */
[----:B------:R-:W-:Y:S04]  /*bd00*/  STL.64 [R1+0x50], R4 ;  /* 0x0000500401007387 */ /* 0x000fe80000100a00 */
[----:B------:R-:W-:Y:S04]  /*bd10*/  STL.64 [R1+0x58], R6 ;  /* 0x0000580601007387 */ /* 0x000fe80000100a00 */
[----:B------:R-:W3:Y:S04]  /*bd20*/  LDL.LU R13, [R1+0x324] ;  /* 0x00032400010d7983 */ /* 0x000ee80000300800 */
[----:B0-----:R-:W4:Y:S04]  /*bd30*/  LDL.LU R14, [R1+0x328] ;  /* 0x00032800010e7983 */ /* 0x001f280000300800 */
[----:B------:R-:W4:Y:S04]  /*bd40*/  LDL.LU R15, [R1+0x32c] ;  /* 0x00032c00010f7983 */ /* 0x000f280000300800 */
[----:B----4-:R-:W-:Y:S04]  /*bd50*/  STL.64 [R1+0x868], R14 ;  /* 0x0008680e01007387 */ /* 0x010fe80000100a00 */
[----:B---3--:R0:W-:Y:S04]  /*bd60*/  STL.64 [R1+0x860], R12 ;  /* 0x0008600c01007387 */ /* 0x0081e80000100a00 */
[----:B0-----:R-:W3:Y:S04]  /*bd70*/  LDL.LU R12, [R1+0x330] ;  /* 0x00033000010c7983 */ /* 0x001ee80000300800 */
[----:B------:R-:W3:Y:S04]  /*bd80*/  LDL.LU R13, [R1+0x334] ;  /* 0x00033400010d7983 */ /* 0x000ee80000300800 */
[----:B------:R-:W4:Y:S04]  /*bd90*/  LDL.LU R14, [R1+0x338] ;  /* 0x00033800010e7983 */ /* 0x000f280000300800 */
[----:B------:R-:W4:Y:S04]  /*bda0*/  LDL.LU R15, [R1+0x33c] ;  /* 0x00033c00010f7983 */ /* 0x000f280000300800 */
[----:B------:R-:W2:Y:S04]  /*bdb0*/  LDL.LU R16, [R1+0x360] ;  /* 0x0003600001107983 */ /* 0x000ea80000300800 */
[----:B------:R-:W2:Y:S04]  /*bdc0*/  LDL.LU R17, [R1+0x364] ;  /* 0x0003640001117983 */ /* 0x000ea80000300800 */
[----:B------:R-:W2:Y:S04]  /*bdd0*/  LDL.LU R18, [R1+0x368] ;  /* 0x0003680001127983 */ /* 0x000ea80000300800 */
[----:B------:R-:W2:Y:S04]  /*bde0*/  LDL.LU R19, [R1+0x36c] ;  /* 0x00036c0001137983 */ /* 0x000ea80000300800 */
[----:B------:R-:W2:Y:S04]  /*bdf0*/  LDL.LU R8, [R1+0x370] ;  /* 0x0003700001087983 */ /* 0x000ea80000300800 */
[----:B------:R-:W2:Y:S04]  /*be00*/  LDL.LU R9, [R1+0x374] ;  /* 0x0003740001097983 */ /* 0x000ea80000300800 */
[----:B------:R-:W2:Y:S04]  /*be10*/  LDL.LU R10, [R1+0x378] ;  /* 0x00037800010a7983 */ /* 0x000ea80000300800 */
[----:B------:R-:W2:Y:S04]  /*be20*/  LDL.LU R11, [R1+0x37c] ;  /* 0x00037c00010b7983 */ /* 0x000ea80000300800 */
[----:B------:R-:W3:Y:S04]  /*be30*/  LDL.LU R4, [R1+0x380] ;  /* 0x0003800001047983 */ /* 0x000ee80000300800 */
[----:B------:R-:W3:Y:S04]  /*be40*/  LDL.LU R5, [R1+0x384] ;  /* 0x0003840001057983 */ /* 0x000ee80000300800 */
[----:B------:R-:W3:Y:S04]  /*be50*/  LDL.LU R6, [R1+0x388] ;  /* 0x0003880001067983 */ /* 0x000ee80000300800 */
[----:B------:R-:W3:Y:S04]  /*be60*/  LDL.LU R7, [R1+0x38c] ;  /* 0x00038c0001077983 */ /* 0x000ee80000300800 */
[----:B--2---:R0:W-:Y:S04]  /*be70*/  STL.64 [R1+0x8d0], R10 ;  /* 0x0008d00a01007387 */ /* 0x0041e80000100a00 */
[----:B------:R-:W-:Y:S04]  /*be80*/  STL.64 [R1+0x8c8], R8 ;  /* 0x0008c80801007387 */ /* 0x000fe80000100a00 */
[----:B0-----:R-:W2:Y:S04]  /*be90*/  LDL.64 R10, [R1+0x48] ;  /* 0x00004800010a7983 */ /* 0x001ea80000100a00 */
[----:B------:R0:W-:Y:S04]  /*bea0*/  STL.64 [R1+0x8b8], R18 ;  /* 0x0008b81201007387 */ /* 0x0001e80000100a00 */
[----:B------:R-:W-:Y:S04]  /*beb0*/  STL.64 [R1+0x8b0], R16 ;  /* 0x0008b01001007387 */ /* 0x000fe80000100a00 */
[----:B0-----:R-:W2:Y:S04]  /*bec0*/  LDL.64 R18, [R1+0x38] ;  /* 0x0000380001127983 */ /* 0x001ea80000100a00 */
[----:B----4-:R0:W-:Y:S04]  /*bed0*/  STL.64 [R1+0x878], R14 ;  /* 0x0008780e01007387 */ /* 0x0101e80000100a00 */
[----:B---3--:R-:W-:Y:S04]  /*bee0*/  STL.64 [R1+0x870], R12 ;  /* 0x0008700c01007387 */ /* 0x008fe80000100a00 */
[----:B0-----:R-:W3:Y:S04]  /*bef0*/  LDL.64 R14, [R1+0x8] ;  /* 0x00000800010e7983 */ /* 0x001ee80000100a00 */
[----:B---3--:R0:W-:Y:S02]  /*bf00*/  STL.64 [R1+0x890], R14 ;  /* 0x0008900e01007387 */ /* 0x0081e40000100a00 */
[----:B0-----:R-:W-:-:S02]  /*bf10*/  IMAD.MOV.U32 R14, RZ, RZ, R2 ;  /* 0x000000ffff0e7224 */ /* 0x001fc400078e0002 */
[----:B------:R-:W-:-:S05]  /*bf20*/  IMAD.MOV.U32 R15, RZ, RZ, R0 ;  /* 0x000000ffff0f7224 */ /* 0x000fca00078e0000 */
[----:B------:R0:W-:Y:S04]  /*bf30*/  STL.64 [R1+0x8a8], R14 ;  /* 0x0008a80e01007387 */ /* 0x0001e80000100a00 */
[----:B0-----:R-:W3:Y:S04]  /*bf40*/  LDL.64 R14, [R1+0x28] ;  /* 0x00002800010e7983 */ /* 0x001ee80000100a00 */
[----:B------:R-:W4:Y:S04]  /*bf50*/  LDL.LU R20, [R1+0x210] ;  /* 0x0002100001147983 */ /* 0x000f280000300800 */
[----:B------:R-:W4:Y:S04]  /*bf60*/  LDL.LU R21, [R1+0x214] ;  /* 0x0002140001157983 */ /* 0x000f280000300800 */
[----:B------:R-:W3:Y:S04]  /*bf70*/  LDL.LU R22, [R1+0x218] ;  /* 0x0002180001167983 */ /* 0x000ee80000300800 */
[----:B------:R-:W3:Y:S01]  /*bf80*/  LDL.LU R23, [R1+0x21c] ;  /* 0x00021c0001177983 */ /* 0x000ee20000300800 */
[----:B--2---:R-:W-:Y:S03]  /*bf90*/  HMMA.16816.F32 R4, R24, R10, R4 ;  /* 0x0000000a1804723c */ /* 0x004fe60000001804 */
[----:B---3--:R-:W-:Y:S04]  /*bfa0*/  STL.64 [R1+0x888], R22 ;  /* 0x0008881601007387 */ /* 0x008fe80000100a00 */
[----:B----4-:R0:W-:Y:S04]  /*bfb0*/  STL.64 [R1+0x880], R20 ;  /* 0x0008801401007387 */ /* 0x0101e80000100a00 */
[----:B0-----:R-:W2:Y:S04]  /*bfc0*/  LDL.LU R20, [R1+0x340] ;  /* 0x0003400001147983 */ /* 0x001ea80000300800 */
[----:B------:R-:W2:Y:S04]  /*bfd0*/  LDL.LU R21, [R1+0x344] ;  /* 0x0003440001157983 */ /* 0x000ea80000300800 */
[----:B------:R-:W3:Y:S04]  /*bfe0*/  LDL.LU R22, [R1+0x348] ;  /* 0x0003480001167983 */ /* 0x000ee80000300800 */
[----:B------:R-:W3:Y:S01]  /*bff0*/  LDL.LU R23, [R1+0x34c] ;  /* 0x00034c0001177983 */ /* 0x000ee20000300800 */
[----:B------:R-:W-:-:S03]  /*c000*/  IMAD.MOV.U32 R3, RZ, RZ, R11 ;  /* 0x000000ffff037224 */ /* 0x000fc600078e000b */
[----:B---3--:R-:W-:Y:S04]  /*c010*/  STL.64 [R1+0x8a0], R22 ;  /* 0x0008a01601007387 */ /* 0x008fe80000100a00 */
[----:B--2---:R0:W-:Y:S04]  /*c020*/  STL.64 [R1+0x898], R20 ;  /* 0x0008981401007387 */ /* 0x0041e80000100a00 */
[----:B0-----:R-:W2:Y:S04]  /*c030*/  LDL.LU R20, [R1+0x350] ;  /* 0x0003500001147983 */ /* 0x001ea80000300800 */
[----:B------:R-:W2:Y:S04]  /*c040*/  LDL.LU R21, [R1+0x354] ;  /* 0x0003540001157983 */ /* 0x000ea80000300800 */
[----:B------:R-:W2:Y:S04]  /*c050*/  LDL.LU R22, [R1+0x358] ;  /* 0x0003580001167983 */ /* 0x000ea80000300800 */
[----:B------:R-:W2:Y:S04]  /*c060*/  LDL.LU R23, [R1+0x35c] ;  /* 0x00035c0001177983 */ /* 0x000ea80000300800 */
[----:B------:R0:W-:Y:S04]  /*c070*/  STL.64 [R1+0x380], R4 ;  /* 0x0003800401007387 */ /* 0x0001e80000100a00 */
[----:B------:R1:W-:Y:S01]  /*c080*/  STL.64 [R1+0x388], R6 ;  /* 0x0003880601007387 */ /* 0x0003e20000100a00 */
[----:B0-----:R-:W-:-:S03]  /*c090*/  IMAD.MOV.U32 R4, RZ, RZ, R10 ;  /* 0x000000ffff047224 */ /* 0x001fc600078e000a */
[----:B-1----:R-:W3:Y:S04]  /*c0a0*/  LDL.LU.64 R6, [R1+0x8d8] ;  /* 0x0008d80001067983 */ /* 0x002ee80000300a00 */
[----:B------:R-:W4:Y:S04]  /*c0b0*/  LDL.LU.64 R10, [R1+0x8d0] ;  /* 0x0008d000010a7983 */ /* 0x000f280000300a00 */
[----:B------:R-:W4:Y:S01]  /*c0c0*/  LDL.LU.64 R8, [R1+0x8c8] ;  /* 0x0008c80001087983 */ /* 0x000f220000300a00 */
[----:B------:R-:W-:Y:S01]  /*c0d0*/  IMAD.MOV.U32 R5, RZ, RZ, R19 ;  /* 0x000000ffff057224 */ /* 0x000fe200078e0013 */
[----:B----4-:R-:W-:Y:S11]  /*c0e0*/  HMMA.16816.F32 R8, R24, R18, R8 ;  /* 0x000000121808723c */ /* 0x010ff60000001808 */
[----:B------:R-:W-:Y:S11]  /*c0f0*/  @!UPT UIADD3 URZ, URZ, URZ, URZ ;  /* 0x0000003f3f3ff290 */ /* 0x000ff6000fffe03f */
[----:B------:R-:W-:Y:S01]  /*c100*/  @!UPT UIADD3 URZ, URZ, URZ, URZ ;  /* 0x0000003f3f3ff290 */ /* 0x000fe2000fffe03f */
[----:B------:R0:W-:Y:S04]  /*c110*/  STL.64 [R1+0x370], R8 ;  /* 0x0003700801007387 */ /* 0x0001e80000100a00 */
[----:B------:R1:W-:Y:S01]  /*c120*/  STL.64 [R1+0x378], R10 ;  /* 0x0003780a01007387 */ /* 0x0003e20000100a00 */
[----:B0-----:R-:W-:-:S03]  /*c130*/  IMAD.MOV.U32 R8, RZ, RZ, R18 ;  /* 0x000000ffff087224 */ /* 0x001fc600078e0012 */
[----:B-1----:R-:W4:Y:S04]  /*c140*/  LDL.LU.64 R10, [R1+0x8c0] ;  /* 0x0008c000010a7983 */ /* 0x002f280000300a00 */
[----:B------:R-:W2:Y:S04]  /*c150*/  LDL.LU.64 R18, [R1+0x8b8] ;  /* 0x0008b80001127983 */ /* 0x000ea80000300a00 */
[----:B------:R-:W2:Y:S01]  /*c160*/  LDL.LU.64 R16, [R1+0x8b0] ;  /* 0x0008b00001107983 */ /* 0x000ea20000300a00 */
[----:B------:R-:W-:Y:S01]  /*c170*/  IMAD.MOV.U32 R9, RZ, RZ, R15 ;  /* 0x000000ffff097224 */ /* 0x000fe200078e000f */
        /* <DEDUP_REMOVED lines=22> */
[----:B------:R-:W3:Y:S04]  /*c2e0*/  LDL.LU.64 R14, [R1+0x878] ;  /* 0x00087800010e7983 */ /* 0x000ee80000300a00 */
[----:B------:R-:W3:Y:S02]  /*c2f0*/  LDL.LU.64 R12, [R1+0x870] ;  /* 0x00087000010c7983 */ /* 0x000ee40000300a00 */
[C---:B---3--:R-:W-:Y:S11]  /*c300*/  HMMA.16816.F32 R12, R24.reuse, R6, R12 ;  /* 0x00000006180c723c */ /* 0x048ff6000000180c */
[----:B------:R-:W-:Y:S11]  /*c310*/  @!UPT UIADD3 URZ, URZ, URZ, URZ ;  /* 0x0000003f3f3ff290 */ /* 0x000ff6000fffe03f */
[----:B------:R-:W-:Y:S01]  /*c320*/  @!UPT UIADD3 URZ, URZ, URZ, URZ ;  /* 0x0000003f3f3ff290 */ /* 0x000fe2000fffe03f */
[----:B------:R-:W-:Y:S04]  /*c330*/  STL.64 [R1+0x330], R12 ;  /* 0x0003300c01007387 */ /* 0x000fe80000100a00 */
[----:B------:R0:W-:Y:S04]  /*c340*/  STL.64 [R1+0x338], R14 ;  /* 0x0003380e01007387 */ /* 0x0001e80000100a00 */
[----:B0-----:R-:W4:Y:S04]  /*c350*/  LDL.LU.64 R14, [R1+0x868] ;  /* 0x00086800010e7983 */ /* 0x001f280000300a00 */
[----:B------:R-:W4:Y:S02]  /*c360*/  LDL.LU.64 R12, [R1+0x860] ;  /* 0x00086000010c7983 */ /* 0x000f240000300a00 */
[C---:B----4-:R-:W-:Y:S11]  /*c370*/  HMMA.16816.F32 R12, R24.reuse, R10, R12 ;  /* 0x0000000a180c723c */ /* 0x050ff6000000180c */
[----:B------:R-:W-:Y:S11]  /*c380*/  @!UPT UIADD3 URZ, URZ, URZ, URZ ;  /* 0x0000003f3f3ff290 */ /* 0x000ff6000fffe03f */
[----:B------:R-:W-:Y:S01]  /*c390*/  @!UPT UIADD3 URZ, URZ, URZ, URZ ;  /* 0x0000003f3f3ff290 */ /* 0x000fe2000fffe03f */
[----:B------:R-:W-:Y:S04]  /*c3a0*/  STL.64 [R1+0x320], R12 ;  /* 0x0003200c01007387 */ /* 0x000fe80000100a00 */
[----:B------:R0:W-:Y:S04]  /*c3b0*/  STL.64 [R1+0x328], R14 ;  /* 0x0003280e01007387 */ /* 0x0001e80000100a00 */
[----:B0-----:R-:W2:Y:S04]  /*c3c0*/  LDL.LU.64 R14, [R1+0x858] ;  /* 0x00085800010e7983 */ /* 0x001ea80000300a00 */
[----:B------:R-:W3:Y:S01]  /*c3d0*/  LDL.LU.64 R12, [R1+0x460] ;  /* 0x00046000010c7983 */ /* 0x000ee20000300a00 */
[----:B--2---:R-:W-:Y:S03]  /*c3e0*/  HMMA.16816.F32 R20, R24, R14, R20 ;  /* 0x0000000e1814723c */ /* 0x004fe60000001814 */
[----:B------:R-:W-:Y:S04]  /*c3f0*/  STL.64 [R1+0x7f0], R14 ;  /* 0x0007f00e01007387 */ /* 0x000fe80000100a00 */
[----:B------:R-:W-:Y:S11]  /*c400*/  LDSM.16.MT88.4 R24, [R28+0xa180] ;  /* 0x00a180001c18783b */ /* 0x000ff60000004200 */
[----:B------:R-:W-:Y:S05]  /*c410*/  @!UPT UIADD3 URZ, URZ, URZ, URZ ;  /* 0x0000003f3f3ff290 */ /* 0x000fea000fffe03f */
[----:B------:R-:W-:Y:S04]  /*c420*/  STL.64 [R1+0x210], R20 ;  /* 0x0002101401007387 */ /* 0x000fe80000100a00 */
[----:B------:R-:W-:Y:S04]  /*c430*/  STL.64 [R1+0x218], R22 ;  /* 0x0002181601007387 */ /* 0x000fe80000100a00 */
[----:B---3--:R0:W-:Y:S04]  /*c440*/  STL.64 [R1+0x7e8], R12 ;  /* 0x0007e80c01007387 */ /* 0x0081e80000100a00 */
[----:B------:R-:W1:Y:S04]  /*c450*/  LDSM.16.MT88.4 R20, [R28+0xa100] ;  /* 0x00a100001c14783b */ /* 0x000e680000004200 */
        /* <DEDUP_REMOVED lines=8> */
[----:B------:R-:W3:Y:S04]  /*c4e0*/  LDL.LU R14, [R1+0x168] ;  /* 0x00016800010e7983 */ /* 0x000ee80000300800 */
[----:B------:R-:W3:Y:S04]  /*c4f0*/  LDL.LU R15, [R1+0x16c] ;  /* 0x00016c00010f7983 */ /* 0x000ee80000300800 */
[----:B---3--:R0:W-:Y:S04]  /*c500*/  STL.64 [R1+0x810], R14 ;  /* 0x0008100e01007387 */ /* 0x0081e80000100a00 */
[----:B--2---:R-:W-:Y:S01]  /*c510*/  STL.64 [R1+0x808], R12 ;  /* 0x0008080c01007387 */ /* 0x004fe20000100a00 */
[----:B0-----:R-:W-:-:S02]  /*c520*/  IMAD.MOV.U32 R14, RZ, RZ, R16 ;  /* 0x000000ffff0e7224 */ /* 0x001fc400078e0010 */
[----:B------:R-:W-:Y:S01]  /*c530*/  IMAD.MOV.U32 R15, RZ, RZ, R9 ;  /* 0x000000ffff0f7224 */ /* 0x000fe200078e0009 */
[----:B------:R-:W0:Y:S04]  /*c540*/  LDSM.16.MT88.4 R16, [R28+0xa080] ;  /* 0x00a080001c10783b */ /* 0x000e280000004200 */
[----:B------:R2:W-:Y:S02]  /*c550*/  STL.64 [R1+0x828], R14 ;  /* 0x0008280e01007387 */ /* 0x0005e40000100a00 */
[----:B--2---:R-:W-:Y:S02]  /*c560*/  IMAD.MOV.U32 R14, RZ, RZ, R8 ;  /* 0x000000ffff0e7224 */ /* 0x004fe400078e0008 */
[----:B------:R-:W-:-:S05]  /*c570*/  IMAD.MOV.U32 R15, RZ, RZ, R5 ;  /* 0x000000ffff0f7224 */ /* 0x000fca00078e0005 */
[----:B------:R-:W-:Y:S04]  /*c580*/  STL.64 [R1+0x840], R14 ;  /* 0x0008400e01007387 */ /* 0x000fe80000100a00 */
[----:B------:R-:W2:Y:S04]  /*c590*/  LDL.LU.64 R8, [R1+0x468] ;  /* 0x0004680001087983 */ /* 0x000ea80000300a00 */
[----:B--2---:R-:W-:Y:S04]  /*c5a0*/  STL [R1+0x75c], R9 ;  /* 0x00075c0901007387 */ /* 0x004fe80000100800 */
[----:B------:R-:W-:Y:S04]  /*c5b0*/  STL.64 [R1+0x820], R10 ;  /* 0x0008200a01007387 */ /* 0x000fe80000100a00 */
[----:B------:R2:W-:Y:S04]  /*c5c0*/  STL [R1+0x818], R8 ;  /* 0x0008180801007387 */ /* 0x0005e80000100800 */
[----:B--2---:R-:W2:Y:S04]  /*c5d0*/  LDL.LU R8, [R1+0x170] ;  /* 0x0001700001087983 */ /* 0x004ea80000300800 */
[----:B------:R-:W2:Y:S04]  /*c5e0*/  LDL.LU R9, [R1+0x174] ;  /* 0x0001740001097983 */ /* 0x000ea80000300800 */
[----:B------:R-:W3:Y:S04]  /*c5f0*/  LDL.LU R10, [R1+0x178] ;  /* 0x00017800010a7983 */ /* 0x000ee80000300800 */
[----:B------:R-:W3:Y:S04]  /*c600*/  LDL.LU R11, [R1+0x17c] ;  /* 0x00017c00010b7983 */ /* 0x000ee80000300800 */
[----:B---3--:R-:W-:Y:S04]  /*c610*/  STL.64 [R1+0x838], R10 ;  /* 0x0008380a01007387 */ /* 0x008fe80000100a00 */
[----:B--2---:R2:W-:Y:S04]  /*c620*/  STL.64 [R1+0x830], R8 ;  /* 0x0008300801007387 */ /* 0x0045e80000100a00 */
[----:B--2---:R-:W2:Y:S04]  /*c630*/  LDL.LU R8, [R1+0x180] ;  /* 0x0001800001087983 */ /* 0x004ea80000300800 */
[----:B------:R-:W2:Y:S04]  /*c640*/  LDL.LU R9, [R1+0x184] ;  /* 0x0001840001097983 */ /* 0x000ea80000300800 */
[----:B------:R-:W3:Y:S04]  /*c650*/  LDL.LU R10, [R1+0x188] ;  /* 0x00018800010a7983 */ /* 0x000ee80000300800 */
[----:B------:R-:W3:Y:S01]  /*c660*/  LDL.LU R11, [R1+0x18c] ;  /* 0x00018c00010b7983 */ /* 0x000ee20000300800 */
[----:B------:R-:W-:-:S03]  /*c670*/  IMAD.MOV.U32 R14, RZ, RZ, R4 ;  /* 0x000000ffff0e7224 */ /* 0x000fc600078e0004 */
[----:B---3--:R-:W-:Y:S04]  /*c680*/  STL.64 [R1+0x850], R10 ;  /* 0x0008500a01007387 */ /* 0x008fe80000100a00 */
[----:B--2---:R2:W-:Y:S04]  /*c690*/  STL.64 [R1+0x848], R8 ;  /* 0x0008480801007387 */ /* 0x0045e80000100a00 */
[----:B--2---:R-:W0:Y:S04]  /*c6a0*/  LDL.LU R8, [R1+0x190] ;  /* 0x0001900001087983 */ /* 0x004e280000300800 */
[----:B------:R-:W0:Y:S04]  /*c6b0*/  LDL.LU R9, [R1+0x194] ;  /* 0x0001940001097983 */ /* 0x000e280000300800 */
[----:B------:R-:W0:Y:S04]  /*c6c0*/  LDL.LU R10, [R1+0x198] ;  /* 0x00019800010a7983 */ /* 0x000e280000300800 */
[----:B------:R-:W0:Y:S01]  /*c6d0*/  LDL.LU R11, [R1+0x19c] ;  /* 0x00019c00010b7983 */ /* 0x000e220000300800 */
[----:B------:R-:W-:-:S03]  /*c6e0*/  IMAD.MOV.U32 R15, RZ, RZ, R3 ;  /* 0x000000ffff0f7224 */ /* 0x000fc600078e0003 */
[----:B------:R-:W2:Y:S04]  /*c6f0*/  LDL.LU.64 R4, [R1+0x470] ;  /* 0x0004700001047983 */ /* 0x000ea80000300a00 */
[----:B-1----:R-:W-:Y:S04]  /*c700*/  STL.64 [R1+0x7e0], R22 ;  /* 0x0007e01601007387 */ /* 0x002fe80000100a00 */
[----:B------:R-:W-:Y:S04]  /*c710*/  STL.64 [R1+0x7d8], R20 ;  /* 0x0007d81401007387 */ /* 0x000fe80000100a00 */
[----:B------:R1:W-:Y:S04]  /*c720*/  STL.64 [R1+0x738], R26 ;  /* 0x0007381a01007387 */ /* 0x0003e80000100a00 */
[----:B------:R-:W-:Y:S04]  /*c730*/  STL.64 [R1+0x730], R24 ;  /* 0x0007301801007387 */ /* 0x000fe80000100a00 */
[----:B-1----:R-:W3:Y:S01]  /*c740*/  LDL.LU.64 R26, [R1+0x18] ;  /* 0x00001800011a7983 */ /* 0x002ee20000300a00 */
[C---:B0-----:R-:W-:Y:S03]  /*c750*/  HMMA.16816.F32 R12, R16.reuse, R14, R8 ;  /* 0x0000000e100c723c */ /* 0x041fe60000001808 */
[----:B------:R-:W4:Y:S04]  /*c760*/  LDL.LU.64 R10, [R1+0x850] ;  /* 0x00085000010a7983 */ /* 0x000f280000300a00 */
[----:B------:R-:W4:Y:S11]  /*c770*/  LDL.LU.64 R8, [R1+0x848] ;  /* 0x0008480001087983 */ /* 0x000f360000300a00 */
[----:B------:R-:W-:Y:S05]  /*c780*/  @!UPT UIADD3 URZ, URZ, URZ, URZ ;  /* 0x0000003f3f3ff290 */ /* 0x000fea000fffe03f */
[----:B------:R-:W-:Y:S04]  /*c790*/  STL.64 [R1+0x190], R12 ;  /* 0x0001900c01007387 */ /* 0x000fe80000100a00 */
        /* <DEDUP_REMOVED lines=8> */
[----:B0-----:R-:W4:Y:S02]  /*c820*/  LDL.LU.64 R14, [R1+0x828] ;  /* 0x00082800010e7983 */ /* 0x001f240000300a00 */
[C---:B----4-:R-:W-:Y:S02]  /*c830*/  HMMA.16816.F32 R12, R16.reuse, R14, R8 ;  /* 0x0000000e100c723c */ /* 0x050fe40000001808 */
[----:B------:R-:W4:Y:S04]  /*c840*/  LDL.LU.64 R10, [R1+0x820] ;  /* 0x00082000010a7983 */ /* 0x000f280000300a00 */
[----:B------:R-:W2:Y:S11]  /*c850*/  LDL.LU R8, [R1+0x818] ;  /* 0x0008180001087983 */ /* 0x000eb60000300800 */
[----:B------:R-:W-:Y:S06]  /*c860*/  @!UPT UIADD3 URZ, URZ, URZ, URZ ;  /* 0x0000003f3f3ff290 */ /* 0x000fec000fffe03f */
[----:B------:R-:W-:Y:S04]  /*c870*/  STL.64 [R1+0x170], R12 ;  /* 0x0001700c01007387 */ /* 0x000fe80000100a00 */
[----:B------:R0:W-:Y:S04]  /*c880*/  STL.64 [R1+0x178], R14 ;  /* 0x0001780e01007387 */ /* 0x0001e80000100a00 */
[----:B0-----:R-:W3:Y:S04]  /*c890*/  LDL.LU.64 R14, [R1+0x810] ;  /* 0x00081000010e7983 */ /* 0x001ee80000300a00 */
[----:B------:R-:W3:Y:S02]  /*c8a0*/  LDL.LU.64 R12, [R1+0x808] ;  /* 0x00080800010c7983 */ /* 0x000ee40000300a00 */
[----:B---3--:R-:W-:Y:S11]  /*c8b0*/  HMMA.16816.F32 R12, R16, R26, R12 ;  /* 0x0000001a100c723c */ /* 0x008ff6000000180c */
[----:B------:R-:W-:Y:S11]  /*c8c0*/  @!UPT UIADD3 URZ, URZ, URZ, URZ ;  /* 0x0000003f3f3ff290 */ /* 0x000ff6000fffe03f */
[----:B------:R-:W-:Y:S01]  /*c8d0*/  @!UPT UIADD3 URZ, URZ, URZ, URZ ;  /* 0x0000003f3f3ff290 */ /* 0x000fe2000fffe03f */
[----:B------:R-:W-:Y:S04]  /*c8e0*/  STL.64 [R1+0x160], R12 ;  /* 0x0001600c01007387 */ /* 0x000fe80000100a00 */
[----:B------:R0:W-:Y:S04]  /*c8f0*/  STL.64 [R1+0x168], R14 ;  /* 0x0001680e01007387 */ /* 0x0001e80000100a00 */
[----:B0-----:R-:W3:Y:S04]  /*c900*/  LDL.LU.64 R14, [R1+0x800] ;  /* 0x00080000010e7983 */ /* 0x001ee80000300a00 */
[----:B------:R-:W3:Y:S04]  /*c910*/  LDL.LU.64 R12, [R1+0x7f8] ;  /* 0x0007f800010c7983 */ /* 0x000ee80000300a00 */
[----:B------:R0:W-:Y:S04]  /*c920*/  STL.64 [R1+0x798], R26 ;  /* 0x0007981a01007387 */ /* 0x0001e80000100a00 */
[----:B------:R-:W2:Y:S04]  /*c930*/  LDL.LU R24, [R1+0x150] ;  /* 0x0001500001187983 */ /* 0x000ea80000300800 */
[----:B------:R-:W2:Y:S04]  /*c940*/  LDL.LU R25, [R1+0x154] ;  /* 0x0001540001197983 */ /* 0x000ea80000300800 */
[----:B0-----:R-:W2:Y:S04]  /*c950*/  LDL.LU R26, [R1+0x158] ;  /* 0x00015800011a7983 */ /* 0x001ea80000300800 */
[----:B------:R-:W2:Y:S01]  /*c960*/  LDL.LU R27, [R1+0x15c] ;  /* 0x00015c00011b7983 */ /* 0x000ea20000300800 */
[----:B------:R-:W-:-:S02]  /*c970*/  IMAD.MOV.U32 R22, RZ, RZ, R2 ;  /* 0x000000ffff167224 */ /* 0x000fc400078e0002 */
[----:B------:R-:W-:-:S07]  /*c980*/  IMAD.MOV.U32 R23, RZ, RZ, R0 ;  /* 0x000000ffff177224 */ /* 0x000fce00078e0000 */
[C---:B--2---:R-:W-:Y:S08]  /*c990*/  HMMA.16816.F32 R24, R16.reuse, R22, R24 ;  /* 0x000000161018723c */ /* 0x044ff00000001818 */
[C---:B---3--:R-:W-:Y:S01]  /*c9a0*/  HMMA.16816.F32 R20, R16.reuse, R6, R12 ;  /* 0x000000061014723c */ /* 0x048fe2000000180c */
[----:B------:R-:W4:Y:S11]  /*c9b0*/  LDL.LU R12, [R1+0x130] ;  /* 0x00013000010c7983 */ /* 0x000f360000300800 */
[----:B------:R-:W-:Y:S03]  /*c9c0*/  @!UPT UIADD3 URZ, URZ, URZ, URZ ;  /* 0x0000003f3f3ff290 */ /* 0x000fe6000fffe03f */
[----:B------:R-:W-:Y:S04]  /*c9d0*/  STL.64 [R1+0x150], R24 ;  /* 0x0001501801007387 */ /* 0x000fe80000100a00 */
[----:B------:R-:W-:Y:S04]  /*c9e0*/  STL.64 [R1+0x158], R26 ;  /* 0x0001581a01007387 */ /* 0x000fe80000100a00 */
[----:B------:R0:W-:Y:S04]  /*c9f0*/  STL.64 [R1+0x140], R20 ;  /* 0x0001401401007387 */ /* 0x0001e80000100a00 */
[----:B------:R1:W-:Y:S04]  /*ca00*/  STL.64 [R1+0x148], R22 ;  /* 0x0001481601007387 */ /* 0x0003e80000100a00 */
[----:B------:R-:W4:Y:S04]  /*ca10*/  LDL.LU R13, [R1+0x134] ;  /* 0x00013400010d7983 */ /* 0x000f280000300800 */
[----:B------:R-:W4:Y:S04]  /*ca20*/  LDL.LU R14, [R1+0x138] ;  /* 0x00013800010e7983 */ /* 0x000f280000300800 */
[----:B------:R-:W4:Y:S04]  /*ca30*/  LDL.LU R15, [R1+0x13c] ;  /* 0x00013c00010f7983 */ /* 0x000f280000300800 */
[----:B0-----:R-:W2:Y:S04]  /*ca40*/  LDL.LU R20, [R1+0x60] ;  /* 0x0000600001147983 */ /* 0x001ea80000300800 */
[----:B------:R-:W2:Y:S04]  /*ca50*/  LDL.LU R21, [R1+0x64] ;  /* 0x0000640001157983 */ /* 0x000ea80000300800 */
[----:B-1----:R-:W2:Y:S04]  /*ca60*/  LDL.LU R22, [R1+0x68] ;  /* 0x0000680001167983 */ /* 0x002ea80000300800 */
[----:B------:R-:W2:Y:S04]  /*ca70*/  LDL.LU R23, [R1+0x6c] ;  /* 0x00006c0001177983 */ /* 0x000ea80000300800 */
[----:B------:R-:W3:Y:S04]  /*ca80*/  LDL.LU.64 R26, [R1+0x28] ;  /* 0x00002800011a7983 */ /* 0x000ee80000300a00 */
[----:B---3--:R-:W-:Y:S04]  /*ca90*/  STL.64 [R1+0x7b0], R26 ;  /* 0x0007b01a01007387 */ /* 0x008fe80000100a00 */
[----:B------:R0:W-:Y:S04]  /*caa0*/  STL.64 [R1+0x778], R6 ;  /* 0x0007780601007387 */ /* 0x0001e80000100a00 */
[----:B------:R1:W-:Y:S04]  /*cab0*/  STL.64 [R1+0x770], R4 ;  /* 0x0007700401007387 */ /* 0x0003e80000100a00 */
[----:B0-----:R-:W3:Y:S04]  /*cac0*/  LDL.LU.64 R6, [R1+0x8] ;  /* 0x0000080001067983 */ /* 0x001ee80000300a00 */
[----:B---3--:R0:W-:Y:S04]  /*cad0*/  STL.64 [R1+0x790], R6 ;  /* 0x0007900601007387 */ /* 0x0081e80000100a00 */
[----:B-1----:R-:W3:Y:S04]  /*cae0*/  LDL.LU R4, [R1+0x270] ;  /* 0x0002700001047983 */ /* 0x002ee80000300800 */
[----:B------:R-:W3:Y:S04]  /*caf0*/  LDL.LU R5, [R1+0x274] ;  /* 0x0002740001057983 */ /* 0x000ee80000300800 */
[----:B0-----:R-:W2:Y:S04]  /*cb00*/  LDL.LU R6, [R1+0x278] ;  /* 0x0002780001067983 */ /* 0x001ea80000300800 */
[----:B------:R-:W2:Y:S04]  /*cb10*/  LDL.LU R7, [R1+0x27c] ;  /* 0x00027c0001077983 */ /* 0x000ea80000300800 */
[----:B------:R-:W2:Y:S04]  /*cb20*/  LDL.LU R24, [R1+0x290] ;  /* 0x0002900001187983 */ /* 0x000ea80000300800 */
[----:B------:R-:W2:Y:S04]  /*cb30*/  LDL.LU R25, [R1+0x294] ;  /* 0x0002940001197983 */ /* 0x000ea80000300800 */
[----:B------:R-:W2:Y:S04]  /*cb40*/  LDL.LU R26, [R1+0x298] ;  /* 0x00029800011a7983 */ /* 0x000ea80000300800 */
[----:B------:R-:W2:Y:S01]  /*cb50*/  LDL.LU R27, [R1+0x29c] ;  /* 0x00029c00011b7983 */ /* 0x000ea20000300800 */
[C---:B----4-:R-:W-:Y:S03]  /*cb60*/  HMMA.16816.F32 R12, R16.reuse, R10, R12 ;  /* 0x0000000a100c723c */ /* 0x050fe6000000180c */
[----:B--2---:R0:W-:Y:S04]  /*cb70*/  STL.64 [R1+0x7c0], R26 ;  /* 0x0007c01a01007387 */ /* 0x0041e80000100a00 */
[----:B------:R-:W-:Y:S04]  /*cb80*/  STL.64 [R1+0x7b8], R24 ;  /* 0x0007b81801007387 */ /* 0x000fe80000100a00 */
[----:B0-----:R-:W2:Y:S04]  /*cb90*/  LDL.LU.64 R26, [R1+0x48] ;  /* 0x00004800011a7983 */ /* 0x001ea80000300a00 */
[----:B------:R-:W-:Y:S04]  /*cba0*/  STL.64 [R1+0x7a8], R6 ;  /* 0x0007a80601007387 */ /* 0x000fe80000100a00 */
[----:B---3--:R0:W-:Y:S04]  /*cbb0*/  STL.64 [R1+0x7a0], R4 ;  /* 0x0007a00401007387 */ /* 0x0081e80000100a00 */
[----:B0-----:R-:W3:Y:S04]  /*cbc0*/  LDL.LU R4, [R1+0x280] ;  /* 0x0002800001047983 */ /* 0x001ee80000300800 */
[----:B------:R-:W3:Y:S04]  /*cbd0*/  LDL.LU R5, [R1+0x284] ;  /* 0x0002840001057983 */ /* 0x000ee80000300800 */
[----:B------:R-:W4:Y:S04]  /*cbe0*/  LDL.LU R6, [R1+0x288] ;  /* 0x0002880001067983 */ /* 0x000f280000300800 */
[----:B------:R-:W4:Y:S04]  /*cbf0*/  LDL.LU R7, [R1+0x28c] ;  /* 0x00028c0001077983 */ /* 0x000f280000300800 */
[----:B----4-:R-:W-:Y:S04]  /*cc00*/  STL.64 [R1+0x7d0], R6 ;  /* 0x0007d00601007387 */ /* 0x010fe80000100a00 */
[----:B---3--:R0:W-:Y:S04]  /*cc10*/  STL.64 [R1+0x7c8], R4 ;  /* 0x0007c80401007387 */ /* 0x0081e80000100a00 */
[----:B0-----:R-:W2:Y:S04]  /*cc20*/  LDL.LU R4, [R1+0x2a0] ;  /* 0x0002a00001047983 */ /* 0x001ea80000300800 */
[----:B------:R-:W2:Y:S04]  /*cc30*/  LDL.LU R5, [R1+0x2a4] ;  /* 0x0002a40001057983 */ /* 0x000ea80000300800 */
[----:B------:R-:W2:Y:S04]  /*cc40*/  LDL.LU R6, [R1+0x2a8] ;  /* 0x0002a80001067983 */ /* 0x000ea80000300800 */
[----:B------:R-:W2:Y:S04]  /*cc50*/  LDL.LU R7, [R1+0x2ac] ;  /* 0x0002ac0001077983 */ /* 0x000ea80000300800 */
[----:B------:R-:W-:Y:S04]  /*cc60*/  STL.64 [R1+0x130], R12 ;  /* 0x0001300c01007387 */ /* 0x000fe80000100a00 */
[----:B------:R0:W-:Y:S04]  /*cc70*/  STL.64 [R1+0x138], R14 ;  /* 0x0001380e01007387 */ /* 0x0001e80000100a00 */
[----:B0-----:R-:W3:Y:S04]  /*cc80*/  LDL.LU.64 R14, [R1+0x7f0] ;  /* 0x0007f000010e7983 */ /* 0x001ee80000300a00 */
[----:B------:R-:W4:Y:S01]  /*cc90*/  LDL.LU.64 R12, [R1+0x7e8] ;  /* 0x0007e800010c7983 */ /* 0x000f220000300a00 */
[----:B---3--:R-:W-:Y:S03]  /*cca0*/  HMMA.16816.F32 R16, R16, R14, R20 ;  /* 0x0000000e1010723c */ /* 0x008fe60000001814 */
[----:B------:R-:W2:Y:S04]  /*ccb0*/  LDL.LU.64 R22, [R1+0x7e0] ;  /* 0x0007e00001167983 */ /* 0x000ea80000300a00 */
[----:B------:R-:W2:Y:S11]  /*ccc0*/  LDL.LU.64 R20, [R1+0x7d8] ;  /* 0x0007d80001147983 */ /* 0x000eb60000300a00 */
[----:B------:R-:W-:Y:S05]  /*ccd0*/  @!UPT UIADD3 URZ, URZ, URZ, URZ ;  /* 0x0000003f3f3ff290 */ /* 0x000fea000fffe03f */
[----:B------:R-:W-:Y:S04]  /*cce0*/  STL.64 [R1+0x60], R16 ;  /* 0x0000601001007387 */ /* 0x000fe80000100a00 */
[----:B------:R0:W-:Y:S04]  /*ccf0*/  STL.64 [R1+0x68], R18 ;  /* 0x0000681201007387 */ /* 0x0001e80000100a00 */
[----:B0-----:R-:W3:Y:S04]  /*cd00*/  LDL.LU.64 R18, [R1+0x38] ;  /* 0x0000380001127983 */ /* 0x001ee80000300a00 */
[----:B------:R-:W-:Y:S04]  /*cd10*/  STL.64 [R1+0x748], R14 ;  /* 0x0007480e01007387 */ /* 0x000fe80000100a00 */
[----:B----4-:R0:W-:Y:S04]  /*cd20*/  STL.64 [R1+0x740], R12 ;  /* 0x0007400c01007387 */ /* 0x0101e80000100a00 */
[----:B0-----:R-:W4:Y:S04]  /*cd30*/  LDL.LU R12, [R1+0x240] ;  /* 0x00024000010c7983 */ /* 0x001f280000300800 */
[----:B------:R-:W4:Y:S04]  /*cd40*/  LDL.LU R13, [R1+0x244] ;  /* 0x00024400010d7983 */ /* 0x000f280000300800 */
[----:B------:R-:W2:Y:S04]  /*cd50*/  LDL.LU R14, [R1+0x248] ;  /* 0x00024800010e7983 */ /* 0x000ea80000300800 */
[----:B------:R-:W2:Y:S04]  /*cd60*/  LDL.LU R15, [R1+0x24c] ;  /* 0x00024c00010f7983 */ /* 0x000ea80000300800 */
[----:B--2---:R-:W-:Y:S04]  /*cd70*/  STL.64 [R1+0x768], R14 ;  /* 0x0007680e01007387 */ /* 0x004fe80000100a00 */
[----:B----4-:R0:W-:Y:S04]  /*cd80*/  STL.64 [R1+0x760], R12 ;  /* 0x0007600c01007387 */ /* 0x0101e80000100a00 */
[----:B0-----:R-:W2:Y:S04]  /*cd90*/  LDL.LU R12, [R1+0x250] ;  /* 0x00025000010c7983 */ /* 0x001ea80000300800 */
[----:B------:R-:W2:Y:S04]  /*cda0*/  LDL.LU R13, [R1+0x254] ;  /* 0x00025400010d7983 */ /* 0x000ea80000300800 */
[----:B------:R-:W4:Y:S04]  /*cdb0*/  LDL.LU R14, [R1+0x258] ;  /* 0x00025800010e7983 */ /* 0x000f280000300800 */
[----:B------:R-:W4:Y:S01]  /*cdc0*/  LDL.LU R15, [R1+0x25c] ;  /* 0x00025c00010f7983 */ /* 0x000f220000300800 */
[----:B------:R-:W-:Y:S01]  /*cdd0*/  HMMA.16816.F32 R4, R20, R26, R4 ;  /* 0x0000001a1404723c */ /* 0x000fe20000001804 */
[----:B------:R-:W-:-:S02]  /*cde0*/  IMAD.MOV.U32 R28, RZ, RZ, R26 ;  /* 0x000000ffff1c7224 */ /* 0x000fc400078e001a */
[----:B------:R-:W-:Y:S01]  /*cdf0*/  IMAD.MOV.U32 R3, RZ, RZ, R27 ;  /* 0x000000ffff037224 */ /* 0x000fe200078e001b */
[----:B----4-:R-:W-:Y:S04]  /*ce00*/  STL.64 [R1+0x788], R14 ;  /* 0x0007880e01007387 */ /* 0x010fe80000100a00 */
        /* <DEDUP_REMOVED lines=8> */
[----:B------:R-:W4:Y:S04]  /*ce90*/  LDL.LU.64 R4, [R1+0x7c8] ;  /* 0x0007c80001047983 */ /* 0x000f280000300a00 */
[----:B------:R-:W3:Y:S04]  /*cea0*/  LDL.LU.64 R26, [R1+0x7c0] ;  /* 0x0007c000011a7983 */ /* 0x000ee80000300a00 */
[----:B------:R-:W3:Y:S02]  /*ceb0*/  LDL.LU.64 R24, [R1+0x7b8] ;  /* 0x0007b80001187983 */ /* 0x000ee40000300a00 */
[C---:B---3--:R-:W-:Y:S11]  /*cec0*/  HMMA.16816.F32 R24, R20.reuse, R18, R24 ;  /* 0x000000121418723c */ /* 0x048ff60000001818 */
[----:B------:R-:W-:Y:S11]  /*ced0*/  @!UPT UIADD3 URZ, URZ, URZ, URZ ;  /* 0x0000003f3f3ff290 */ /* 0x000ff6000fffe03f */
[----:B------:R-:W-:Y:S01]  /*cee0*/  @!UPT UIADD3 URZ, URZ, URZ, URZ ;  /* 0x0000003f3f3ff290 */ /* 0x000fe2000fffe03f */
[----:B------:R-:W-:Y:S04]  /*cef0*/  STL.64 [R1+0x290], R24 ;  /* 0x0002901801007387 */ /* 0x000fe80000100a00 */
[----:B------:R0:W-:Y:S04]  /*cf00*/  STL.64 [R1+0x298], R26 ;  /* 0x0002981a01007387 */ /* 0x0001e80000100a00 */
[----:B0-----:R-:W4:Y:S02]  /*cf10*/  LDL.LU.64 R26, [R1+0x7b0] ;  /* 0x0007b000011a7983 */ /* 0x001f240000300a00 */
[----:B----4-:R-:W-:Y:S01]  /*cf20*/  HMMA.16816.F32 R4, R20, R26, R4 ;  /* 0x0000001a1404723c */ /* 0x010fe20000001804 */
[----:B------:R-:W-:-:S02]  /*cf30*/  IMAD.MOV.U32 R9, RZ, RZ, R26 ;  /* 0x000000ffff097224 */ /* 0x000fc400078e001a */
[----:B------:R-:W-:Y:S11]  /*cf40*/  IMAD.MOV.U32 R29, RZ, RZ, R27 ;  /* 0x000000ffff1d7224 */ /* 0x000ff600078e001b */
[----:B------:R-:W-:Y:S09]  /*cf50*/  @!UPT UIADD3 URZ, URZ, URZ, URZ ;  /* 0x0000003f3f3ff290 */ /* 0x000ff2000fffe03f */
[----:B------:R-:W-:Y:S04]  /*cf60*/  STL.64 [R1+0x280], R4 ;  /* 0x0002800401007387 */ /* 0x000fe80000100a00 */
[----:B------:R0:W-:Y:S04]  /*cf70*/  STL.64 [R1+0x288], R6 ;  /* 0x0002880601007387 */ /* 0x0001e80000100a00 */
[----:B0-----:R-:W3:Y:S04]  /*cf80*/  LDL.LU.64 R6, [R1+0x7a8] ;  /* 0x0007a80001067983 */ /* 0x001ee80000300a00 */
[----:B------:R-:W3:Y:S04]  /*cf90*/  LDL.LU.64 R4, [R1+0x7a0] ;  /* 0x0007a00001047983 */ /* 0x000ee80000300a00 */
[----:B------:R-:W3:Y:S02]  /*cfa0*/  LDL.LU.64 R26, [R1+0x798] ;  /* 0x00079800011a7983 */ /* 0x000ee40000300a00 */
[----:B---3--:R-:W-:Y:S11]  /*cfb0*/  HMMA.16816.F32 R4, R20, R26, R4 ;  /* 0x0000001a1404723c */ /* 0x008ff60000001804 */
[----:B------:R-:W-:Y:S11]  /*cfc0*/  @!UPT UIADD3 URZ, URZ, URZ, URZ ;  /* 0x0000003f3f3ff290 */ /* 0x000ff6000fffe03f */
[----:B------:R-:W-:Y:S01]  /*cfd0*/  @!UPT UIADD3 URZ, URZ, URZ, URZ ;  /* 0x0000003f3f3ff290 */ /* 0x000fe2000fffe03f */
[----:B------:R-:W-:Y:S04]  /*cfe0*/  STL.64 [R1+0x270], R4 ;  /* 0x0002700401007387 */ /* 0x000fe80000100a00 */
[----:B------:R0:W-:Y:S04]  /*cff0*/  STL.64 [R1+0x278], R6 ;  /* 0x0002780601007387 */ /* 0x0001e80000100a00 */
[----:B0-----:R-:W2:Y:S01]  /*d000*/  LDL.LU.64 R6, [R1+0x790] ;  /* 0x0007900001067983 */ /* 0x001ea20000300a00 */
[----:B------:R-:W-:Y:S02]  /*d010*/  IMAD.MOV.U32 R2, RZ, RZ, R18 ;  /* 0x000000ffff027224 */ /* 0x000fe400078e0012 */
[----:B------:R-:W-:Y:S01]  /*d020*/  IMAD.MOV.U32 R0, RZ, RZ, R26 ;  /* 0x000000ffff007224 */ /* 0x000fe200078e001a */
[----:B------:R-:W3:Y:S01]  /*d030*/  LDL.LU R24, [R1+0x110] ;  /* 0x0001100001187983 */ /* 0x000ee20000300800 */
[----:B------:R-:W-:-:S03]  /*d040*/  IMAD.MOV.U32 R18, RZ, RZ, R27 ;  /* 0x000000ffff127224 */ /* 0x000fc600078e001b */
[----:B------:R-:W3:Y:S04]  /*d050*/  LDL.LU R25, [R1+0x114] ;  /* 0x0001140001197983 */ /* 0x000ee80000300800 */
[----:B------:R-:W3:Y:S04]  /*d060*/  LDL.LU R26, [R1+0x118] ;  /* 0x00011800011a7983 */ /* 0x000ee80000300800 */
[----:B------:R-:W3:Y:S01]  /*d070*/  LDL.LU R27, [R1+0x11c] ;  /* 0x00011c00011b7983 */ /* 0x000ee20000300800 */
        /* <DEDUP_REMOVED lines=9> */
[----:B------:R-:W4:Y:S01]  /*d110*/  LDL.LU.64 R4, [R1+0x770] ;  /* 0x0007700001047983 */ /* 0x000f220000300a00 */
[----:B--2---:R-:W-:Y:S11]  /*d120*/  HMMA.16816.F32 R12, R20, R6, R12 ;  /* 0x00000006140c723c */ /* 0x004ff6000000180c */
[----:B------:R-:W-:Y:S11]  /*d130*/  @!UPT UIADD3 URZ, URZ, URZ, URZ ;  /* 0x0000003f3f3ff290 */ /* 0x000ff6000fffe03f */
[----:B------:R-:W-:Y:S01]  /*d140*/  @!UPT UIADD3 URZ, URZ, URZ, URZ ;  /* 0x0000003f3f3ff290 */ /* 0x000fe2000fffe03f */
[----:B------:R-:W-:Y:S04]  /*d150*/  STL.64 [R1+0x250], R12 ;  /* 0x0002500c01007387 */ /* 0x000fe80000100a00 */
[----:B------:R0:W-:Y:S04]  /*d160*/  STL.64 [R1+0x258], R14 ;  /* 0x0002580e01007387 */ /* 0x0001e80000100a00 */
[----:B0-----:R-:W2:Y:S04]  /*d170*/  LDL.LU.64 R14, [R1+0x768] ;  /* 0x00076800010e7983 */ /* 0x001ea80000300a00 */
[----:B------:R-:W2:Y:S04]  /*d180*/  LDL.LU.64 R12, [R1+0x760] ;  /* 0x00076000010c7983 */ /* 0x000ea80000300a00 */
[----:B------:R0:W-:Y:S04]  /*d190*/  STL.64 [R1+0x6e8], R6 ;  /* 0x0006e80601007387 */ /* 0x0001e80000100a00 */
[----:B----4-:R1:W-:Y:S01]  /*d1a0*/  STL.64 [R1+0x6e0], R4 ;  /* 0x0006e00401007387 */ /* 0x0103e20000100a00 */
[----:B0-----:R-:W-:-:S02]  /*d1b0*/  IMAD.MOV.U32 R6, RZ, RZ, R9 ;  /* 0x000000ffff067224 */ /* 0x001fc400078e0009 */
[----:B------:R-:W-:Y:S01]  /*d1c0*/  IMAD.MOV.U32 R7, RZ, RZ, R29 ;  /* 0x000000ffff077224 */ /* 0x000fe200078e001d */
[----:B------:R-:W4:Y:S04]  /*d1d0*/  LDL.LU R9, [R1+0x75c] ;  /* 0x00075c0001097983 */ /* 0x000f280000300800 */
[----:B------:R0:W5:Y:S04]  /*d1e0*/  LDL.LU R29, [R1+0x758] ;  /* 0x00075800011d7983 */ /* 0x0001680000300800 */
[----:B------:R0:W-:Y:S04]  /*d1f0*/  STL.64 [R1+0x700], R6 ;  /* 0x0007000601007387 */ /* 0x0001e80000100a00 */
[----:B-1----:R-:W3:Y:S04]  /*d200*/  LDL.LU R4, [R1+0x80] ;  /* 0x0000800001047983 */ /* 0x002ee80000300800 */
[----:B------:R-:W3:Y:S04]  /*d210*/  LDL.LU R5, [R1+0x84] ;  /* 0x0000840001057983 */ /* 0x000ee80000300800 */
[----:B0-----:R-:W3:Y:S04]  /*d220*/  LDL.LU R6, [R1+0x88] ;  /* 0x0000880001067983 */ /* 0x001ee80000300800 */
[----:B------:R-:W3:Y:S01]  /*d230*/  LDL.LU R7, [R1+0x8c] ;  /* 0x00008c0001077983 */ /* 0x000ee20000300800 */
[----:B--2---:R-:W-:Y:S03]  /*d240*/  HMMA.16816.F32 R12, R20, R10, R12 ;  /* 0x0000000a140c723c */ /* 0x004fe6000000180c */
[----:B---3--:R0:W-:Y:S04]  /*d250*/  STL.64 [R1+0x710], R6 ;  /* 0x0007100601007387 */ /* 0x0081e80000100a00 */
[----:B------:R-:W-:Y:S01]  /*d260*/  STL.64 [R1+0x708], R4 ;  /* 0x0007080401007387 */ /* 0x000fe20000100a00 */
[----:B0-----:R-:W-:-:S03]  /*d270*/  IMAD.MOV.U32 R6, RZ, RZ, R28 ;  /* 0x000000ffff067224 */ /* 0x001fc600078e001c */
[----:B------:R-:W2:Y:S01]  /*d280*/  LDL.LU R28, [R1+0x754] ;  /* 0x00075400011c7983 */ /* 0x000ea20000300800 */
[----:B------:R-:W-:-:S03]  /*d290*/  IMAD.MOV.U32 R7, RZ, RZ, R3 ;  /* 0x000000ffff077224 */ /* 0x000fc600078e0003 */
[----:B------:R-:W3:Y:S08]  /*d2a0*/  LDL.LU R3, [R1+0x750] ;  /* 0x0007500001037983 */ /* 0x000ef00000300800 */
[----:B------:R-:W-:Y:S04]  /*d2b0*/  STL.64 [R1+0x240], R12 ;  /* 0x0002400c01007387 */ /* 0x000fe80000100a00 */
[----:B------:R0:W-:Y:S04]  /*d2c0*/  STL.64 [R1+0x248], R14 ;  /* 0x0002480e01007387 */ /* 0x0001e80000100a00 */
[----:B0-----:R-:W2:Y:S04]  /*d2d0*/  LDL.LU.64 R14, [R1+0x748] ;  /* 0x00074800010e7983 */ /* 0x001ea80000300a00 */
[----:B------:R-:W3:Y:S04]  /*d2e0*/  LDL.LU.64 R12, [R1+0x740] ;  /* 0x00074000010c7983 */ /* 0x000ee80000300a00 */
[----:B------:R-:W-:Y:S04]  /*d2f0*/  STL.64 [R1+0x6f8], R10 ;  /* 0x0006f80a01007387 */ /* 0x000fe80000100a00 */
[----:B----4-:R0:W-:Y:S04]  /*d300*/  STL.64 [R1+0x6f0], R8 ;  /* 0x0006f00801007387 */ /* 0x0101e80000100a00 */
[----:B0-----:R-:W4:Y:S04]  /*d310*/  LDL.LU R8, [R1+0x3e0] ;  /* 0x0003e00001087983 */ /* 0x001f280000300800 */
        /* <DEDUP_REMOVED lines=8> */
[----:B------:R-:W2:Y:S04]  /*d3a0*/  LDL.LU R10, [R1+0x98] ;  /* 0x00009800010a7983 */ /* 0x000ea80000300800 */
[----:B------:R-:W2:Y:S04]  /*d3b0*/  LDL.LU R11, [R1+0x9c] ;  /* 0x00009c00010b7983 */ /* 0x000ea80000300800 */
[----:B------:R-:W2:Y:S04]  /*d3c0*/  LDL.LU.64 R26, [R1+0x738] ;  /* 0x00073800011a7983 */ /* 0x000ea80000300a00 */
[----:B------:R-:W2:Y:S04]  /*d3d0*/  LDL.LU.64 R24, [R1+0x730] ;  /* 0x0007300001187983 */ /* 0x000ea80000300a00 */
[----:B------:R-:W-:Y:S04]  /*d3e0*/  STL.64 [R1+0x110], R20 ;  /* 0x0001101401007387 */ /* 0x000fe80000100a00 */
[----:B------:R0:W-:Y:S02]  /*d3f0*/  STL.64 [R1+0x118], R22 ;  /* 0x0001181601007387 */ /* 0x0001e40000100a00 */
[----:B0-----:R-:W-:-:S02]  /*d400*/  IMAD.MOV.U32 R22, RZ, RZ, R2 ;  /* 0x000000ffff167224 */ /* 0x001fc400078e0002 */
[----:B------:R-:W3:Y:S01]  /*d410*/  LDL.LU R2, [R1+0x728] ;  /* 0x0007280001027983 */ /* 0x000ee20000300800 */
[----:B--2---:R-:W-:Y:S03]  /*d420*/  HMMA.16816.F32 R4, R24, R6, R8 ;  /* 0x000000061804723c */ /* 0x004fe60000001808 */
[----:B------:R-:W2:Y:S04]  /*d430*/  LDL.LU.64 R10, [R1+0x720] ;  /* 0x00072000010a7983 */ /* 0x000ea80000300a00 */
[----:B------:R-:W2:Y:S11]  /*d440*/  LDL.LU.64 R8, [R1+0x718] ;  /* 0x0007180001087983 */ /* 0x000eb60000300a00 */
[----:B------:R-:W-:Y:S05]  /*d450*/  @!UPT UIADD3 URZ, URZ, URZ, URZ ;  /* 0x0000003f3f3ff290 */ /* 0x000fea000fffe03f */
[----:B------:R-:W-:Y:S04]  /*d460*/  STL.64 [R1+0x90], R4 ;  /* 0x0000900401007387 */ /* 0x000fe80000100a00 */
[----:B------:R0:W-:Y:S04]  /*d470*/  STL.64 [R1+0x98], R6 ;  /* 0x0000980601007387 */ /* 0x0001e80000100a00 */
[----:B0-----:R-:W4:Y:S04]  /*d480*/  LDL.LU.64 R6, [R1+0x710] ;  /* 0x0007100001067983 */ /* 0x001f280000300a00 */
[----:B------:R-:W4:Y:S01]  /*d490*/  LDL.LU.64 R4, [R1+0x708] ;  /* 0x0007080001047983 */ /* 0x000f220000300a00 */
[----:B------:R-:W-:-:S07]  /*d4a0*/  IMAD.MOV.U32 R23, RZ, RZ, R19 ;  /* 0x000000ffff177224 */ /* 0x000fce00078e0013 */
[C---:B----4-:R-:W-:Y:S01]  /*d4b0*/  HMMA.16816.F32 R20, R24.reuse, R22, R4 ;  /* 0x000000161814723c */ /* 0x050fe20000001804 */
[----:B------:R-:W2:Y:S11]  /*d4c0*/  LDL.LU.64 R6, [R1+0x700] ;  /* 0x0007000001067983 */ /* 0x000eb60000300a00 */
[----:B------:R-:W-:Y:S11]  /*d4d0*/  @!UPT UIADD3 URZ, URZ, URZ, URZ ;  /* 0x0000003f3f3ff290 */ /* 0x000ff6000fffe03f */
[----:B------:R-:W-:Y:S04]  /*d4e0*/  STL.64 [R1+0x80], R20 ;  /* 0x0000801401007387 */ /* 0x000fe80000100a00 */
[----:B------:R0:W-:Y:S04]  /*d4f0*/  STL.64 [R1+0x88], R22 ;  /* 0x0000881601007387 */ /* 0x0001e80000100a00 */
[----:B0-----:R-:W4:Y:S01]  /*d500*/  LDL.LU.64 R22, [R1+0x4a8] ;  /* 0x0004a80001167983 */ /* 0x001f220000300a00 */
[----:B--2---:R-:W-:Y:S03]  /*d510*/  HMMA.16816.F32 R4, R24, R6, R8 ;  /* 0x000000061804723c */ /* 0x004fe60000001808 */
[----:B------:R-:W2:Y:S04]  /*d520*/  LDL.LU.64 R10, [R1+0x6f8] ;  /* 0x0006f800010a7983 */ /* 0x000ea80000300a00 */
[----:B------:R-:W2:Y:S11]  /*d530*/  LDL.LU.64 R8, [R1+0x6f0] ;  /* 0x0006f00001087983 */ /* 0x000eb60000300a00 */
[----:B------:R-:W-:Y:S05]  /*d540*/  @!UPT UIADD3 URZ, URZ, URZ, URZ ;  /* 0x0000003f3f3ff290 */ /* 0x000fea000fffe03f */
[----:B------:R-:W-:Y:S04]  /*d550*/  STL.64 [R1+0x3e0], R4 ;  /* 0x0003e00401007387 */ /* 0x000fe80000100a00 */
[----:B------:R0:W-:Y:S04]  /*d560*/  STL.64 [R1+0x3e8], R6 ;  /* 0x0003e80601007387 */ /* 0x0001e80000100a00 */
[----:B0-----:R-:W3:Y:S04]  /*d570*/  LDL.LU.64 R6, [R1+0x6e8] ;  /* 0x0006e80001067983 */ /* 0x001ee80000300a00 */
[----:B------:R-:W3:Y:S01]  /*d580*/  LDL.LU.64 R4, [R1+0x6e0] ;  /* 0x0006e00001047983 */ /* 0x000ee20000300a00 */
[----:B------:R-:W-:-:S03]  /*d590*/  IMAD.MOV.U32 R19, RZ, RZ, c[0x0][0x18c] ;  /* 0x00006300ff137624 */ /* 0x000fc600078e00ff */
[----:B------:R-:W4:Y:S01]  /*d5a0*/  LDL.LU.64 R20, [R1+0x4b8] ;  /* 0x0004b80001147983 */ /* 0x000f220000300a00 */
[----:B------:R-:W-:-:S04]  /*d5b0*/  IMAD.SHL.U32 R19, R19, 0x20, RZ ;  /* 0x0000002013137824 */ /* 0x000fc800078e00ff */
[----:B------:R-:W-:-:S05]  /*d5c0*/  IMAD.WIDE R12, R19, 0x2, R12 ;  /* 0x00000002130c7825 */ /* 0x000fca00078e020c */
[----:B------:R-:W-:Y:S04]  /*d5d0*/  STL [R1+0x5c8], R12 ;  /* 0x0005c80c01007387 */ /* 0x000fe80000100800 */
[----:B------:R0:W-:Y:S04]  /*d5e0*/  STL [R1+0x5c4], R13 ;  /* 0x0005c40d01007387 */ /* 0x0001e80000100800 */
[----:B0-----:R-:W4:Y:S01]  /*d5f0*/  LDL.LU.64 R12, [R1+0x478] ;  /* 0x00047800010c7983 */ /* 0x001f220000300a00 */
[----:B--2---:R-:W-:-:S05]  /*d600*/  IMAD.WIDE R8, R19, 0x2, R8 ;  /* 0x0000000213087825 */ /* 0x004fca00078e0208 */
[----:B------:R-:W-:Y:S04]  /*d610*/  STL [R1+0x5bc], R8 ;  /* 0x0005bc0801007387 */ /* 0x000fe80000100800 */
[----:B------:R0:W-:Y:S04]  /*d620*/  STL [R1+0x5b8], R9 ;  /* 0x0005b80901007387 */ /* 0x0001e80000100800 */
[----:B0-----:R-:W2:Y:S01]  /*d630*/  LDL.LU.64 R8, [R1+0x480] ;  /* 0x0004800001087983 */ /* 0x001ea20000300a00 */
[----:B---3--:R-:W-:-:S05]  /*d640*/  IMAD.WIDE R4, R19, 0x2, R4 ;  /* 0x0000000213047825 */ /* 0x008fca00078e0204 */
[----:B------:R-:W-:Y:S04]  /*d650*/  STL [R1+0x5b4], R4 ;  /* 0x0005b40401007387 */ /* 0x000fe80000100800 */
[----:B------:R0:W-:Y:S04]  /*d660*/  STL [R1+0x5ac], R5 ;  /* 0x0005ac0501007387 */ /* 0x0001e80000100800 */
[----:B0-----:R-:W3:Y:S01]  /*d670*/  LDL.LU.64 R4, [R1+0x488] ;  /* 0x0004880001047983 */ /* 0x001ee20000300a00 */
[----:B----4-:R-:W-:-:S05]  /*d680*/  IMAD.WIDE R12, R19, 0x2, R12 ;  /* 0x00000002130c7825 */ /* 0x010fca00078e020c */
        /* <DEDUP_REMOVED lines=13> */
[----:B------:R0:W-:Y:S02]  /*d760*/  STL [R1+0x588], R13 ;  /* 0x0005880d01007387 */ /* 0x0001e40000100800 */
[----:B0-----:R-:W-:-:S04]  /*d770*/  IMAD.WIDE R12, R19, 0x2, R22 ;  /* 0x00000002130c7825 */ /* 0x001fc800078e0216 */
[----:B------:R-:W-:Y:S02]  /*d780*/  IMAD.MOV.U32 R22, RZ, RZ, R17 ;  /* 0x000000ffff167224 */ /* 0x000fe400078e0011 */
[----:B------:R-:W-:Y:S02]  /*d790*/  IMAD.MOV.U32 R23, RZ, RZ, R16 ;  /* 0x000000ffff177224 */ /* 0x000fe400078e0010 */
[----:B--2---:R-:W-:-:S05]  /*d7a0*/  IMAD.WIDE R8, R19, 0x2, R8 ;  /* 0x0000000213087825 */ /* 0x004fca00078e0208 */
[----:B------:R-:W-:Y:S04]  /*d7b0*/  STL [R1+0x584], R8 ;  /* 0x0005840801007387 */ /* 0x000fe80000100800 */
[----:B------:R0:W-:Y:S04]  /*d7c0*/  STL [R1+0x580], R9 ;  /* 0x0005800901007387 */ /* 0x0001e80000100800 */
[----:B0-----:R-:W2:Y:S01]  /*d7d0*/  LDL.LU.64 R8, [R1+0x4b0] ;  /* 0x0004b00001087983 */ /* 0x001ea20000300a00 */
[----:B---3--:R-:W-:-:S05]  /*d7e0*/  IMAD.WIDE R4, R19, 0x2, R4 ;  /* 0x0000000213047825 */ /* 0x008fca00078e0204 */
[----:B------:R-:W-:Y:S04]  /*d7f0*/  STL [R1+0x57c], R4 ;  /* 0x00057c0401007387 */ /* 0x000fe80000100800 */
[----:B------:R0:W-:Y:S04]  /*d800*/  STL [R1+0x578], R5 ;  /* 0x0005780501007387 */ /* 0x0001e80000100800 */
[----:B------:R-:W3:Y:S04]  /*d810*/  LDL.LU.64 R16, [R1+0x500] ;  /* 0x0005000001107983 */ /* 0x000ee80000300a00 */
[----:B------:R-:W-:Y:S01]  /*d820*/  STL [R1+0x574], R12 ;  /* 0x0005740c01007387 */ /* 0x000fe20000100800 */
[----:B0-----:R-:W-:-:S03]  /*d830*/  IMAD.WIDE R4, R19, 0x2, R20 ;  /* 0x0000000213047825 */ /* 0x001fc600078e0214 */
[----:B------:R0:W-:Y:S04]  /*d840*/  STL [R1+0x570], R13 ;  /* 0x0005700d01007387 */ /* 0x0001e80000100800 */
[----:B0-----:R-:W4:Y:S04]  /*d850*/  LDL.LU.64 R12, [R1+0x4c0] ;  /* 0x0004c000010c7983 */ /* 0x001f280000300a00 */
[----:B------:R-:W3:Y:S04]  /*d860*/  LDL.LU.64 R20, [R1+0x4f8] ;  /* 0x0004f80001147983 */ /* 0x000ee80000300a00 */
[----:B------:R0:W-:Y:S02]  /*d870*/  STL.64 [R1+0x6c0], R22 ;  /* 0x0006c01601007387 */ /* 0x0001e40000100a00 */
[----:B0-----:R-:W-:-:S02]  /*d880*/  IMAD.MOV.U32 R22, RZ, RZ, R0 ;  /* 0x000000ffff167224 */ /* 0x001fc400078e0000 */
[C---:B--2---:R-:W-:Y:S01]  /*d890*/  IMAD.WIDE R8, R19.reuse, 0x2, R8 ;  /* 0x0000000213087825 */ /* 0x044fe200078e0208 */
[----:B---3--:R0:W-:Y:S04]  /*d8a0*/  STL.64 [R1+0x6b8], R20 ;  /* 0x0006b81401007387 */ /* 0x0081e80000100a00 */
[----:B0-----:R-:W2:Y:S04]  /*d8b0*/  LDL.LU.64 R20, [R1+0x4e0] ;  /* 0x0004e00001147983 */ /* 0x001ea80000300a00 */
[----:B------:R-:W3:Y:S04]  /*d8c0*/  LDL.LU R0, [R1+0x6d8] ;  /* 0x0006d80001007983 */ /* 0x000ee80000300800 */
[----:B------:R-:W-:Y:S04]  /*d8d0*/  STL [R1+0x56c], R8 ;  /* 0x00056c0801007387 */ /* 0x000fe80000100800 */
[----:B------:R0:W-:Y:S04]  /*d8e0*/  STL [R1+0x568], R9 ;  /* 0x0005680901007387 */ /* 0x0001e80000100800 */
[----:B0-----:R-:W2:Y:S04]  /*d8f0*/  LDL.LU.64 R8, [R1+0x4c8] ;  /* 0x0004c80001087983 */ /* 0x001ea80000300a00 */
        /* <DEDUP_REMOVED lines=9> */
[----:B------:R-:W-:Y:S01]  /*d990*/  STL [R1+0x4b8], R9 ;  /* 0x0004b80901007387 */ /* 0x000fe20000100800 */
[----:B---3--:R-:W-:-:S05]  /*d9a0*/  IMAD.WIDE R4, R19, 0x2, R4 ;  /* 0x0000000213047825 */ /* 0x008fca00078e0204 */
[----:B------:R-:W-:Y:S04]  /*d9b0*/  STL [R1+0x4b4], R4 ;  /* 0x0004b40401007387 */ /* 0x000fe80000100800 */
[----:B------:R0:W-:Y:S04]  /*d9c0*/  STL [R1+0x4b0], R5 ;  /* 0x0004b00501007387 */ /* 0x0001e80000100800 */
[----:B0-----:R-:W2:Y:S04]  /*d9d0*/  LDL.LU.64 R4, [R1+0x4e8] ;  /* 0x0004e80001047983 */ /* 0x001ea80000300a00 */
[----:B------:R-:W-:Y:S04]  /*d9e0*/  STL.64 [R1+0x6d0], R6 ;  /* 0x0006d00601007387 */ /* 0x000fe80000100a00 */
[----:B--2---:R0:W-:Y:S04]  /*d9f0*/  STL.64 [R1+0x6c8], R4 ;  /* 0x0006c80401007387 */ /* 0x0041e80000100a00 */
[----:B0-----:R-:W2:Y:S04]  /*da00*/  LDL.LU R4, [R1+0x3d0] ;  /* 0x0003d00001047983 */ /* 0x001ea80000300800 */
[----:B------:R-:W2:Y:S04]  /*da10*/  LDL.LU R5, [R1+0x3d4] ;  /* 0x0003d40001057983 */ /* 0x000ea80000300800 */
[----:B------:R-:W2:Y:S04]  /*da20*/  LDL.LU R6, [R1+0x3d8] ;  /* 0x0003d80001067983 */ /* 0x000ea80000300800 */
[----:B------:R-:W2:Y:S01]  /*da30*/  LDL.LU R7, [R1+0x3dc] ;  /* 0x0003dc0001077983 */ /* 0x000ea20000300800 */
[----:B------:R-:W-:-:S02]  /*da40*/  IMAD.MOV.U32 R23, RZ, RZ, R18 ;  /* 0x000000ffff177224 */ /* 0x000fc400078e0012 */
[----:B------:R-:W-:-:S04]  /*da50*/  IMAD.WIDE R8, R19, 0x2, R20 ;  /* 0x0000000213087825 */ /* 0x000fc800078e0214 */
[C---:B----4-:R-:W-:Y:S01]  /*da60*/  IMAD.WIDE R12, R19.reuse, 0x2, R12 ;  /* 0x00000002130c7825 */ /* 0x050fe200078e020c */
[----:B--2---:R-:W-:Y:S01]  /*da70*/  HMMA.16816.F32 R20, R24, R22, R4 ;  /* 0x000000161814723c */ /* 0x004fe20000001804 */
[----:B------:R-:W2:Y:S04]  /*da80*/  LDL.LU.64 R6, [R1+0x6d0] ;  /* 0x0006d00001067983 */ /* 0x000ea80000300a00 */
[----:B------:R-:W3:Y:S11]  /*da90*/  LDL.LU.64 R4, [R1+0x6c8] ;  /* 0x0006c80001047983 */ /* 0x000ef60000300a00 */
[----:B------:R-:W-:Y:S07]  /*daa0*/  @!UPT UIADD3 URZ, URZ, URZ, URZ ;  /* 0x0000003f3f3ff290 */ /* 0x000fee000fffe03f */
[----:B------:R-:W-:Y:S04]  /*dab0*/  STL.64 [R1+0x3d0], R20 ;  /* 0x0003d01401007387 */ /* 0x000fe80000100a00 */
[----:B------:R0:W-:Y:S04]  /*dac0*/  STL.64 [R1+0x3d8], R22 ;  /* 0x0003d81601007387 */ /* 0x0001e80000100a00 */
[----:B0-----:R-:W4:Y:S04]  /*dad0*/  LDL.LU.64 R22, [R1+0x6c0] ;  /* 0x0006c00001167983 */ /* 0x001f280000300a00 */
[----:B------:R-:W2:Y:S04]  /*dae0*/  LDL.LU.64 R20, [R1+0x6b8] ;  /* 0x0006b80001147983 */ /* 0x000ea80000300a00 */
[----:B------:R-:W-:Y:S04]  /*daf0*/  STL [R1+0x4ac], R12 ;  /* 0x0004ac0c01007387 */ /* 0x000fe80000100800 */
[----:B------:R0:W-:Y:S04]  /*db00*/  STL [R1+0x4a8], R13 ;  /* 0x0004a80d01007387 */ /* 0x0001e80000100800 */
[----:B0-----:R-:W2:Y:S04]  /*db10*/  LDL.LU.64 R12, [R1+0x4f0] ;  /* 0x0004f000010c7983 */ /* 0x001ea80000300a00 */
[----:B------:R-:W-:Y:S04]  /*db20*/  STL [R1+0x4a4], R8 ;  /* 0x0004a40801007387 */ /* 0x000fe80000100800 */
[----:B------:R-:W-:Y:S04]  /*db30*/  STL [R1+0x4a0], R9 ;  /* 0x0004a00901007387 */ /* 0x000fe80000100800 */
[----:B------:R-:W-:Y:S01]  /*db40*/  STL.64 [R1+0x6b0], R14 ;  /* 0x0006b00e01007387 */ /* 0x000fe20000100a00 */
[----:B--2---:R-:W-:-:S05]  /*db50*/  IMAD.WIDE R12, R19, 0x2, R12 ;  /* 0x00000002130c7825 */ /* 0x004fca00078e020c */
[----:B------:R0:W-:Y:S04]  /*db60*/  STL.64 [R1+0x6a8], R12 ;  /* 0x0006a80c01007387 */ /* 0x0001e80000100a00 */
[----:B0-----:R-:W4:Y:S04]  /*db70*/  LDL.LU R12, [R1+0x3c0] ;  /* 0x0003c000010c7983 */ /* 0x001f280000300800 */
[----:B------:R-:W4:Y:S04]  /*db80*/  LDL.LU R13, [R1+0x3c4] ;  /* 0x0003c400010d7983 */ /* 0x000f280000300800 */
[----:B------:R-:W4:Y:S04]  /*db90*/  LDL.LU R14, [R1+0x3c8] ;  /* 0x0003c800010e7983 */ /* 0x000f280000300800 */
[----:B------:R-:W4:Y:S01]  /*dba0*/  LDL.LU R15, [R1+0x3cc] ;  /* 0x0003cc00010f7983 */ /* 0x000f220000300800 */
[----:B---3--:R-:W-:-:S04]  /*dbb0*/  IMAD.WIDE R4, R19, 0x2, R4 ;  /* 0x0000000213047825 */ /* 0x008fc800078e0204 */
[C---:B------:R-:W-:Y:S01]  /*dbc0*/  IMAD.WIDE R8, R19.reuse, 0x2, R20 ;  /* 0x0000000213087825 */ /* 0x040fe200078e0214 */
[----:B------:R-:W-:Y:S04]  /*dbd0*/  STL [R1+0x49c], R4 ;  /* 0x00049c0401007387 */ /* 0x000fe80000100800 */
[----:B------:R-:W-:Y:S01]  /*dbe0*/  STL [R1+0x498], R5 ;  /* 0x0004980501007387 */ /* 0x000fe20000100800 */
[----:B----4-:R-:W-:Y:S03]  /*dbf0*/  HMMA.16816.F32 R20, R24, R22, R12 ;  /* 0x000000161814723c */ /* 0x010fe6000000180c */
[----:B------:R-:W2:Y:S04]  /*dc00*/  LDL.LU.64 R14, [R1+0x6b0] ;  /* 0x0006b000010e7983 */ /* 0x000ea80000300a00 */
[----:B------:R-:W3:Y:S11]  /*dc10*/  LDL.LU.64 R12, [R1+0x6a8] ;  /* 0x0006a800010c7983 */ /* 0x000ef60000300a00 */
[----:B------:R-:W-:Y:S05]  /*dc20*/  @!UPT UIADD3 URZ, URZ, URZ, URZ ;  /* 0x0000003f3f3ff290 */ /* 0x000fea000fffe03f */
[----:B------:R0:W-:Y:S04]  /*dc30*/  STL.64 [R1+0x3c0], R20 ;  /* 0x0003c01401007387 */ /* 0x0001e80000100a00 */
[----:B------:R-:W-:Y:S04]  /*dc40*/  STL.64 [R1+0x3c8], R22 ;  /* 0x0003c81601007387 */ /* 0x000fe80000100a00 */
[----:B---3--:R-:W-:Y:S04]  /*dc50*/  STL [R1+0x494], R12 ;  /* 0x0004940c01007387 */ /* 0x008fe80000100800 */
[----:B0-----:R-:W3:Y:S04]  /*dc60*/  LDL.LU.64 R20, [R1+0x538] ;  /* 0x0005380001147983 */ /* 0x001ee80000300a00 */
[----:B---3--:R0:W-:Y:S04]  /*dc70*/  STL.64 [R1+0x670], R20 ;  /* 0x0006701401007387 */ /* 0x0081e80000100a00 */
[----:B0-----:R-:W3:Y:S04]  /*dc80*/  LDL.LU R20, [R1+0x3a0] ;  /* 0x0003a00001147983 */ /* 0x001ee80000300800 */
[----:B------:R-:W3:Y:S04]  /*dc90*/  LDL.LU R21, [R1+0x3a4] ;  /* 0x0003a40001157983 */ /* 0x000ee80000300800 */
[----:B------:R-:W4:Y:S04]  /*dca0*/  LDL.LU R22, [R1+0x3a8] ;  /* 0x0003a80001167983 */ /* 0x000f280000300800 */
[----:B------:R-:W4:Y:S01]  /*dcb0*/  LDL.LU R23, [R1+0x3ac] ;  /* 0x0003ac0001177983 */ /* 0x000f220000300800 */
[----:B------:R-:W-:-:S04]  /*dcc0*/  IMAD.WIDE R4, R19, 0x2, R16 ;  /* 0x0000000213047825 */ /* 0x000fc800078e0210 */
[----:B------:R-:W-:Y:S02]  /*dcd0*/  IMAD.MOV.U32 R16, RZ, RZ, R0 ;  /* 0x000000ffff107224 */ /* 0x000fe400078e0000 */
[----:B------:R-:W-:Y:S02]  /*dce0*/  IMAD.MOV.U32 R17, RZ, RZ, R2 ;  /* 0x000000ffff117224 */ /* 0x000fe400078e0002 */
[----:B------:R-:W-:Y:S01]  /*dcf0*/  IMAD.MOV.U32 R18, RZ, RZ, R3 ;  /* 0x000000ffff127224 */ /* 0x000fe200078e0003 */
[----:B----4-:R-:W-:Y:S04]  /*dd00*/  STL.64 [R1+0x688], R22 ;  /* 0x0006881601007387 */ /* 0x010fe80000100a00 */
[----:B---3--:R0:W-:Y:S04]  /*dd10*/  STL.64 [R1+0x680], R20 ;  /* 0x0006801401007387 */ /* 0x0081e80000100a00 */
[----:B0-----:R-:W3:Y:S04]  /*dd20*/  LDL.LU R20, [R1+0x3b0] ;  /* 0x0003b00001147983 */ /* 0x001ee80000300800 */
[----:B------:R-:W3:Y:S04]  /*dd30*/  LDL.LU R21, [R1+0x3b4] ;  /* 0x0003b40001157983 */ /* 0x000ee80000300800 */
[----:B------:R-:W3:Y:S04]  /*dd40*/  LDL.LU R22, [R1+0x3b8] ;  /* 0x0003b80001167983 */ /* 0x000ee80000300800 */
[----:B------:R-:W3:Y:S04]  /*dd50*/  LDL.LU R23, [R1+0x3bc] ;  /* 0x0003bc0001177983 */ /* 0x000ee80000300800 */
[----:B------:R0:W5:Y:S04]  /*dd60*/  LDL.LU R0, [R1+0x6a4] ;  /* 0x0006a40001007983 */ /* 0x0001680000300800 */
[----:B------:R-:W4:Y:S04]  /*dd70*/  LDL.LU R2, [R1+0x6a0] ;  /* 0x0006a00001027983 */ /* 0x000f280000300800 */
[----:B------:R-:W4:Y:S01]  /*dd80*/  LDL.LU R3, [R1+0x69c] ;  /* 0x00069c0001037983 */ /* 0x000f220000300800 */
[----:B------:R-:W-:-:S03]  /*dd90*/  IMAD.MOV.U32 R19, RZ, RZ, R28 ;  /* 0x000000ffff137224 */ /* 0x000fc600078e001c */
[----:B------:R0:W5:Y:S04]  /*dda0*/  LDL.LU R28, [R1+0x698] ;  /* 0x00069800011c7983 */ /* 0x0001680000300800 */
[----:B------:R1:W-:Y:S04]  /*ddb0*/  STL [R1+0x490], R13 ;  /* 0x0004900d01007387 */ /* 0x0003e80000100800 */
[----:B------:R-:W-:Y:S01]  /*ddc0*/  STL [R1+0x48c], R8 ;  /* 0x00048c0801007387 */ /* 0x000fe20000100800 */
[----:B-1----:R-:W-:-:S03]  /*ddd0*/  IMAD.MOV.U32 R13, RZ, RZ, c[0x0][0x18c] ;  /* 0x00006300ff0d7624 */ /* 0x002fc600078e00ff */
[----:B------:R1:W-:Y:S01]  /*dde0*/  STL [R1+0x488], R9 ;  /* 0x0004880901007387 */ /* 0x0003e20000100800 */
[----:B------:R-:W-:-:S03]  /*ddf0*/  IMAD.SHL.U32 R13, R13, 0x20, RZ ;  /* 0x000000200d0d7824 */ /* 0x000fc600078e00ff */
[----:B-1----:R-:W2:Y:S01]  /*de00*/  LDL.LU.64 R8, [R1+0x510] ;  /* 0x0005100001087983 */ /* 0x002ea20000300a00 */
[----:B----4-:R-:W-:-:S03]  /*de10*/  IMAD.WIDE R12, R13, 0x2, R2 ;  /* 0x000000020d0c7825 */ /* 0x010fc600078e0202 */
[----:B------:R-:W4:Y:S01]  /*de20*/  LDL.LU.64 R2, [R1+0x690] ;  /* 0x0006900001027983 */ /* 0x000f220000300a00 */
[----:B---3--:R-:W-:Y:S03]  /*de30*/  HMMA.16816.F32 R20, R24, R6, R20 ;  /* 0x000000061814723c */ /* 0x008fe60000001814 */
[----:B------:R-:W-:Y:S04]  /*de40*/  STL [R1+0x484], R4 ;  /* 0x0004840401007387 */ /* 0x000fe80000100800 */
[----:B------:R-:W-:Y:S11]  /*de50*/  STL [R1+0x480], R5 ;  /* 0x0004800501007387 */ /* 0x000ff60000100800 */
[----:B------:R-:W-:Y:S05]  /*de60*/  @!UPT UIADD3 URZ, URZ, URZ, URZ ;  /* 0x0000003f3f3ff290 */ /* 0x000fea000fffe03f */
[----:B------:R-:W-:Y:S04]  /*de70*/  STL.64 [R1+0x3b0], R20 ;  /* 0x0003b01401007387 */ /* 0x000fe80000100a00 */
[----:B------:R1:W-:Y:S04]  /*de80*/  STL.64 [R1+0x3b8], R22 ;  /* 0x0003b81601007387 */ /* 0x0003e80000100a00 */
[----:B-1----:R-:W3:Y:S04]  /*de90*/  LDL.LU.64 R22, [R1+0x688] ;  /* 0x0006880001167983 */ /* 0x002ee80000300a00 */
[----:B------:R-:W3:Y:S01]  /*dea0*/  LDL.LU.64 R20, [R1+0x680] ;  /* 0x0006800001147983 */ /* 0x000ee20000300a00 */
[----:B------:R-:W-:-:S03]  /*deb0*/  IMAD.MOV.U32 R5, RZ, RZ, c[0x0][0x18c] ;  /* 0x00006300ff057624 */ /* 0x000fc600078e00ff */
[----:B------:R-:W3:Y:S01]  /*dec0*/  LDL.LU.64 R6, [R1+0x528] ;  /* 0x0005280001067983 */ /* 0x000ee20000300a00 */
[----:B------:R-:W-:-:S04]  /*ded0*/  IMAD.SHL.U32 R5, R5, 0x20, RZ ;  /* 0x0000002005057824 */ /* 0x000fc800078e00ff */
[----:B--2---:R-:W-:-:S04]  /*dee0*/  IMAD.WIDE R8, R5, 0x2, R8 ;  /* 0x0000000205087825 */ /* 0x004fc800078e0208 */
[----:B----4-:R-:W-:Y:S02]  /*def0*/  IMAD.WIDE R4, R5, 0x2, R2 ;  /* 0x0000000205047825 */ /* 0x010fe400078e0202 */
[----:B------:R-:W2:Y:S04]  /*df00*/  LDL.LU.64 R2, [R1+0x678] ;  /* 0x0006780001027983 */ /* 0x000ea80000300a00 */
[----:B------:R-:W-:Y:S04]  /*df10*/  STL [R1+0x47c], R12 ;  /* 0x00047c0c01007387 */ /* 0x000fe80000100800 */
[----:B------:R-:W-:Y:S04]  /*df20*/  STL [R1+0x478], R13 ;  /* 0x0004780d01007387 */ /* 0x000fe80000100800 */
[----:B------:R-:W-:Y:S04]  /*df30*/  STL [R1+0x474], R8 ;  /* 0x0004740801007387 */ /* 0x000fe80000100800 */
[----:B------:R1:W-:Y:S04]  /*df40*/  STL [R1+0x470], R9 ;  /* 0x0004700901007387 */ /* 0x0003e80000100800 */
[----:B-1----:R-:W4:Y:S01]  /*df50*/  LDL.LU.64 R8, [R1+0x520] ;  /* 0x0005200001087983 */ /* 0x002f220000300a00 */
[----:B---3--:R-:W-:Y:S01]  /*df60*/  HMMA.16816.F32 R20, R24, R10, R20 ;  /* 0x0000000a1814723c */ /* 0x008fe20000001814 */
[----:B------:R-:W-:-:S02]  /*df70*/  IMAD.MOV.U32 R13, RZ, RZ, c[0x0][0x18c] ;  /* 0x00006300ff0d7624 */ /* 0x000fc400078e00ff */
[----:B------:R-:W-:Y:S02]  /*df80*/  STL [R1+0x46c], R4 ;  /* 0x00046c0401007387 */ /* 0x000fe40000100800 */
[----:B------:R-:W-:Y:S02]  /*df90*/  IMAD.SHL.U32 R13, R13, 0x20, RZ ;  /* 0x000000200d0d7824 */ /* 0x000fe400078e00ff */
[----:B------:R-:W-:Y:S11]  /*dfa0*/  STL [R1+0x468], R5 ;  /* 0x0004680501007387 */ /* 0x000ff60000100800 */
[----:B------:R-:W-:Y:S05]  /*dfb0*/  @!UPT UIADD3 URZ, URZ, URZ, URZ ;  /* 0x0000003f3f3ff290 */ /* 0x000fea000fffe03f */
[----:B------:R1:W-:Y:S04]  /*dfc0*/  STL.64 [R1+0x3a0], R20 ;  /* 0x0003a01401007387 */ /* 0x0003e80000100a00 */
[----:B------:R3:W-:Y:S04]  /*dfd0*/  STL.64 [R1+0x3a8], R22 ;  /* 0x0003a81601007387 */ /* 0x0007e80000100a00 */
[----:B-1----:R-:W4:Y:S01]  /*dfe0*/  LDL.LU.64 R20, [R1+0x670] ;  /* 0x0006700001147983 */ /* 0x002f220000300a00 */
[----:B--2---:R-:W-:-:S03]  /*dff0*/  IMAD.WIDE R4, R13, 0x2, R2 ;  /* 0x000000020d047825 */ /* 0x004fc600078e0202 */
[----:B------:R-:W2:Y:S01]  /*e000*/  LDL.LU.64 R2, [R1+0x668] ;  /* 0x0006680001027983 */ /* 0x000ea20000300a00 */
[----:B------:R-:W-:Y:S01]  /*e010*/  HMMA.16816.F32 R16, R24, R14, R16 ;  /* 0x0000000e1810723c */ /* 0x000fe20000001810 */
[----:B------:R-:W-:-:S04]  /*e020*/  IMAD.WIDE R6, R13, 0x2, R6 ;  /* 0x000000020d067825 */ /* 0x000fc800078e0206 */
[----:B---3--:R-:W-:Y:S02]  /*e030*/  IMAD.MOV.U32 R23, RZ, RZ, R7 ;  /* 0x000000ffff177224 */ /* 0x008fe400078e0007 */
[----:B----4-:R-:W-:-:S05]  /*e040*/  IMAD.WIDE R8, R13, 0x2, R8 ;  /* 0x000000020d087825 */ /* 0x010fca00078e0208 */
[----:B------:R-:W-:Y:S04]  /*e050*/  STL [R1+0x464], R8 ;  /* 0x0004640801007387 */ /* 0x000fe80000100800 */
[----:B------:R-:W-:Y:S04]  /*e060*/  STL [R1+0x460], R9 ;  /* 0x0004600901007387 */ /* 0x000fe80000100800 */
[----:B------:R-:W3:Y:S04]  /*e070*/  LDL.LU R11, [R1+0x5c0] ;  /* 0x0005c000010b7983 */ /* 0x000ee80000300800 */
[----:B------:R1:W-:Y:S01]  /*e080*/  STL [R1], R6 ;  /* 0x0000000601007387 */ /* 0x0003e20000100800 */
[----:B------:R-:W-:-:S03]  /*e090*/  IMAD.MOV.U32 R22, RZ, RZ, R4 ;  /* 0x000000ffff167224 */ /* 0x000fc600078e0004 */
[----:B-1----:R-:W4:Y:S04]  /*e0a0*/  LDL.LU.64 R6, [R1+0x540] ;  /* 0x0005400001067983 */ /* 0x002f280000300a00 */
[----:B------:R1:W-:Y:S04]  /*e0b0*/  STL.64 [R1+0x230], R16 ;  /* 0x0002301001007387 */ /* 0x0003e80000100a00 */
[----:B------:R0:W-:Y:S04]  /*e0c0*/  STL.64 [R1+0x238], R18 ;  /* 0x0002381201007387 */ /* 0x0001e80000100a00 */
[----:B------:R-:W4:Y:S04]  /*e0d0*/  LDL.LU.64 R24, [R1+0x550] ;  /* 0x0005500001187983 */ /* 0x000f280000300a00 */
[----:B------:R-:W4:Y:S01]  /*e0e0*/  LDL.LU.64 R26, [R1+0x558] ;  /* 0x00055800011a7983 */ /* 0x000f220000300a00 */
[----:B------:R-:W-:-:S04]  /*e0f0*/  IMAD.WIDE R8, R13, 0x2, R20 ;  /* 0x000000020d087825 */ /* 0x000fc800078e0214 */
[----:B------:R-:W-:Y:S02]  /*e100*/  IMAD.MOV.U32 R21, RZ, RZ, R5 ;  /* 0x000000ffff157224 */ /* 0x000fe400078e0005 */
[----:B--2---:R-:W-:Y:S02]  /*e110*/  IMAD.WIDE R4, R13, 0x2, R2 ;  /* 0x000000020d047825 */ /* 0x004fe400078e0202 */
[----:B------:R-:W2:Y:S02]  /*e120*/  LDL.LU.64 R2, [R1+0x660] ;  /* 0x0006600001027983 */ /* 0x000ea40000300a00 */
[----:B------:R-:W-:Y:S02]  /*e130*/  IMAD.MOV.U32 R12, RZ, RZ, c[0x0][0x188] ;  /* 0x00006200ff0c7624 */ /* 0x000fe400078e00ff */
[----:B-1----:R-:W-:Y:S02]  /*e140*/  IMAD.MOV.U32 R16, RZ, RZ, R4 ;  /* 0x000000ffff107224 */ /* 0x002fe400078e0004 */
[----:B------:R-:W-:-:S02]  /*e150*/  IMAD.SHL.U32 R12, R12, 0x20, RZ ;  /* 0x000000200c0c7824 */ /* 0x000fc400078e00ff */
[----:B------:R-:W-:Y:S01]  /*e160*/  IMAD.MOV.U32 R15, RZ, RZ, R5 ;  /* 0x000000ffff0f7224 */ /* 0x000fe200078e0005 */
[----:B------:R-:W-:Y:S01]  /*e170*/  UIADD3 UR4, UR4, -0x20, URZ ;  /* 0xffffffe004047890 */ /* 0x000fe2000fffe03f */
[----:B------:R-:W-:Y:S02]  /*e180*/  IMAD.MOV.U32 R10, RZ, RZ, R19 ;  /* 0x000000ffff0a7224 */ /* 0x000fe400078e0013 */
[----:B------:R-:W-:Y:S02]  /*e190*/  IMAD.MOV.U32 R20, RZ, RZ, R8 ;  /* 0x000000ffff147224 */ /* 0x000fe400078e0008 */
[----:B0-----:R-:W-:Y:S01]  /*e1a0*/  IMAD.MOV.U32 R19, RZ, RZ, R9 ;  /* 0x000000ffff137224 */ /* 0x001fe200078e0009 */
[----:B---3--:R-:W-:-:S04]  /*e1b0*/  IADD3 R11, R11, -0x1, RZ ;  /* 0xffffffff0b0b7810 */ /* 0x008fc80007ffe0ff */
[----:B------:R-:W-:Y:S01]  /*e1c0*/  ISETP.NE.U32.AND P0, PT, R11, RZ, PT ;  /* 0x000000ff0b00720c */ /* 0x000fe20003f05070 */
[----:B------:R0:W-:Y:S01]  /*e1d0*/  STL [R1+0x5c0], R11 ;  /* 0x0005c00b01007387 */ /* 0x0001e20000100800 */
[----:B----4-:R-:W-:-:S04]  /*e1e0*/  IMAD.WIDE R6, R13, 0x2, R6 ;  /* 0x000000020d067825 */ /* 0x010fc800078e0206 */
[----:B------:R-:W-:Y:S02]  /*e1f0*/  IMAD.MOV.U32 R18, RZ, RZ, R6 ;  /* 0x000000ffff127224 */ /* 0x000fe400078e0006 */
[----:B------:R-:W-:Y:S02]  /*e200*/  IMAD.MOV.U32 R17, RZ, RZ, R7 ;  /* 0x000000ffff117224 */ /* 0x000fe400078e0007 */
[----:B------:R-:W-:-:S04]  /*e210*/  IMAD.WIDE R6, R13, 0x2, R24 ;  /* 0x000000020d067825 */ /* 0x000fc800078e0218 */
[----:B------:R-:W-:-:S04]  /*e220*/  IMAD.WIDE R4, R13, 0x2, R26 ;  /* 0x000000020d047825 */ /* 0x000fc800078e021a */
[----:B------:R-:W-:Y:S02]  /*e230*/  IMAD.MOV.U32 R14, RZ, RZ, R6 ;  /* 0x000000ffff0e7224 */ /* 0x000fe400078e0006 */
[----:B------:R-:W-:Y:S02]  /*e240*/  IMAD.MOV.U32 R13, RZ, RZ, R7 ;  /* 0x000000ffff0d7224 */ /* 0x000fe400078e0007 */
[----:B0-----:R-:W-:Y:S02]  /*e250*/  IMAD.MOV.U32 R11, RZ, RZ, R5 ;  /* 0x000000ffff0b7224 */ /* 0x001fe400078e0005 */
[----:B--2---:R-:W-:-:S04]  /*e260*/  IMAD.WIDE R2, R12, 0x2, R2 ;  /* 0x000000020c027825 */ /* 0x004fc800078e0202 */
[----:B------:R-:W-:Y:S02]  /*e270*/  IMAD.MOV.U32 R12, RZ, RZ, R4 ;  /* 0x000000ffff0c7224 */ /* 0x000fe400078e0004 */
[----:B------:R-:W-:Y:S02]  /*e280*/  IMAD.MOV.U32 R4, RZ, RZ, R2 ;  /* 0x000000ffff047224 */ /* 0x000fe400078e0002 */
[----:B------:R-:W-:Y:S01]  /*e290*/  IMAD.MOV.U32 R2, RZ, RZ, R3 ;  /* 0x000000ffff027224 */ /* 0x000fe200078e0003 */
[----:B------:R-:W-:Y:S01]  /*e2a0*/  @!P0 CALL.REL.NOINC `(.L_x_2) ;  /* 0x0000001000008944 */ /* 0x000fe20003c00000 */
[----:B------:R-:W-:Y:S05]  /*e2b0*/  BRA `(.L_x_3) ;  /* 0xffff6c1000007947 */ /* 0x000fea000383ffff */
.L_x_2:
[----:B------:R-:W2:Y:S04]  /*e2c0*/  LDL.LU R27, [R1+0x3ac] ;  /* 0x0003ac00011b7983 */ /* 0x000ea80000300800 */
[----:B-----5:R-:W3:Y:S04]  /*e2d0*/  LDL.LU R0, [R1+0xdc] ;  /* 0x0000dc0001007983 */ /* 0x020ee80000300800 */
[----:B---3--:R0:W-:Y:S04]  /*e2e0*/  STL [R1+0x808], R0 ;  /* 0x0008080001007387 */ /* 0x0081e80000100800 */
[----:B0-----:R-:W3:Y:S04]  /*e2f0*/  LDL.LU R0, [R1+0xbc] ;  /* 0x0000bc0001007983 */ /* 0x001ee80000300800 */
        /* <DEDUP_REMOVED lines=33> */
[----:B------:R-:W3:Y:S01]  /*e510*/  LDL.LU R29, [R1+0xec] ;  /* 0x0000ec00011d7983 */ /* 0x000ee20000300800 */
[----:B--2---:R-:W-:-:S03]  /*e520*/  IMAD.MOV.U32 R0, RZ, RZ, R27 ;  /* 0x000000ffff007224 */ /* 0x004fc600078e001b */
[----:B---3--:R0:W-:Y:S04]  /*e530*/  STL [R1+0x810], R29 ;  /* 0x0008101d01007387 */ /* 0x0081e80000100800 */
[----:B0-----:R-:W2:Y:S04]  /*e540*/  LDL.LU R29, [R1+0x5c] ;  /* 0x00005c00011d7983 */ /* 0x001ea80000300800 */
[----:B--2---:R0:W-:Y:S04]  /*e550*/  STL [R1+0x818], R29 ;  /* 0x0008181d01007387 */ /* 0x0041e80000100800 */
        /* <DEDUP_REMOVED lines=30> */
[----:B------:R-:W2:Y:S04]  /*e740*/  LDL.LU R4, [R1+0xfc] ;  /* 0x0000fc0001047983 */ /* 0x000ea80000300800 */
[----:B------:R-:W2:Y:S04]  /*e750*/  LDL.LU R2, [R1+0x10c] ;  /* 0x00010c0001027983 */ /* 0x000ea80000300800 */
[----:B------:R-:W3:Y:S04]  /*e760*/  LDL.LU R22, [R1+0x58] ;  /* 0x0000580001167983 */ /* 0x000ee80000300800 */
        /* <DEDUP_REMOVED lines=12> */
[----:B------:R-:W2:Y:S01]  /*e830*/  LDL.LU R3, [R1+0xe4] ;  /* 0x0000e40001037983 */ /* 0x000ea20000300800 */
[----:B0-----:R-:W-:-:S03]  /*e840*/  IMAD.MOV.U32 R29, RZ, RZ, R10 ;  /* 0x000000ffff1d7224 */ /* 0x001fc600078e000a */
[----:B------:R-:W2:Y:S04]  /*e850*/  LDL.LU R5, [R1+0xf4] ;  /* 0x0000f40001057983 */ /* 0x000ea80000300800 */
[----:B------:R-:W2:Y:S04]  /*e860*/  LDL.LU R6, [R1+0x104] ;  /* 0x0001040001067983 */ /* 0x000ea80000300800 */
[----:B------:R-:W2:Y:S04]  /*e870*/  LDL.LU R7, [R1+0x50] ;  /* 0x0000500001077983 */ /* 0x000ea80000300800 */
[----:B------:R-:W2:Y:S04]  /*e880*/  LDL.LU R8, [R1+0xa0] ;  /* 0x0000a00001087983 */ /* 0x000ea80000300800 */
[----:B------:R-:W2:Y:S01]  /*e890*/  LDL.LU R9, [R1+0xb0] ;  /* 0x0000b00001097983 */ /* 0x000ea20000300800 */
[----:B------:R-:W-:-:S03]  /*e8a0*/  F2FP.PACK_AB R0, R29, R0 ;  /* 0x000000001d00723e */ /* 0x000fc600000000ff */
[----:B------:R-:W2:Y:S04]  /*e8b0*/  LDL.LU R24, [R1+0xc0] ;  /* 0x0000c00001187983 */ /* 0x000ea80000300800 */
[----:B------:R-:W2:Y:S04]  /*e8c0*/  LDL.LU R25, [R1+0xd0] ;  /* 0x0000d00001197983 */ /* 0x000ea80000300800 */
[----:B------:R-:W2:Y:S04]  /*e8d0*/  LDL.LU R26, [R1+0xe0] ;  /* 0x0000e000011a7983 */ /* 0x000ea80000300800 */
[----:B------:R-:W2:Y:S04]  /*e8e0*/  LDL.LU R27, [R1+0xf0] ;  /* 0x0000f000011b7983 */ /* 0x000ea80000300800 */
[----:B------:R-:W2:Y:S04]  /*e8f0*/  LDL.LU R10, [R1+0x100] ;  /* 0x00010000010a7983 */ /* 0x000ea80000300800 */
[----:B------:R0:W-:Y:S04]  /*e900*/  STL [R1+0x660], R28 ;  /* 0x0006601c01007387 */ /* 0x0001e80000100800 */
[----:B0-----:R-:W2:Y:S04]  /*e910*/  LDL.LU R28, [R1+0xcc] ;  /* 0x0000cc00011c7983 */ /* 0x001ea80000300800 */
[----:B------:R-:W2:Y:S04]  /*e920*/  LDL.LU R29, [R1+0x890] ;  /* 0x00089000011d7983 */ /* 0x000ea80000300800 */
[----:B------:R0:W-:Y:S04]  /*e930*/  STL [R1+0x48c], R0 ;  /* 0x00048c0001007387 */ /* 0x0001e80000100800 */
[----:B0-----:R-:W2:Y:S02]  /*e940*/  LDL.LU R0, [R1+0x88c] ;  /* 0x00088c0001007983 */ /* 0x001ea40000300800 */
[----:B--2---:R-:W-:-:S02]  /*e950*/  F2FP.PACK_AB R0, R29, R0 ;  /* 0x000000001d00723e */ /* 0x004fc400000000ff */
        /* <DEDUP_REMOVED lines=65> */
[----:B------:R2:W-:Y:S01]  /*ed70*/  STL [R1+0x3e8], R28 ;  /* 0x0003e81c01007387 */ /* 0x0005e20000100800 */
[----:B------:R-:W-:Y:S02]  /*ed80*/  F2FP.PACK_AB R3, R11, R3 ;  /* 0x000000030b03723e */ /* 0x000fe400000000ff */
[----:B--2---:R-:W-:Y:S02]  /*ed90*/  F2FP.PACK_AB R28, R0, R29 ;  /* 0x0000001d001c723e */ /* 0x004fe400000000ff */
[----:B------:R-:W-:Y:S02]  /*eda0*/  F2FP.PACK_AB R0, R4, R2 ;  /* 0x000000020400723e */ /* 0x000fe400000000ff */
[----:B---3--:R-:W-:Y:S01]  /*edb0*/  F2FP.PACK_AB R4, R22, R20 ;  /* 0x000000141604723e */ /* 0x008fe200000000ff */
[----:B------:R-:W-:Y:S01]  /*edc0*/  STL [R1+0x3e4], R28 ;  /* 0x0003e41c01007387 */ /* 0x000fe20000100800 */
[----:B----4-:R-:W-:-:S03]  /*edd0*/  F2FP.PACK_AB R2, R18, R16 ;  /* 0x000000101202723e */ /* 0x010fc600000000ff */
[----:B------:R0:W-:Y:S04]  /*ede0*/  STL [R1+0x3e0], R0 ;  /* 0x0003e00001007387 */ /* 0x0001e80000100800 */
[----:B------:R1:W-:Y:S01]  /*edf0*/  STL [R1+0x3dc], R4 ;  /* 0x0003dc0401007387 */ /* 0x0003e20000100800 */
[----:B0-----:R-:W-:-:S03]  /*ee00*/  F2FP.PACK_AB R0, R14, R12 ;  /* 0x0000000c0e00723e */ /* 0x001fc600000000ff */
[----:B------:R0:W-:Y:S01]  /*ee10*/  STL [R1+0x3d8], R2 ;  /* 0x0003d80201007387 */ /* 0x0001e20000100800 */
[----:B-1----:R-:W-:-:S03]  /*ee20*/  F2FP.PACK_AB R4, R23, R21 ;  /* 0x000000151704723e */ /* 0x002fc600000000ff */
[----:B------:R1:W-:Y:S01]  /*ee30*/  STL [R1+0x3d4], R0 ;  /* 0x0003d40001007387 */ /* 0x0003e20000100800 */
[----:B0-----:R-:W-:-:S03]  /*ee40*/  F2FP.PACK_AB R2, R19, R17 ;  /* 0x000000111302723e */ /* 0x001fc600000000ff */
[----:B------:R-:W-:Y:S01]  /*ee50*/  STL [R1+0x3d0], R4 ;  /* 0x0003d00401007387 */ /* 0x000fe20000100800 */
[----:B-1----:R-:W-:-:S03]  /*ee60*/  F2FP.PACK_AB R0, R15, R13 ;  /* 0x0000000d0f00723e */ /* 0x002fc600000000ff */
[----:B------:R0:W-:Y:S04]  /*ee70*/  STL [R1+0x3cc], R2 ;  /* 0x0003cc0201007387 */ /* 0x0001e80000100800 */
[----:B------:R1:W-:Y:S04]  /*ee80*/  STL [R1+0x3c8], R0 ;  /* 0x0003c80001007387 */ /* 0x0003e80000100800 */
[----:B------:R2:W-:Y:S01]  /*ee90*/  STL [R1+0x3c4], R3 ;  /* 0x0003c40301007387 */ /* 0x0005e20000100800 */
[----:B0-----:R-:W-:Y:S02]  /*eea0*/  F2FP.PACK_AB R2, R5, R6 ;  /* 0x000000060502723e */ /* 0x001fe400000000ff */
[----:B-1----:R-:W-:-:S03]  /*eeb0*/  F2FP.PACK_AB R0, R7, R8 ;  /* 0x000000080700723e */ /* 0x002fc600000000ff */
[----:B------:R0:W-:Y:S01]  /*eec0*/  STL [R1+0x3c0], R2 ;  /* 0x0003c00201007387 */ /* 0x0001e20000100800 */
[----:B--2---:R-:W-:-:S03]  /*eed0*/  F2FP.PACK_AB R3, R9, R24 ;  /* 0x000000180903723e */ /* 0x004fc600000000ff */
[----:B------:R1:W-:Y:S04]  /*eee0*/  STL [R1+0x3bc], R0 ;  /* 0x0003bc0001007387 */ /* 0x0003e80000100800 */
[----:B------:R-:W-:Y:S04]  /*eef0*/  STL [R1+0x3b8], R3 ;  /* 0x0003b80301007387 */ /* 0x000fe80000100800 */
[----:B------:R-:W2:Y:S01]  /*ef00*/  LDL.LU R28, [R1+0x2dc] ;  /* 0x0002dc00011c7983 */ /* 0x000ea20000300800 */
[----:B0-----:R-:W-:Y:S02]  /*ef10*/  F2FP.PACK_AB R2, R25, R26 ;  /* 0x0000001a1902723e */ /* 0x001fe400000000ff */
[----:B-1----:R-:W-:-:S03]  /*ef20*/  F2FP.PACK_AB R0, R27, R10 ;  /* 0x0000000a1b00723e */ /* 0x002fc600000000ff */
[----:B------:R-:W-:Y:S04]  /*ef30*/  STL [R1+0x3b4], R2 ;  /* 0x0003b40201007387 */ /* 0x000fe80000100800 */
[----:B--2---:R0:W-:Y:S04]  /*ef40*/  STL [R1+0x780], R28 ;  /* 0x0007801c01007387 */ /* 0x0041e80000100800 */
[----:B------:R-:W-:Y:S04]  /*ef50*/  STL [R1+0x3b0], R0 ;  /* 0x0003b00001007387 */ /* 0x000fe80000100800 */
        /* <DEDUP_REMOVED lines=33> */
[----:B------:R-:W3:Y:S04]  /*f170*/  LDL.LU R0, [R1+0x2ec] ;  /* 0x0002ec0001007983 */ /* 0x000ee80000300800 */
        /* <DEDUP_REMOVED lines=35> */
[----:B0-----:R-:W2:Y:S04]  /*f3b0*/  LDL.LU R0, [R1+0x11c] ;  /* 0x00011c0001007983 */ /* 0x001ea80000300800 */
[----:B------:R-:W3:Y:S04]  /*f3c0*/  LDL.LU R29, [R1+0x2fc] ;  /* 0x0002fc00011d7983 */ /* 0x000ee80000300800 */
[----:B------:R-:W4:Y:S04]  /*f3d0*/  LDL.LU R4, [R1+0x30c] ;  /* 0x00030c0001047983 */ /* 0x000f280000300800 */
[----:B------:R-:W4:Y:S04]  /*f3e0*/  LDL.LU R2, [R1+0x31c] ;  /* 0x00031c0001027983 */ /* 0x000f280000300800 */
[----:B------:R-:W3:Y:S04]  /*f3f0*/  LDL.LU R22, [R1+0x128] ;  /* 0x0001280001167983 */ /* 0x000ee80000300800 */
        /* <DEDUP_REMOVED lines=22> */
[----:B------:R-:W3:Y:S01]  /*f560*/  LDL.LU R10, [R1+0x310] ;  /* 0x00031000010a7983 */ /* 0x000ee20000300800 */
[----:B--2---:R-:W-:-:S03]  /*f570*/  F2FP.PACK_AB R28, R0, R28 ;  /* 0x0000001c001c723e */ /* 0x004fc600000000ff */
        /* <DEDUP_REMOVED lines=70> */
[----:B---3--:R-:W-:Y:S02]  /*f9e0*/  F2FP.PACK_AB R3, R11, R3 ;  /* 0x000000030b03723e */ /* 0x008fe400000000ff */
[----:B--2---:R-:W-:Y:S02]  /*f9f0*/  F2FP.PACK_AB R28, R0, R29 ;  /* 0x0000001d001c723e */ /* 0x004fe400000000ff */
[----:B----4-:R-:W-:Y:S02]  /*fa00*/  F2FP.PACK_AB R0, R4, R2 ;  /* 0x000000020400723e */ /* 0x010fe400000000ff */
[----:B------:R-:W-:Y:S01]  /*fa10*/  F2FP.PACK_AB R4, R22, R20 ;  /* 0x000000141604723e */ /* 0x000fe200000000ff */
[----:B------:R-:W-:Y:S01]  /*fa20*/  STL [R1+0xe4], R28 ;  /* 0x0000e41c01007387 */ /* 0x000fe20000100800 */
[----:B------:R-:W-:-:S03]  /*fa30*/  F2FP.PACK_AB R2, R18, R16 ;  /* 0x000000101202723e */ /* 0x000fc600000000ff */
        /* <DEDUP_REMOVED lines=212> */
[----:B------:R-:W-:Y:S01]  /*10780*/  STL [R1+0x30], R2 ;  /* 0x0000300201007387 */ /* 0x000fe20000100800 */
[----:B--2---:R-:W-:-:S03]  /*10790*/  F2FP.PACK_AB R3, R9, R24 ;  /* 0x000000180903723e */ /* 0x004fc600000000ff */
[----:B------:R0:W-:Y:S04]  /*107a0*/  STL [R1+0x2c], R0 ;  /* 0x00002c0001007387 */ /* 0x0001e80000100800 */
[----:B------:R-:W-:Y:S01]  /*107b0*/  STL [R1+0x28], R3 ;  /* 0x0000280301007387 */ /* 0x000fe20000100800 */
[----:B0-----:R-:W-:-:S03]  /*107c0*/  F2FP.PACK_AB R0, R27, R10 ;  /* 0x0000000a1b00723e */ /* 0x001fc600000000ff */
[----:B------:R-:W2:Y:S01]  /*107d0*/  LDL.LU R27, [R1+0x324] ;  /* 0x00032400011b7983 */ /* 0x000ea20000300800 */
[----:B------:R-:W-:-:S05]  /*107e0*/  F2FP.PACK_AB R2, R25, R26 ;  /* 0x0000001a1902723e */ /* 0x000fca00000000ff */
        /* <DEDUP_REMOVED lines=38> */
[----:B---3--:R0:W-:Y:S04]  /*10a50*/  STL [R1+0x6a8], R25 ;  /* 0x0006a81901007387 */ /* 0x0081e80000100800 */
[----:B0-----:R-:W3:Y:S04]  /*10a60*/  LDL.LU R25, [R1+0x334] ;  /* 0x0003340001197983 */ /* 0x001ee80000300800 */
[----:B------:R-:W4:Y:S04]  /*10a70*/  LDL.LU R24, [R1+0x384] ;  /* 0x0003840001187983 */ /* 0x000f280000300800 */
[----:B----4-:R0:W-:Y:S04]  /*10a80*/  STL [R1+0x6a4], R24 ;  /* 0x0006a41801007387 */ /* 0x0101e80000100800 */
[----:B0-----:R-:W4:Y:S04]  /*10a90*/  LDL.LU R24, [R1+0x354] ;  /* 0x0003540001187983 */ /* 0x001f280000300800 */
[----:B------:R-:W2:Y:S04]  /*10aa0*/  LDL.LU R7, [R1+0x320] ;  /* 0x0003200001077983 */ /* 0x000ea80000300800 */
[----:B--2---:R0:W-:Y:S04]  /*10ab0*/  STL [R1+0x6a0], R7 ;  /* 0x0006a00701007387 */ /* 0x0041e80000100800 */
[----:B0-----:R-:W2:Y:S04]  /*10ac0*/  LDL.LU R7, [R1+0x374] ;  /* 0x0003740001077983 */ /* 0x001ea80000300800 */
        /* <DEDUP_REMOVED lines=42> */
[----:B------:R-:W2:Y:S01]  /*10d70*/  LDL.LU R28, [R1+0x434] ;  /* 0x00043400011c7983 */ /* 0x000ea20000300800 */
[----:B------:R-:W-:-:S03]  /*10d80*/  F2FP.PACK_AB R27, R26, R27 ;  /* 0x0000001b1a1b723e */ /* 0x000fc600000000ff */
[----:B--2---:R0:W-:Y:S04]  /*10d90*/  STL [R1+0x664], R28 ;  /* 0x0006641c01007387 */ /* 0x0041e80000100800 */
[----:B0-----:R-:W2:Y:S04]  /*10da0*/  LDL.LU R28, [R1+0x414] ;  /* 0x00041400011c7983 */ /* 0x001ea80000300800 */
        /* <DEDUP_REMOVED lines=38> */
[----:B------:R0:W-:Y:S04]  /*11010*/  STL [R1], R27 ;  /* 0x0000001b01007387 */ /* 0x0001e80000100800 */
[----:B0-----:R-:W2:Y:S02]  /*11020*/  LDL.LU R27, [R1+0x6b0] ;  /* 0x0006b000011b7983 */ /* 0x001ea40000300800 */
[----:B--2---:R-:W-:-:S02]  /*11030*/  F2FP.PACK_AB R27, R26, R27 ;  /* 0x0000001b1a1b723e */ /* 0x004fc400000000ff */
[----:B------:R-:W3:Y:S02]  /*11040*/  LDL.LU R26, [R1+0x6ac] ;  /* 0x0006ac00011a7983 */ /* 0x000ee40000300800 */
[----:B---3--:R-:W-:Y:S02]  /*11050*/  F2FP.PACK_AB R26, R25, R26 ;  /* 0x0000001a191a723e */ /* 0x008fe400000000ff */
[----:B------:R-:W4:Y:S02]  /*11060*/  LDL.LU R25, [R1+0x6a8] ;  /* 0x0006a80001197983 */ /* 0x000f240000300800 */
[----:B----4-:R-:W-:Y:S02]  /*11070*/  F2FP.PACK_AB R25, R24, R25 ;  /* 0x000000191819723e */ /* 0x010fe400000000ff */
[----:B------:R-:W2:Y:S02]  /*11080*/  LDL.LU R24, [R1+0x6a4] ;  /* 0x0006a40001187983 */ /* 0x000ea40000300800 */
[----:B--2---:R-:W-:-:S02]  /*11090*/  F2FP.PACK_AB R24, R7, R24 ;  /* 0x000000180718723e */ /* 0x004fc400000000ff */
[----:B------:R-:W2:Y:S02]  /*110a0*/  LDL.LU R7, [R1+0x6a0] ;  /* 0x0006a00001077983 */ /* 0x000ea40000300800 */
[----:B--2---:R-:W-:Y:S02]  /*110b0*/  F2FP.PACK_AB R7, R6, R7 ;  /* 0x000000070607723e */ /* 0x004fe400000000ff */
[----:B------:R-:W2:Y:S02]  /*110c0*/  LDL.LU R6, [R1+0x69c] ;  /* 0x00069c0001067983 */ /* 0x000ea40000300800 */
[----:B--2---:R-:W-:Y:S02]  /*110d0*/  F2FP.PACK_AB R6, R5, R6 ;  /* 0x000000060506723e */ /* 0x004fe400000000ff */
        /* <DEDUP_REMOVED lines=26> */
[----:B------:R-:W2:Y:S01]  /*11280*/  LDL.LU R28, [R1+0x664] ;  /* 0x00066400011c7983 */ /* 0x000ea20000300800 */
[----:B------:R-:W-:Y:S02]  /*11290*/  F2FP.PACK_AB R23, R0, R23 ;  /* 0x000000170017723e */ /* 0x000fe400000000ff */
[----:B------:R-:W-:Y:S02]  /*112a0*/  F2FP.PACK_AB R22, R29, R22 ;  /* 0x000000161d16723e */ /* 0x000fe400000000ff */
[----:B--2---:R-:W-:Y:S02]  /*112b0*/  F2FP.PACK_AB R16, R28, R16 ;  /* 0x000000101c10723e */ /* 0x004fe400000000ff */
[----:B------:R0:W5:Y:S01]  /*112c0*/  LDL.LU R28, [R1+0x660] ;  /* 0x00066000011c7983 */ /* 0x0001620000300800 */
[----:B------:R-:W-:Y:S02]  /*112d0*/  F2FP.PACK_AB R21, R2, R21 ;  /* 0x000000150215723e */ /* 0x000fe400000000ff */
[----:B------:R-:W-:-:S02]  /*112e0*/  F2FP.PACK_AB R20, R20, R3 ;  /* 0x000000031414723e */ /* 0x000fc400000000ff */
.L_x_1:
[----:B-1----:R-:W2:Y:S04]  /*112f0*/  LDL.LU R0, [R1+0x5e8] ;  /* 0x0005e80001007983 */ /* 0x002ea80000300800 */
[----:B0-----:R-:W0:Y:S04]  /*11300*/  S2R R29, SR_TID.X ;  /* 0x00000000001d7919 */ /* 0x001e280000002100 */
[----:B------:R-:W1:Y:S01]  /*11310*/  S2R R3, SR_TID.X ;  /* 0x0000000000037919 */ /* 0x000e620000002100 */
[----:B0-----:R-:W-:Y:S01]  /*11320*/  IMAD.SHL.U32 R2, R29, 0x20, RZ ;  /* 0x000000201d027824 */ /* 0x001fe200078e00ff */
[----:B-1----:R-:W-:-:S02]  /*11330*/  LOP3.LUT R3, R3, 0x100, RZ, 0xc0, !PT ;  /* 0x0000010003037812 */ /* 0x002fc400078ec0ff */
[----:B------:R-:W-:Y:S01]  /*11340*/  BAR.SYNC.DEFER_BLOCKING 0x0 ;  /* 0x0000000000007b1d */ /* 0x000fe20000010000 */
[----:B--2---:R-:W-:-:S04]  /*11350*/  LOP3.LUT R0, R0, 0xe000, RZ, 0xc0, !PT ;  /* 0x0000e00000007812 */ /* 0x004fc800078ec0ff */
[----:B------:R-:W-:Y:S01]  /*11360*/  LOP3.LUT R0, R0, 0x60, R2, 0xf8, !PT ;  /* 0x0000006000007812 */ /* 0x000fe200078ef802 */
[----:B------:R-:W-:-:S05]  /*11370*/  IMAD.SHL.U32 R2, R29, 0x4, RZ ;  /* 0x000000041d027824 */ /* 0x000fca00078e00ff */
[----:B------:R-:W-:Y:S01]  /*11380*/  LOP3.LUT R0, R0, 0x70, R2, 0x78, !PT ;  /* 0x0000007000007812 */ /* 0x000fe200078e7802 */
[----:B------:R-:W-:-:S05]  /*11390*/  IMAD.SHL.U32 R2, R29, 0x2000, RZ ;  /* 0x000020001d027824 */ /* 0x000fca00078e00ff */
[----:B------:R-:W-:-:S04]  /*113a0*/  LOP3.LUT R2, R2, 0x30000, RZ, 0xc0, !PT ;  /* 0x0003000002027812 */ /* 0x000fc800078ec0ff */
[----:B------:R-:W-:Y:S02]  /*113b0*/  IADD3 R0, R3, R2, R0 ;  /* 0x0000000203007210 */ /* 0x000fe40007ffe000 */
[----:B------:R-:W0:Y:S04]  /*113c0*/  S2R R3, SR_TID.X ;  /* 0x0000000000037919 */ /* 0x000e280000002100 */
[----:B------:R1:W-:Y:S04]  /*113d0*/  STS.128 [R0], R20 ;  /* 0x0000001400007388 */ /* 0x0003e80000000c00 */
[----:B------:R2:W-:Y:S04]  /*113e0*/  STS.128 [R0+0x1000], R16 ;  /* 0x0010001000007388 */ /* 0x0005e80000000c00 */
[----:B-1----:R-:W1:Y:S04]  /*113f0*/  S2R R21, SR_TID.X ;  /* 0x0000000000157919 */ /* 0x002e680000002100 */
[----:B------:R3:W-:Y:S01]  /*11400*/  STS.128 [R0+0x80], R12 ;  /* 0x0000800c00007388 */ /* 0x0007e20000000c00 */
[----:B0-----:R-:W-:-:S03]  /*11410*/  LOP3.LUT R3, R3, 0x1ff, RZ, 0xc0, !PT ;  /* 0x000001ff03037812 */ /* 0x001fc600078ec0ff */
[----:B-1----:R-:W-:Y:S01]  /*11420*/  STL [R1+0x6ec], R21 ;  /* 0x0006ec1501007387 */ /* 0x002fe20000100800 */
[----:B------:R-:W-:-:S03]  /*11430*/  IMAD.SHL.U32 R2, R21, 0x8000, RZ ;  /* 0x0000800015027824 */ /* 0x000fc600078e00ff */
[----:B--2---:R-:W2:Y:S02]  /*11440*/  LDL.LU R16, [R1+0x480] ;  /* 0x0004800001107983 */ /* 0x004ea40000300800 */
[----:B------:R-:W-:Y:S02]  /*11450*/  LOP3.LUT R2, R2, 0x30000, RZ, 0xc0, !PT ;  /* 0x0003000002027812 */ /* 0x000fe400078ec0ff */
[----:B------:R-:W2:Y:S03]  /*11460*/  LDL.LU R17, [R1+0x484] ;  /* 0x0004840001117983 */ /* 0x000ea60000300800 */
[----:B------:R-:W-:Y:S01]  /*11470*/  IMAD R2, R3, 0x10, R2 ;  /* 0x0000001003027824 */ /* 0x000fe200078e0202 */
[----:B------:R-:W4:Y:S04]  /*11480*/  LDL.LU R18, [R1+0x488] ;  /* 0x0004880001127983 */ /* 0x000f280000300800 */
[----:B------:R-:W4:Y:S04]  /*11490*/  LDL.LU R19, [R1+0x48c] ;  /* 0x00048c0001137983 */ /* 0x000f280000300800 */
[----:B----4-:R-:W-:Y:S04]  /*114a0*/  STL.64 [R1+0x6f8], R18 ;  /* 0x0006f81201007387 */ /* 0x010fe80000100a00 */
[----:B--2---:R-:W-:Y:S04]  /*114b0*/  STL.64 [R1+0x6f0], R16 ;  /* 0x0006f01001007387 */ /* 0x004fe80000100a00 */
[----:B---3--:R-:W2:Y:S04]  /*114c0*/  LDL.LU R12, [R1+0x470] ;  /* 0x00047000010c7983 */ /* 0x008ea80000300800 */
[----:B------:R-:W2:Y:S04]  /*114d0*/  LDL.LU R13, [R1+0x474] ;  /* 0x00047400010d7983 */ /* 0x000ea80000300800 */
[----:B------:R-:W3:Y:S04]  /*114e0*/  LDL.LU R14, [R1+0x478] ;  /* 0x00047800010e7983 */ /* 0x000ee80000300800 */
[----:B------:R-:W3:Y:S04]  /*114f0*/  LDL.LU R15, [R1+0x47c] ;  /* 0x00047c00010f7983 */ /* 0x000ee80000300800 */
[----:B------:R0:W-:Y:S04]  /*11500*/  STS.128 [R0+0x1080], R8 ;  /* 0x0010800800007388 */ /* 0x0001e80000000c00 */
[----:B---3--:R-:W-:Y:S04]  /*11510*/  STL.64 [R1+0x708], R14 ;  /* 0x0007080e01007387 */ /* 0x008fe80000100a00 */
[----:B--2---:R1:W-:Y:S04]  /*11520*/  STL.64 [R1+0x700], R12 ;  /* 0x0007000c01007387 */ /* 0x0043e80000100a00 */
[----:B0-----:R-:W2:Y:S04]  /*11530*/  LDL.LU R8, [R1+0x460] ;  /* 0x0004600001087983 */ /* 0x001ea80000300800 */
[----:B------:R-:W2:Y:S04]  /*11540*/  LDL.LU R9, [R1+0x464] ;  /* 0x0004640001097983 */ /* 0x000ea80000300800 */
[----:B------:R-:W3:Y:S04]  /*11550*/  LDL.LU R10, [R1+0x468] ;  /* 0x00046800010a7983 */ /* 0x000ee80000300800 */
[----:B------:R-:W3:Y:S04]  /*11560*/  LDL.LU R11, [R1+0x46c] ;  /* 0x00046c00010b7983 */ /* 0x000ee80000300800 */
[----:B---3--:R-:W-:Y:S04]  /*11570*/  STL.64 [R1+0x718], R10 ;  /* 0x0007180a01007387 */ /* 0x008fe80000100a00 */
[----:B--2---:R0:W-:Y:S04]  /*11580*/  STL.64 [R1+0x710], R8 ;  /* 0x0007100801007387 */ /* 0x0041e80000100a00 */
[----:B------:R-:W2:Y:S04]  /*11590*/  LDL.LU R20, [R1+0x3d0] ;  /* 0x0003d00001147983 */ /* 0x000ea80000300800 */
[----:B------:R-:W2:Y:S04]  /*115a0*/  LDL.LU R21, [R1+0x3d4] ;  /* 0x0003d40001157983 */ /* 0x000ea80000300800 */
[----:B------:R-:W3:Y:S04]  /*115b0*/  LDL.LU R22, [R1+0x3d8] ;  /* 0x0003d80001167983 */ /* 0x000ee80000300800 */
[----:B------:R-:W3:Y:S04]  /*115c0*/  LDL.LU R23, [R1+0x3dc] ;  /* 0x0003dc0001177983 */ /* 0x000ee80000300800 */
[----:B---3--:R-:W-:Y:S04]  /*115d0*/  STL.64 [R1+0x728], R22 ;  /* 0x0007281601007387 */ /* 0x008fe80000100a00 */
[----:B--2---:R-:W-:Y:S04]  /*115e0*/  STL.64 [R1+0x720], R20 ;  /* 0x0007201401007387 */ /* 0x004fe80000100a00 */
[----:B-1----:R-:W2:Y:S04]  /*115f0*/  LDL.LU R12, [R1+0x3b0] ;  /* 0x0003b000010c7983 */ /* 0x002ea80000300800 */
        /* <DEDUP_REMOVED lines=95> */
[----:B0-----:R-:W2:Y:S04]  /*11bf0*/  LDL.LU R12, [R1] ;  /* 0x00000000010c7983 */ /* 0x001ea80000300800 */
[----:B------:R-:W2:Y:S04]  /*11c00*/  LDL.LU R13, [R1+0x4] ;  /* 0x00000400010d7983 */ /* 0x000ea80000300800 */
[----:B------:R-:W2:Y:S04]  /*11c10*/  LDL.LU R14, [R1+0x8] ;  /* 0x00000800010e7983 */ /* 0x000ea80000300800 */
[----:B------:R-:W2:Y:S04]  /*11c20*/  LDL.LU R15, [R1+0xc] ;  /* 0x00000c00010f7983 */ /* 0x000ea80000300800 */
[----:B------:R-:W3:Y:S04]  /*11c30*/  LDL.LU R8, [R1+0xd0] ;  /* 0x0000d00001087983 */ /* 0x000ee80000300800 */
[----:B------:R-:W3:Y:S04]  /*11c40*/  LDL.LU R9, [R1+0xd4] ;  /* 0x0000d40001097983 */ /* 0x000ee80000300800 */
[----:B------:R-:W3:Y:S04]  /*11c50*/  LDL.LU R10, [R1+0xd8] ;  /* 0x0000d800010a7983 */ /* 0x000ee80000300800 */
[----:B------:R-:W3:Y:S04]  /*11c60*/  LDL.LU R11, [R1+0xdc] ;  /* 0x0000dc00010b7983 */ /* 0x000ee80000300800 */
[----:B------:R-:W4:Y:S04]  /*11c70*/  LDL.LU R20, [R1+0x230] ;  /* 0x0002300001147983 */ /* 0x000f280000300800 */
[----:B------:R-:W4:Y:S04]  /*11c80*/  LDL.LU R21, [R1+0x234] ;  /* 0x0002340001157983 */ /* 0x000f280000300800 */
[----:B------:R-:W4:Y:S04]  /*11c90*/  LDL.LU R22, [R1+0x238] ;  /* 0x0002380001167983 */ /* 0x000f280000300800 */
[----:B------:R-:W4:Y:S04]  /*11ca0*/  LDL.LU R23, [R1+0x23c] ;  /* 0x00023c0001177983 */ /* 0x000f280000300800 */
[----:B------:R-:W3:Y:S04]  /*11cb0*/  LDL.LU R16, [R1+0x3c0] ;  /* 0x0003c00001107983 */ /* 0x000ee80000300800 */
[----:B------:R-:W3:Y:S04]  /*11cc0*/  LDL.LU R17, [R1+0x3c4] ;  /* 0x0003c40001117983 */ /* 0x000ee80000300800 */
[----:B------:R-:W3:Y:S04]  /*11cd0*/  LDL.LU R18, [R1+0x3c8] ;  /* 0x0003c80001127983 */ /* 0x000ee80000300800 */
[----:B------:R-:W3:Y:S04]  /*11ce0*/  LDL.LU R19, [R1+0x3cc] ;  /* 0x0003cc0001137983 */ /* 0x000ee80000300800 */
[----:B------:R0:W-:Y:S04]  /*11cf0*/  STS.128 [R0+0x200], R4 ;  /* 0x0002000400007388 */ /* 0x0001e80000000c00 */
[----:B------:R1:W-:Y:S04]  /*11d00*/  STS.128 [R0+0x1200], R24 ;  /* 0x0012001800007388 */ /* 0x0003e80000000c00 */
[----:B0-----:R-:W3:Y:S04]  /*11d10*/  LDL.LU R4, [R1+0x450] ;  /* 0x0004500001047983 */ /* 0x001ee80000300800 */
[----:B------:R-:W3:Y:S04]  /*11d20*/  LDL.LU R5, [R1+0x454] ;  /* 0x0004540001057983 */ /* 0x000ee80000300800 */
[----:B------:R-:W3:Y:S04]  /*11d30*/  LDL.LU R6, [R1+0x458] ;  /* 0x0004580001067983 */ /* 0x000ee80000300800 */
[----:B------:R-:W3:Y:S04]  /*11d40*/  LDL.LU R7, [R1+0x45c] ;  /* 0x00045c0001077983 */ /* 0x000ee80000300800 */
[----:B-1----:R-:W3:Y:S04]  /*11d50*/  LDL.LU R24, [R1+0x3e0] ;  /* 0x0003e00001187983 */ /* 0x002ee80000300800 */
[----:B------:R-:W3:Y:S04]  /*11d60*/  LDL.LU R25, [R1+0x3e4] ;  /* 0x0003e40001197983 */ /* 0x000ee80000300800 */
[----:B------:R-:W3:Y:S04]  /*11d70*/  LDL.LU R26, [R1+0x3e8] ;  /* 0x0003e800011a7983 */ /* 0x000ee80000300800 */
[----:B------:R-:W3:Y:S04]  /*11d80*/  LDL.LU R27, [R1+0x3ec] ;  /* 0x0003ec00011b7983 */ /* 0x000ee80000300800 */
[----:B--2---:R0:W-:Y:S04]  /*11d90*/  STS.128 [R0+0x280], R12 ;  /* 0x0002800c00007388 */ /* 0x0041e80000000c00 */
[----:B0-----:R-:W2:Y:S04]  /*11da0*/  LDL.LU.64 R14, [R1+0x828] ;  /* 0x00082800010e7983 */ /* 0x001ea80000300a00 */
[----:B------:R-:W2:Y:S04]  /*11db0*/  LDL.LU.64 R12, [R1+0x820] ;  /* 0x00082000010c7983 */ /* 0x000ea80000300a00 */
        /* <DEDUP_REMOVED lines=33> */
[----:B---3--:R0:W-:Y:S04]  /*11fd0*/  STS.128 [R0+0x880], R8 ;  /* 0x0008800800007388 */ /* 0x0081e80000000c00 */
[----:B0-----:R-:W3:Y:S04]  /*11fe0*/  LDL.LU.64 R10, [R1+0x768] ;  /* 0x00076800010a7983 */ /* 0x001ee80000300a00 */
[----:B------:R-:W3:Y:S04]  /*11ff0*/  LDL.LU.64 R8, [R1+0x760] ;  /* 0x0007600001087983 */ /* 0x000ee80000300a00 */
[----:B--2---:R0:W-:Y:S04]  /*12000*/  STS.128 [R0+0x1880], R12 ;  /* 0x0018800c00007388 */ /* 0x0041e80000000c00 */
[----:B0-----:R-:W2:Y:S04]  /*12010*/  LDL.LU.64 R14, [R1+0x758] ;  /* 0x00075800010e7983 */ /* 0x001ea80000300a00 */
[----:B------:R-:W2:Y:S04]  /*12020*/  LDL.LU.64 R12, [R1+0x750] ;  /* 0x00075000010c7983 */ /* 0x000ea80000300a00 */
[----:B---3--:R0:W-:Y:S04]  /*12030*/  STS.128 [R0+0xa00], R8 ;  /* 0x000a000800007388 */ /* 0x0081e80000000c00 */
[----:B0-----:R-:W3:Y:S04]  /*12040*/  LDL.LU.64 R10, [R1+0x748] ;  /* 0x00074800010a7983 */ /* 0x001ee80000300a00 */
[----:B------:R-:W3:Y:S04]  /*12050*/  LDL.LU.64 R8, [R1+0x740] ;  /* 0x0007400001087983 */ /* 0x000ee80000300a00 */
[----:B----4-:R-:W-:Y:S04]  /*12060*/  STS.128 [R0+0xa80], R20 ;  /* 0x000a801400007388 */ /* 0x010fe80000000c00 */
[----:B--2---:R0:W-:Y:S04]  /*12070*/  STS.128 [R0+0x1a00], R12 ;  /* 0x001a000c00007388 */ /* 0x0041e80000000c00 */
[----:B0-----:R-:W2:Y:S04]  /*12080*/  LDL.LU.64 R14, [R1+0x738] ;  /* 0x00073800010e7983 */ /* 0x001ea80000300a00 */
[----:B------:R-:W2:Y:S04]  /*12090*/  LDL.LU.64 R12, [R1+0x730] ;  /* 0x00073000010c7983 */ /* 0x000ea80000300a00 */
[----:B------:R-:W4:Y:S04]  /*120a0*/  LDL.LU R3, [R1+0x5d0] ;  /* 0x0005d00001037983 */ /* 0x000f280000300800 */
[----:B------:R-:W4:Y:S04]  /*120b0*/  LDL.LU.64 R22, [R1+0x728] ;  /* 0x0007280001167983 */ /* 0x000f280000300a00 */
[----:B------:R-:W4:Y:S04]  /*120c0*/  LDL.LU.64 R20, [R1+0x720] ;  /* 0x0007200001147983 */ /* 0x000f280000300a00 */
[----:B---3--:R0:W-:Y:S04]  /*120d0*/  STS.128 [R0+0x1a80], R8 ;  /* 0x001a800800007388 */ /* 0x0081e80000000c00 */
[----:B------:R-:W-:Y:S04]  /*120e0*/  STS.128 [R0+0x1c00], R16 ;  /* 0x001c001000007388 */ /* 0x000fe80000000c00 */
[----:B0-----:R-:W3:Y:S04]  /*120f0*/  LDL.LU.64 R10, [R1+0x718] ;  /* 0x00071800010a7983 */ /* 0x001ee80000300a00 */
[----:B------:R-:W3:Y:S04]  /*12100*/  LDL.LU.64 R8, [R1+0x710] ;  /* 0x0007100001087983 */ /* 0x000ee80000300a00 */
[----:B--2---:R0:W-:Y:S04]  /*12110*/  STS.128 [R0+0xc00], R12 ;  /* 0x000c000c00007388 */ /* 0x0041e80000000c00 */
[----:B0-----:R-:W2:Y:S04]  /*12120*/  LDL.LU.64 R14, [R1+0x708] ;  /* 0x00070800010e7983 */ /* 0x001ea80000300a00 */
[----:B------:R-:W2:Y:S04]  /*12130*/  LDL.LU.64 R12, [R1+0x700] ;  /* 0x00070000010c7983 */ /* 0x000ea80000300a00 */
[----:B------:R-:W2:Y:S04]  /*12140*/  LDL.LU.64 R18, [R1+0x6f8] ;  /* 0x0006f80001127983 */ /* 0x000ea80000300a00 */
[----:B------:R-:W2:Y:S04]  /*12150*/  LDL.LU.64 R16, [R1+0x6f0] ;  /* 0x0006f00001107983 */ /* 0x000ea80000300a00 */
[----:B----4-:R0:W-:Y:S04]  /*12160*/  STS.128 [R0+0xc80], R20 ;  /* 0x000c801400007388 */ /* 0x0101e80000000c00 */
[----:B0-----:R-:W4:Y:S04]  /*12170*/  LDL.LU R21, [R1+0x6ec] ;  /* 0x0006ec0001157983 */ /* 0x001f280000300800 */
[----:B------:R-:W-:Y:S04]  /*12180*/  STS.128 [R0+0x1c80], R24 ;  /* 0x001c801800007388 */ /* 0x000fe80000000c00 */
[----:B------:R-:W-:Y:S04]  /*12190*/  STS.128 [R0+0xe00], R4 ;  /* 0x000e000400007388 */ /* 0x000fe80000000c00 */
[----:B---3--:R0:W-:Y:S02]  /*121a0*/  STS.128 [R0+0x1e00], R8 ;  /* 0x001e000800007388 */ /* 0x0081e40000000c00 */
[----:B0-----:R-:W-:-:S02]  /*121b0*/  LOP3.LUT R10, R2, 0x20, RZ, 0x3c, !PT ;  /* 0x00000020020a7812 */ /* 0x001fc400078e3cff */
[----:B------:R-:W-:Y:S01]  /*121c0*/  ISETP.GE.AND P0, PT, R3, c[0x0][0x178], PT ;  /* 0x00005e0003007a0c */ /* 0x000fe20003f06270 */
[----:B--2---:R0:W-:Y:S04]  /*121d0*/  STS.128 [R0+0xe80], R12 ;  /* 0x000e800c00007388 */ /* 0x0041e80000000c00 */
[----:B------:R-:W-:Y:S04]  /*121e0*/  STS.128 [R0+0x1e80], R16 ;  /* 0x001e801000007388 */ /* 0x000fe80000000c00 */
[----:B------:R-:W-:Y:S06]  /*121f0*/  BAR.SYNC.DEFER_BLOCKING 0x0 ;  /* 0x0000000000007b1d */ /* 0x000fec0000010000 */
[----:B------:R-:W1:Y:S04]  /*12200*/  LDS.128 R4, [R2] ;  /* 0x0000000002047984 */ /* 0x000e680000000c00 */
[----:B------:R-:W2:Y:S01]  /*12210*/  LDS.128 R24, [R10] ;  /* 0x000000000a187984 */ /* 0x000ea20000000c00 */
[----:B0-----:R-:W-:-:S03]  /*12220*/  LOP3.LUT R14, R2, 0x40, RZ, 0x3c, !PT ;  /* 0x00000040020e7812 */ /* 0x001fc600078e3cff */
[----:B-1----:R-:W-:Y:S04]  /*12230*/  STL [R1+0xb4], R5 ;  /* 0x0000b40501007387 */ /* 0x002fe80000100800 */
[----:B------:R-:W-:Y:S04]  /*12240*/  STL.64 [R1+0xb8], R6 ;  /* 0x0000b80601007387 */ /* 0x000fe80000100a00 */
[----:B--2---:R-:W-:Y:S04]  /*12250*/  STL.64 [R1+0x90], R24 ;  /* 0x0000901801007387 */ /* 0x004fe80000100a00 */
[----:B------:R0:W-:Y:S02]  /*12260*/  STL.64 [R1+0x98], R26 ;  /* 0x0000981a01007387 */ /* 0x0001e40000100a00 */
[----:B0-----:R-:W-:-:S05]  /*12270*/  IMAD.MOV.U32 R26, RZ, RZ, R24 ;  /* 0x000000ffff1a7224 */ /* 0x001fca00078e0018 */
[----:B------:R-:W-:Y:S04]  /*12280*/  STL [R1+0x6e8], R26 ;  /* 0x0006e81a01007387 */ /* 0x000fe80000100800 */
[----:B------:R-:W0:Y:S01]  /*12290*/  LDS.128 R24, [R14] ;  /* 0x000000000e187984 */ /* 0x000e220000000c00 */
[----:B------:R-:W-:-:S03]  /*122a0*/  LOP3.LUT R18, R2, 0x60, RZ, 0x3c, !PT ;  /* 0x0000006002127812 */ /* 0x000fc600078e3cff */
[----:B0-----:R-:W-:Y:S01]  /*122b0*/  STL.64 [R1+0x170], R24 ;  /* 0x0001701801007387 */ /* 0x001fe20000100a00 */
[----:B------:R-:W-:-:S03]  /*122c0*/  IMAD.MOV.U32 R23, RZ, RZ, R24 ;  /* 0x000000ffff177224 */ /* 0x000fc600078e0018 */
[----:B------:R-:W-:Y:S04]  /*122d0*/  STL.64 [R1+0x178], R26 ;  /* 0x0001781a01007387 */ /* 0x000fe80000100a00 */
[----:B------:R-:W0:Y:S01]  /*122e0*/  LDS.128 R24, [R18] ;  /* 0x0000000012187984 */ /* 0x000e220000000c00 */
[----:B------:R-:W-:Y:S01]  /*122f0*/  SHF.R.U32.HI R19, RZ, 0x8, R29 ;  /* 0x00000008ff137819 */ /* 0x000fe2000001161d */
[----:B------:R-:W-:-:S03]  /*12300*/  IMAD.MOV.U32 R20, RZ, RZ, R4 ;  /* 0x000000ffff147224 */ /* 0x000fc600078e0004 */
[----:B------:R-:W-:Y:S01]  /*12310*/  SGXT.U32 R19, R19, 0x1 ;  /* 0x000000011313781a */ /* 0x000fe20000000000 */
[----:B------:R-:W-:-:S03]  /*12320*/  IMAD R5, R3, c[0x0][0x194], RZ ;  /* 0x0000650003057a24 */ /* 0x000fc600078e02ff */
[----:B-----5:R-:W-:Y:S01]  /*12330*/  LOP3.LUT R4, R28, R19, RZ, 0xfc, !PT ;  /* 0x000000131c047212 */ /* 0x020fe200078efcff */
[----:B0-----:R-:W-:Y:S01]  /*12340*/  STL.64 [R1+0x180], R24 ;  /* 0x0001801801007387 */ /* 0x001fe20000100a00 */
[----:B------:R-:W-:-:S03]  /*12350*/  IMAD.MOV.U32 R22, RZ, RZ, R24 ;  /* 0x000000ffff167224 */ /* 0x000fc600078e0018 */
[----:B------:R-:W-:Y:S04]  /*12360*/  STL.64 [R1+0x188], R26 ;  /* 0x0001881a01007387 */ /* 0x000fe80000100a00 */
[----:B------:R-:W0:Y:S01]  /*12370*/  LDS.128 R24, [R2+0x2000] ;  /* 0x0020000002187984 */ /* 0x000e220000000c00 */
[C---:B------:R-:W-:Y:S01]  /*12380*/  LEA R3, P2, R5.reuse, c[0x0][0x170], 0x1 ;  /* 0x00005c0005037a11 */ /* 0x040fe200078408ff */
[C---:B------:R-:W-:Y:S01]  /*12390*/  IMAD R11, R4.reuse, c[0x0][0x198], RZ ;  /* 0x00006600040b7a24 */ /* 0x040fe200078e02ff */
[----:B------:R-:W-:Y:S02]  /*123a0*/  ISETP.LT.AND P1, PT, R4, c[0x0][0x17c], !P0 ;  /* 0x00005f0004007a0c */ /* 0x000fe40004721270 */
[----:B------:R-:W-:Y:S02]  /*123b0*/  LEA.HI.X.SX32 R0, R5, c[0x0][0x174], 0x1, P2 ;  /* 0x00005d0005007a11 */ /* 0x000fe400010f0eff */
[----:B------:R-:W-:-:S04]  /*123c0*/  LEA R4, P2, R11, R3, 0x1 ;  /* 0x000000030b047211 */ /* 0x000fc800078408ff */
[----:B------:R-:W-:-:S05]  /*123d0*/  LEA.HI.X.SX32 R5, R11, R0, 0x1, P2 ;  /* 0x000000000b057211 */ /* 0x000fca00010f0eff */
[----:B------:R-:W-:Y:S04]  /*123e0*/  @P1 STG.E.U16 [R4.64], R20 ;  /* 0x0000001404001986 */ /* 0x000fe8000c101506 */
[----:B0-----:R-:W-:Y:S04]  /*123f0*/  STL.64 [R1+0x210], R24 ;  /* 0x0002101801007387 */ /* 0x001fe80000100a00 */
[----:B------:R0:W-:Y:S04]  /*12400*/  STL.64 [R1+0x218], R26 ;  /* 0x0002181a01007387 */ /* 0x0001e80000100a00 */
[----:B0-----:R-:W2:Y:S04]  /*12410*/  LDL.LU R26, [R1+0x6e8] ;  /* 0x0006e800011a7983 */ /* 0x001ea80000300800 */
[----:B------:R-:W-:Y:S04]  /*12420*/  STL.64 [R1+0x6e0], R22 ;  /* 0x0006e01601007387 */ /* 0x000fe80000100a00 */
[----:B----4-:R-:W-:Y:S04]  /*12430*/  STL.64 [R1+0x6d8], R20 ;  /* 0x0006d81401007387 */ /* 0x010fe80000100a00 */
[----:B------:R-:W0:Y:S04]  /*12440*/  LDS.128 R20, [R10+0x2000] ;  /* 0x002000000a147984 */ /* 0x000e280000000c00 */
[----:B0-----:R-:W-:Y:S01]  /*12450*/  STL.64 [R1+0x1d0], R20 ;  /* 0x0001d01401007387 */ /* 0x001fe20000100a00 */
[----:B------:R-:W-:-:S03]  /*12460*/  IMAD.MOV.U32 R25, RZ, RZ, R20 ;  /* 0x000000ffff197224 */ /* 0x000fc600078e0014 */
[----:B------:R-:W-:Y:S04]  /*12470*/  STL.64 [R1+0x1d8], R22 ;  /* 0x0001d81601007387 */ /* 0x000fe80000100a00 */
[----:B------:R-:W0:Y:S01]  /*12480*/  LDS.128 R20, [R14+0x2000] ;  /* 0x002000000e147984 */ /* 0x000e220000000c00 */
[----:B------:R-:W-:-:S03]  /*12490*/  IMAD.MOV.U32 R15, RZ, RZ, R24 ;  /* 0x000000ffff0f7224 */ /* 0x000fc600078e0018 */
[----:B0-----:R-:W-:Y:S01]  /*124a0*/  STL.64 [R1+0x1e0], R20 ;  /* 0x0001e01401007387 */ /* 0x001fe20000100a00 */
[----:B------:R-:W-:-:S03]  /*124b0*/  IMAD.MOV.U32 R24, RZ, RZ, R20 ;  /* 0x000000ffff187224 */ /* 0x000fc600078e0014 */
[----:B------:R-:W-:Y:S04]  /*124c0*/  STL.64 [R1+0x1e8], R22 ;  /* 0x0001e81601007387 */ /* 0x000fe80000100a00 */
[----:B------:R-:W0:Y:S04]  /*124d0*/  LDS.128 R20, [R18+0x2000] ;  /* 0x0020000012147984 */ /* 0x000e280000000c00 */
[----:B------:R-:W-:Y:S04]  /*124e0*/  STL.64 [R1+0x6d0], R24 ;  /* 0x0006d01801007387 */ /* 0x000fe80000100a00 */
[----:B0-----:R-:W-:Y:S01]  /*124f0*/  STL.64 [R1+0x1f0], R20 ;  /* 0x0001f01401007387 */ /* 0x001fe20000100a00 */
[----:B------:R-:W-:-:S03]  /*12500*/  IMAD.MOV.U32 R17, RZ, RZ, R20 ;  /* 0x000000ffff117224 */ /* 0x000fc600078e0014 */
[----:B------:R-:W-:Y:S04]  /*12510*/  STL.64 [R1+0x1f8], R22 ;  /* 0x0001f81601007387 */ /* 0x000fe80000100a00 */
[----:B------:R-:W0:Y:S04]  /*12520*/  LDS.128 R20, [R2+0x4000] ;  /* 0x0040000002147984 */ /* 0x000e280000000c00 */
[----:B0-----:R-:W-:Y:S04]  /*12530*/  STL.64 [R1+0x200], R20 ;  /* 0x0002001401007387 */ /* 0x001fe80000100a00 */
[----:B------:R0:W-:Y:S04]  /*12540*/  STL.64 [R1+0x208], R22 ;  /* 0x0002081601007387 */ /* 0x0001e80000100a00 */
[----:B0-----:R-:W3:Y:S01]  /*12550*/  LDL.LU.64 R22, [R1+0x6e0] ;  /* 0x0006e00001167983 */ /* 0x001ee20000300a00 */
[----:B------:R-:W-:-:S02]  /*12560*/  LOP3.LUT R5, R28, 0x2, R19, 0xfe, !PT ;  /* 0x000000021c057812 */ /* 0x000fc400078efe13 */
[----:B------:R-:W-:Y:S02]  /*12570*/  LOP3.LUT R4, R28, 0x6, R19, 0xfe, !PT ;  /* 0x000000061c047812 */ /* 0x000fe400078efe13 */
[C---:B------:R-:W-:Y:S01]  /*12580*/  ISETP.LT.AND P1, PT, R5.reuse, c[0x0][0x17c], !P0 ;  /* 0x00005f0005007a0c */ /* 0x040fe20004721270 */
[----:B------:R-:W-:Y:S01]  /*12590*/  IMAD R5, R5, c[0x0][0x198], RZ ;  /* 0x0000660005057a24 */ /* 0x000fe200078e02ff */
[C---:B------:R-:W-:Y:S01]  /*125a0*/  ISETP.LT.AND P2, PT, R4.reuse, c[0x0][0x17c], !P0 ;  /* 0x00005f0004007a0c */ /* 0x040fe20004741270 */
[----:B------:R-:W-:-:S03]  /*125b0*/  IMAD R9, R4, c[0x0][0x198], RZ ;  /* 0x0000660004097a24 */ /* 0x000fc600078e02ff */
[----:B------:R-:W-:-:S04]  /*125c0*/  LEA R4, P6, R5, R3, 0x1 ;  /* 0x0000000305047211 */ /* 0x000fc800078c08ff */
[----:B------:R-:W-:Y:S02]  /*125d0*/  LEA.HI.X.SX32 R5, R5, R0, 0x1, P6 ;  /* 0x0000000005057211 */ /* 0x000fe400030f0eff */
[C-C-:B------:R-:W-:Y:S02]  /*125e0*/  LOP3.LUT R7, R28.reuse, 0x4, R19.reuse, 0xfe, !PT ;  /* 0x000000041c077812 */ /* 0x140fe400078efe13 */
[----:B------:R-:W-:Y:S02]  /*125f0*/  LOP3.LUT R6, R28, 0x8, R19, 0xfe, !PT ;  /* 0x000000081c067812 */ /* 0x000fe400078efe13 */
[C---:B------:R-:W-:Y:S01]  /*12600*/  ISETP.LT.AND P3, PT, R7.reuse, c[0x0][0x17c], !P0 ;  /* 0x00005f0007007a0c */ /* 0x040fe20004761270 */
[----:B------:R-:W-:Y:S01]  /*12610*/  IMAD R7, R7, c[0x0][0x198], RZ ;  /* 0x0000660007077a24 */ /* 0x000fe200078e02ff */
[C---:B------:R-:W-:Y:S01]  /*12620*/  ISETP.LT.AND P4, PT, R6.reuse, c[0x0][0x17c], !P0 ;  /* 0x00005f0006007a0c */ /* 0x040fe20004781270 */
[----:B------:R-:W-:-:S03]  /*12630*/  IMAD R13, R6, c[0x0][0x198], RZ ;  /* 0x00006600060d7a24 */ /* 0x000fc600078e02ff */
[-C--:B------:R-:W-:Y:S02]  /*12640*/  LEA R6, P5, R7, R3.reuse, 0x1 ;  /* 0x0000000307067211 */ /* 0x080fe400078a08ff */
[-C--:B------:R-:W-:Y:S02]  /*12650*/  LEA R8, P6, R9, R3.reuse, 0x1 ;  /* 0x0000000309087211 */ /* 0x080fe400078c08ff */
[-C--:B------:R-:W-:Y:S02]  /*12660*/  LEA.HI.X.SX32 R7, R7, R0.reuse, 0x1, P5 ;  /* 0x0000000007077211 */ /* 0x080fe400028f0eff */
[----:B------:R-:W-:Y:S02]  /*12670*/  LEA R12, P5, R13, R3, 0x1 ;  /* 0x000000030d0c7211 */ /* 0x000fe400078a08ff */
[-C--:B------:R-:W-:Y:S02]  /*12680*/  LEA.HI.X.SX32 R9, R9, R0.reuse, 0x1, P6 ;  /* 0x0000000009097211 */ /* 0x080fe400030f0eff */
[----:B------:R-:W-:Y:S01]  /*12690*/  LEA.HI.X.SX32 R13, R13, R0, 0x1, P5 ;  /* 0x000000000d0d7211 */ /* 0x000fe200028f0eff */
[----:B------:R-:W-:-:S02]  /*126a0*/  IMAD.MOV.U32 R16, RZ, RZ, R20 ;  /* 0x000000ffff107224 */ /* 0x000fc400078e0014 */
[----:B------:R-:W4:Y:S04]  /*126b0*/  LDL.LU.64 R20, [R1+0x6d8] ;  /* 0x0006d80001147983 */ /* 0x000f280000300a00 */
[----:B--2---:R-:W-:Y:S04]  /*126c0*/  @P1 STG.E.U16 [R4.64], R26 ;  /* 0x0000001a04001986 */ /* 0x004fe8000c101506 */
[----:B------:R-:W0:Y:S04]  /*126d0*/  LDS.128 R24, [R10+0x4000] ;  /* 0x004000000a187984 */ /* 0x000e280000000c00 */
[----:B0-----:R-:W-:Y:S04]  /*126e0*/  STL.64 [R1+0x1a0], R24 ;  /* 0x0001a01801007387 */ /* 0x001fe80000100a00 */
[----:B------:R-:W-:Y:S04]  /*126f0*/  STL.64 [R1+0x1a8], R26 ;  /* 0x0001a81a01007387 */ /* 0x000fe80000100a00 */
[----:B---3--:R-:W-:Y:S04]  /*12700*/  @P3 STG.E.U16 [R6.64], R23 ;  /* 0x0000001706003986 */ /* 0x008fe8000c101506 */
[----:B------:R-:W-:Y:S04]  /*12710*/  @P2 STG.E.U16 [R8.64], R22 ;  /* 0x0000001608002986 */ /* 0x000fe8000c101506 */
[----:B------:R0:W-:Y:S02]  /*12720*/  @P4 STG.E.U16 [R12.64], R15 ;  /* 0x0000000f0c004986 */ /* 0x0001e4000c101506 */
[----:B0-----:R-:W-:-:S02]  /*12730*/  IMAD.MOV.U32 R15, RZ, RZ, R24 ;  /* 0x000000ffff0f7224 */ /* 0x001fc400078e0018 */
[----:B------:R-:W0:Y:S04]  /*12740*/  LDS.128 R24, [R14+0x4000] ;  /* 0x004000000e187984 */ /* 0x000e280000000c00 */
[----:B0-----:R-:W-:Y:S01]  /*12750*/  STL [R1+0x1c4], R25 ;  /* 0x0001c41901007387 */ /* 0x001fe20000100800 */
[----:B------:R-:W-:-:S03]  /*12760*/  IMAD.MOV.U32 R23, RZ, RZ, R24 ;  /* 0x000000ffff177224 */ /* 0x000fc600078e0018 */
[----:B------:R-:W-:Y:S04]  /*12770*/  STL.64 [R1+0x1c8], R26 ;  /* 0x0001c81a01007387 */ /* 0x000fe80000100a00 */
[----:B------:R-:W0:Y:S04]  /*12780*/  LDS.128 R24, [R18+0x4000] ;  /* 0x0040000012187984 */ /* 0x000e280000000c00 */
[----:B0-----:R0:W-:Y:S01]  /*12790*/  STL [R1+0x1b4], R25 ;  /* 0x0001b41901007387 */ /* 0x0011e20000100800 */
[----:B------:R-:W-:-:S03]  /*127a0*/  IMAD.MOV.U32 R22, RZ, RZ, R24 ;  /* 0x000000ffff167224 */ /* 0x000fc600078e0018 */
[----:B------:R-:W-:Y:S04]  /*127b0*/  STL.64 [R1+0x1b8], R26 ;  /* 0x0001b81a01007387 */ /* 0x000fe80000100a00 */
[----:B0-----:R-:W2:Y:S04]  /*127c0*/  LDL.LU.64 R24, [R1+0x6d0] ;  /* 0x0006d00001187983 */ /* 0x001ea80000300a00 */
[----:B------:R-:W-:Y:S04]  /*127d0*/  STL.64 [R1+0x6c8], R22 ;  /* 0x0006c81601007387 */ /* 0x000fe80000100a00 */
[----:B----4-:R-:W-:Y:S04]  /*127e0*/  STL.64 [R1+0x6c0], R20 ;  /* 0x0006c01401007387 */ /* 0x010fe80000100a00 */
[----:B------:R-:W0:Y:S01]  /*127f0*/  LDS.128 R20, [R2+0x6000] ;  /* 0x0060000002147984 */ /* 0x000e220000000c00 */
[----:B------:R-:W-:-:S02]  /*12800*/  LOP3.LUT R5, R28, 0xa, R19, 0xfe, !PT ;  /* 0x0000000a1c057812 */ /* 0x000fc400078efe13 */
[C-C-:B------:R-:W-:Y:S02]  /*12810*/  LOP3.LUT R7, R28.reuse, 0xc, R19.reuse, 0xfe, !PT ;  /* 0x0000000c1c077812 */ /* 0x140fe400078efe13 */
[C-C-:B------:R-:W-:Y:S02]  /*12820*/  LOP3.LUT R4, R28.reuse, 0xe, R19.reuse, 0xfe, !PT ;  /* 0x0000000e1c047812 */ /* 0x140fe400078efe13 */
[C---:B------:R-:W-:Y:S01]  /*12830*/  ISETP.LT.AND P4, PT, R5.reuse, c[0x0][0x17c], !P0 ;  /* 0x00005f0005007a0c */ /* 0x040fe20004781270 */
[----:B------:R-:W-:Y:S01]  /*12840*/  IMAD R5, R5, c[0x0][0x198], RZ ;  /* 0x0000660005057a24 */ /* 0x000fe200078e02ff */
[----:B------:R-:W-:Y:S02]  /*12850*/  LOP3.LUT R6, R28, 0x10, R19, 0xfe, !PT ;  /* 0x000000101c067812 */ /* 0x000fe400078efe13 */
[C---:B------:R-:W-:Y:S01]  /*12860*/  ISETP.LT.AND P3, PT, R7.reuse, c[0x0][0x17c], !P0 ;  /* 0x00005f0007007a0c */ /* 0x040fe20004761270 */
[----:B------:R-:W-:Y:S01]  /*12870*/  IMAD R7, R7, c[0x0][0x198], RZ ;  /* 0x0000660007077a24 */ /* 0x000fe200078e02ff */
[C---:B------:R-:W-:Y:S01]  /*12880*/  ISETP.LT.AND P2, PT, R4.reuse, c[0x0][0x17c], !P0 ;  /* 0x00005f0004007a0c */ /* 0x040fe20004741270 */
[----:B------:R-:W-:Y:S01]  /*12890*/  IMAD R9, R4, c[0x0][0x198], RZ ;  /* 0x0000660004097a24 */ /* 0x000fe200078e02ff */
[C---:B------:R-:W-:Y:S01]  /*128a0*/  ISETP.LT.AND P1, PT, R6.reuse, c[0x0][0x17c], !P0 ;  /* 0x00005f0006007a0c */ /* 0x040fe20004721270 */
[----:B------:R-:W-:Y:S01]  /*128b0*/  IMAD R13, R6, c[0x0][0x198], RZ ;  /* 0x00006600060d7a24 */ /* 0x000fe200078e02ff */
[----:B------:R-:W-:-:S02]  /*128c0*/  LEA R4, P6, R5, R3, 0x1 ;  /* 0x0000000305047211 */ /* 0x000fc400078c08ff */
[-C--:B------:R-:W-:Y:S02]  /*128d0*/  LEA R6, P5, R7, R3.reuse, 0x1 ;  /* 0x0000000307067211 */ /* 0x080fe400078a08ff */
[-C--:B------:R-:W-:Y:S02]  /*128e0*/  LEA.HI.X.SX32 R5, R5, R0.reuse, 0x1, P6 ;  /* 0x0000000005057211 */ /* 0x080fe400030f0eff */
[-C--:B------:R-:W-:Y:S02]  /*128f0*/  LEA R8, P6, R9, R3.reuse, 0x1 ;  /* 0x0000000309087211 */ /* 0x080fe400078c08ff */
[-C--:B------:R-:W-:Y:S02]  /*12900*/  LEA.HI.X.SX32 R7, R7, R0.reuse, 0x1, P5 ;  /* 0x0000000007077211 */ /* 0x080fe400028f0eff */
[----:B------:R-:W-:Y:S02]  /*12910*/  LEA R12, P5, R13, R3, 0x1 ;  /* 0x000000030d0c7211 */ /* 0x000fe400078a08ff */
[----:B------:R-:W-:-:S02]  /*12920*/  LEA.HI.X.SX32 R9, R9, R0, 0x1, P6 ;  /* 0x0000000009097211 */ /* 0x000fc400030f0eff */
[----:B------:R-:W-:Y:S01]  /*12930*/  LEA.HI.X.SX32 R13, R13, R0, 0x1, P5 ;  /* 0x000000000d0d7211 */ /* 0x000fe200028f0eff */
[----:B0-----:R-:W-:Y:S04]  /*12940*/  STL.64 [R1+0x190], R20 ;  /* 0x0001901401007387 */ /* 0x001fe80000100a00 */
[----:B------:R-:W-:Y:S04]  /*12950*/  STL.64 [R1+0x198], R22 ;  /* 0x0001981601007387 */ /* 0x000fe80000100a00 */
[----:B--2---:R-:W-:Y:S04]  /*12960*/  @P4 STG.E.U16 [R4.64], R25 ;  /* 0x0000001904004986 */ /* 0x004fe8000c101506 */
[----:B------:R-:W-:Y:S04]  /*12970*/  @P3 STG.E.U16 [R6.64], R24 ;  /* 0x0000001806003986 */ /* 0x000fe8000c101506 */
        /* <DEDUP_REMOVED lines=8> */
[----:B0-----:R-:W-:Y:S01]  /*12a00*/  STL.64 [R1+0x160], R20 ;  /* 0x0001601401007387 */ /* 0x001fe20000100a00 */
[----:B------:R-:W-:-:S03]  /*12a10*/  IMAD.MOV.U32 R12, RZ, RZ, R20 ;  /* 0x000000ffff0c7224 */ /* 0x000fc600078e0014 */
[----:B------:R0:W-:Y:S04]  /*12a20*/  STL.64 [R1+0x168], R22 ;  /* 0x0001681601007387 */ /* 0x0001e80000100a00 */
[----:B0-----:R-:W2:Y:S04]  /*12a30*/  LDL.LU.64 R22, [R1+0x6c8] ;  /* 0x0006c80001167983 */ /* 0x001ea80000300a00 */
[----:B------:R-:W3:Y:S01]  /*12a40*/  LDL.LU.64 R20, [R1+0x6c0] ;  /* 0x0006c00001147983 */ /* 0x000ee20000300a00 */
[C-C-:B------:R-:W-:Y:S02]  /*12a50*/  LOP3.LUT R5, R28.reuse, 0x12, R19.reuse, 0xfe, !PT ;  /* 0x000000121c057812 */ /* 0x140fe400078efe13 */
[----:B------:R-:W-:-:S02]  /*12a60*/  LOP3.LUT R7, R28, 0x14, R19, 0xfe, !PT ;  /* 0x000000141c077812 */ /* 0x000fc400078efe13 */
[C---:B------:R-:W-:Y:S01]  /*12a70*/  ISETP.LT.AND P4, PT, R5.reuse, c[0x0][0x17c], !P0 ;  /* 0x00005f0005007a0c */ /* 0x040fe20004781270 */
[----:B------:R-:W-:Y:S01]  /*12a80*/  IMAD R5, R5, c[0x0][0x198], RZ ;  /* 0x0000660005057a24 */ /* 0x000fe200078e02ff */
[--C-:B------:R-:W-:Y:S02]  /*12a90*/  LOP3.LUT R6, R28, 0x16, R19.reuse, 0xfe, !PT ;  /* 0x000000161c067812 */ /* 0x100fe400078efe13 */
[C---:B------:R-:W-:Y:S01]  /*12aa0*/  ISETP.LT.AND P2, PT, R7.reuse, c[0x0][0x17c], !P0 ;  /* 0x00005f0007007a0c */ /* 0x040fe20004741270 */
[----:B------:R-:W-:Y:S01]  /*12ab0*/  IMAD R7, R7, c[0x0][0x198], RZ ;  /* 0x0000660007077a24 */ /* 0x000fe200078e02ff */
[----:B------:R-:W-:Y:S01]  /*12ac0*/  LEA R4, P3, R5, R3, 0x1 ;  /* 0x0000000305047211 */ /* 0x000fe200078608ff */
[----:B------:R-:W-:Y:S01]  /*12ad0*/  IMAD R9, R6, c[0x0][0x198], RZ ;  /* 0x0000660006097a24 */ /* 0x000fe200078e02ff */
[----:B------:R-:W-:Y:S02]  /*12ae0*/  LOP3.LUT R8, R28, 0x20, R19, 0xfe, !PT ;  /* 0x000000201c087812 */ /* 0x000fe400078efe13 */
[----:B------:R-:W-:-:S02]  /*12af0*/  ISETP.LT.AND P1, PT, R6, c[0x0][0x17c], !P0 ;  /* 0x00005f0006007a0c */ /* 0x000fc40004721270 */
[-C--:B------:R-:W-:Y:S02]  /*12b00*/  LEA.HI.X.SX32 R5, R5, R0.reuse, 0x1, P3 ;  /* 0x0000000005057211 */ /* 0x080fe400018f0eff */
[-C--:B------:R-:W-:Y:S02]  /*12b10*/  LEA R6, P5, R7, R3.reuse, 0x1 ;  /* 0x0000000307067211 */ /* 0x080fe400078a08ff */
[----:B------:R-:W-:Y:S02]  /*12b20*/  ISETP.LT.AND P3, PT, R8, c[0x0][0x17c], !P0 ;  /* 0x00005f0008007a0c */ /* 0x000fe40004761270 */
[----:B------:R-:W-:Y:S02]  /*12b30*/  LEA R8, P6, R9, R3, 0x1 ;  /* 0x0000000309087211 */ /* 0x000fe400078c08ff */
[-C--:B------:R-:W-:Y:S02]  /*12b40*/  LEA.HI.X.SX32 R7, R7, R0.reuse, 0x1, P5 ;  /* 0x0000000007077211 */ /* 0x080fe400028f0eff */
[----:B------:R-:W-:Y:S01]  /*12b50*/  LEA.HI.X.SX32 R9, R9, R0, 0x1, P6 ;  /* 0x0000000009097211 */ /* 0x000fe200030f0eff */
[----:B------:R0:W-:Y:S02]  /*12b60*/  @P4 STG.E.U16 [R4.64], R15 ;  /* 0x0000000f04004986 */ /* 0x0001e4000c101506 */
[----:B0-----:R-:W-:-:S04]  /*12b70*/  LOP3.LUT R4, R28, 0x18, R19, 0xfe, !PT ;  /* 0x000000181c047812 */ /* 0x001fc800078efe13 */
[C---:B------:R-:W-:Y:S01]  /*12b80*/  ISETP.LT.AND P4, PT, R4.reuse, c[0x0][0x17c], !P0 ;  /* 0x00005f0004007a0c */ /* 0x040fe20004781270 */
[----:B------:R-:W-:Y:S01]  /*12b90*/  IMAD R4, R4, c[0x0][0x198], RZ ;  /* 0x0000660004047a24 */ /* 0x000fe200078e02ff */
[----:B------:R-:W-:Y:S01]  /*12ba0*/  LOP3.LUT R5, R28, 0x1a, R19, 0xfe, !PT ;  /* 0x0000001a1c057812 */ /* 0x000fe200078efe13 */
[----:B--2---:R-:W-:Y:S04]  /*12bb0*/  @P2 STG.E.U16 [R6.64], R23 ;  /* 0x0000001706002986 */ /* 0x004fe8000c101506 */
[----:B------:R-:W-:Y:S04]  /*12bc0*/  STL.64 [R1+0x6b0], R22 ;  /* 0x0006b01601007387 */ /* 0x000fe80000100a00 */
[----:B------:R-:W-:Y:S04]  /*12bd0*/  @P1 STG.E.U16 [R8.64], R22 ;  /* 0x0000001608001986 */ /* 0x000fe8000c101506 */
[----:B---3--:R-:W-:Y:S04]  /*12be0*/  STL.64 [R1+0x6a8], R20 ;  /* 0x0006a81401007387 */ /* 0x008fe80000100a00 */
[----:B------:R-:W0:Y:S04]  /*12bf0*/  LDS.128 R20, [R18+0x6000] ;  /* 0x0060000012147984 */ /* 0x000e280000000c00 */
[----:B0-----:R-:W-:Y:S01]  /*12c00*/  STL.64 [R1+0x130], R20 ;  /* 0x0001301401007387 */ /* 0x001fe20000100a00 */
[----:B------:R-:W-:-:S03]  /*12c10*/  IMAD.MOV.U32 R17, RZ, RZ, R20 ;  /* 0x000000ffff117224 */ /* 0x000fc600078e0014 */
[----:B------:R-:W-:Y:S04]  /*12c20*/  STL.64 [R1+0x138], R22 ;  /* 0x0001381601007387 */ /* 0x000fe80000100a00 */
[----:B------:R-:W0:Y:S04]  /*12c30*/  LDS.128 R20, [R2+0x8000] ;  /* 0x0080000002147984 */ /* 0x000e280000000c00 */
[----:B0-----:R-:W-:Y:S01]  /*12c40*/  STL.64 [R1+0x150], R20 ;  /* 0x0001501401007387 */ /* 0x001fe20000100a00 */
[----:B------:R-:W-:Y:S02]  /*12c50*/  IMAD.MOV.U32 R16, RZ, RZ, R20 ;  /* 0x000000ffff107224 */ /* 0x000fe400078e0014 */
[----:B------:R-:W-:Y:S01]  /*12c60*/  IMAD.MOV.U32 R29, RZ, RZ, R22 ;  /* 0x000000ffff1d7224 */ /* 0x000fe200078e0016 */
[----:B------:R-:W-:Y:S04]  /*12c70*/  STL [R1+0x15c], R23 ;  /* 0x00015c1701007387 */ /* 0x000fe80000100800 */
[----:B------:R-:W0:Y:S04]  /*12c80*/  LDS.128 R20, [R10+0x8000] ;  /* 0x008000000a147984 */ /* 0x000e280000000c00 */
[----:B------:R-:W-:Y:S01]  /*12c90*/  STL [R1+0x694], R29 ;  /* 0x0006941d01007387 */ /* 0x000fe20000100800 */
[----:B------:R-:W-:-:S03]  /*12ca0*/  LEA R6, P1, R4, R3, 0x1 ;  /* 0x0000000304067211 */ /* 0x000fc600078208ff */
[----:B0-----:R-:W-:Y:S01]  /*12cb0*/  STL.64 [R1+0x120], R20 ;  /* 0x0001201401007387 */ /* 0x001fe20000100a00 */
[----:B------:R-:W-:Y:S02]  /*12cc0*/  IMAD.MOV.U32 R15, RZ, RZ, R20 ;  /* 0x000000ffff0f7224 */ /* 0x000fe400078e0014 */
[----:B------:R-:W-:Y:S01]  /*12cd0*/  IMAD.MOV.U32 R26, RZ, RZ, R22 ;  /* 0x000000ffff1a7224 */ /* 0x000fe200078e0016 */
[----:B------:R-:W-:Y:S04]  /*12ce0*/  STL [R1+0x12c], R23 ;  /* 0x00012c1701007387 */ /* 0x000fe80000100800 */
[----:B------:R-:W0:Y:S01]  /*12cf0*/  LDS.128 R20, [R14+0x8000] ;  /* 0x008000000e147984 */ /* 0x000e220000000c00 */
[----:B------:R-:W-:-:S03]  /*12d00*/  LEA.HI.X.SX32 R7, R4, R0, 0x1, P1 ;  /* 0x0000000004077211 */ /* 0x000fc600008f0eff */
[----:B------:R-:W-:Y:S04]  /*12d10*/  STL [R1+0x698], R26 ;  /* 0x0006981a01007387 */ /* 0x000fe80000100800 */
[----:B------:R1:W-:Y:S01]  /*12d20*/  @P4 STG.E.U16 [R6.64], R13 ;  /* 0x0000000d06004986 */ /* 0x0003e2000c101506 */
[----:B------:R-:W-:Y:S02]  /*12d30*/  LOP3.LUT R8, R28, 0x1c, R19, 0xfe, !PT ;  /* 0x0000001c1c087812 */ /* 0x000fe400078efe13 */
[C---:B------:R-:W-:Y:S01]  /*12d40*/  ISETP.LT.AND P2, PT, R5.reuse, c[0x0][0x17c], !P0 ;  /* 0x00005f0005007a0c */ /* 0x040fe20004741270 */
[----:B------:R-:W-:Y:S01]  /*12d50*/  IMAD R5, R5, c[0x0][0x198], RZ ;  /* 0x0000660005057a24 */ /* 0x000fe200078e02ff */
[----:B------:R-:W-:Y:S01]  /*12d60*/  ISETP.LT.AND P1, PT, R8, c[0x0][0x17c], !P0 ;  /* 0x00005f0008007a0c */ /* 0x000fe20004721270 */
[----:B0-----:R-:W-:Y:S01]  /*12d70*/  STL.64 [R1+0x110], R20 ;  /* 0x0001101401007387 */ /* 0x001fe20000100a00 */
[----:B-1----:R-:W-:-:S02]  /*12d80*/  IMAD.MOV.U32 R13, RZ, RZ, R20 ;  /* 0x000000ffff0d7224 */ /* 0x002fc400078e0014 */
[----:B------:R-:W-:Y:S01]  /*12d90*/  IMAD.MOV.U32 R25, RZ, RZ, R22 ;  /* 0x000000ffff197224 */ /* 0x000fe200078e0016 */
[----:B------:R-:W-:Y:S04]  /*12da0*/  STL [R1+0x11c], R23 ;  /* 0x00011c1701007387 */ /* 0x000fe80000100800 */
[----:B------:R-:W0:Y:S01]  /*12db0*/  LDS.128 R20, [R18+0x8000] ;  /* 0x0080000012147984 */ /* 0x000e220000000c00 */
[----:B------:R-:W-:Y:S01]  /*12dc0*/  IMAD R8, R8, c[0x0][0x198], RZ ;  /* 0x0000660008087a24 */ /* 0x000fe200078e02ff */
[----:B------:R-:W-:-:S04]  /*12dd0*/  LEA R4, P5, R5, R3, 0x1 ;  /* 0x0000000305047211 */ /* 0x000fc800078a08ff */
[C---:B------:R-:W-:Y:S02]  /*12de0*/  LEA R6, P4, R8.reuse, R3, 0x1 ;  /* 0x0000000308067211 */ /* 0x040fe400078808ff */
[-C--:B------:R-:W-:Y:S02]  /*12df0*/  LEA.HI.X.SX32 R5, R5, R0.reuse, 0x1, P5 ;  /* 0x0000000005057211 */ /* 0x080fe400028f0eff */
[----:B------:R-:W-:Y:S01]  /*12e00*/  LEA.HI.X.SX32 R7, R8, R0, 0x1, P4 ;  /* 0x0000000008077211 */ /* 0x000fe200020f0eff */
[----:B------:R-:W-:Y:S04]  /*12e10*/  STL [R1+0x69c], R25 ;  /* 0x00069c1901007387 */ /* 0x000fe80000100800 */
[----:B------:R-:W-:Y:S04]  /*12e20*/  @P2 STG.E.U16 [R4.64], R24 ;  /* 0x0000001804002986 */ /* 0x000fe8000c101506 */
[----:B------:R1:W-:Y:S04]  /*12e30*/  @P1 STG.E.U16 [R6.64], R12 ;  /* 0x0000000c06001986 */ /* 0x0003e8000c101506 */
[----:B0-----:R-:W-:Y:S01]  /*12e40*/  STL.64 [R1+0xe0], R20 ;  /* 0x0000e01401007387 */ /* 0x001fe20000100a00 */
[----:B-1----:R-:W-:-:S03]  /*12e50*/  IMAD.MOV.U32 R12, RZ, RZ, R20 ;  /* 0x000000ffff0c7224 */ /* 0x002fc600078e0014 */
[----:B------:R-:W-:Y:S04]  /*12e60*/  STL.64 [R1+0xe8], R22 ;  /* 0x0000e81601007387 */ /* 0x000fe80000100a00 */
[----:B------:R-:W0:Y:S01]  /*12e70*/  LDS.128 R20, [R2+0xa000] ;  /* 0x00a0000002147984 */ /* 0x000e220000000c00 */
[----:B------:R-:W-:-:S04]  /*12e80*/  LOP3.LUT R9, R28, 0x22, R19, 0xfe, !PT ;  /* 0x000000221c097812 */ /* 0x000fc800078efe13 */
[----:B------:R-:W-:Y:S02]  /*12e90*/  ISETP.LT.AND P6, PT, R9, c[0x0][0x17c], !P0 ;  /* 0x00005f0009007a0c */ /* 0x000fe400047c1270 */
[----:B------:R-:W-:Y:S01]  /*12ea0*/  LOP3.LUT R9, R28, 0x1e, R19, 0xfe, !PT ;  /* 0x0000001e1c097812 */ /* 0x000fe200078efe13 */
[----:B0-----:R-:W-:Y:S04]  /*12eb0*/  STL.64 [R1+0x100], R20 ;  /* 0x0001001401007387 */ /* 0x001fe80000100a00 */
[----:B------:R-:W-:Y:S04]  /*12ec0*/  STL.64 [R1+0x108], R22 ;  /* 0x0001081601007387 */ /* 0x000fe80000100a00 */
[----:B------:R-:W-:Y:S04]  /*12ed0*/  STL [R1+0x6b8], R20 ;  /* 0x0006b81401007387 */ /* 0x000fe80000100800 */
[----:B------:R-:W0:Y:S01]  /*12ee0*/  LDS.128 R20, [R10+0xa000] ;  /* 0x00a000000a147984 */ /* 0x000e220000000c00 */
[C---:B------:R-:W-:Y:S01]  /*12ef0*/  IMAD R5, R9.reuse, c[0x0][0x198], RZ ;  /* 0x0000660009057a24 */ /* 0x040fe200078e02ff */
[----:B------:R-:W-:-:S04]  /*12f00*/  ISETP.LT.AND P2, PT, R9, c[0x0][0x17c], !P0 ;  /* 0x00005f0009007a0c */ /* 0x000fc80004741270 */
[----:B------:R-:W-:-:S04]  /*12f10*/  LEA R4, P1, R5, R3, 0x1 ;  /* 0x0000000305047211 */ /* 0x000fc800078208ff */
[----:B------:R-:W-:-:S05]  /*12f20*/  LEA.HI.X.SX32 R5, R5, R0, 0x1, P1 ;  /* 0x0000000005057211 */ /* 0x000fca00008f0eff */
[----:B------:R1:W-:Y:S01]  /*12f30*/  @P2 STG.E.U16 [R4.64], R17 ;  /* 0x0000001104002986 */ /* 0x0003e2000c101506 */
[----:B------:R-:W-:-:S03]  /*12f40*/  IMAD.MOV.U32 R27, RZ, RZ, c[0x0][0x198] ;  /* 0x00006600ff1b7624 */ /* 0x000fc600078e00ff */
[----:B0-----:R-:W-:Y:S01]  /*12f50*/  STL.64 [R1+0xf0], R20 ;  /* 0x0000f01401007387 */ /* 0x001fe20000100a00 */
[----:B-1----:R-:W-:-:S03]  /*12f60*/  IMAD.MOV.U32 R17, RZ, RZ, R20 ;  /* 0x000000ffff117224 */ /* 0x002fc600078e0014 */
[----:B------:R-:W-:Y:S04]  /*12f70*/  STL.64 [R1+0xf8], R22 ;  /* 0x0000f81601007387 */ /* 0x000fe80000100a00 */
[----:B------:R-:W0:Y:S01]  /*12f80*/  LDS.128 R20, [R14+0xa000] ;  /* 0x00a000000e147984 */ /* 0x000e220000000c00 */
[----:B------:R-:W-:Y:S01]  /*12f90*/  IMAD R11, R27, 0x20, R11 ;  /* 0x000000201b0b7824 */ /* 0x000fe200078e020b */
[----:B------:R-:W-:-:S04]  /*12fa0*/  LOP3.LUT R7, R28, 0x24, R19, 0xfe, !PT ;  /* 0x000000241c077812 */ /* 0x000fc800078efe13 */
[----:B------:R-:W-:Y:S02]  /*12fb0*/  LEA R6, P5, R11, R3, 0x1 ;  /* 0x000000030b067211 */ /* 0x000fe400078a08ff */
[----:B------:R-:W-:Y:S02]  /*12fc0*/  ISETP.LT.AND P4, PT, R7, c[0x0][0x17c], !P0 ;  /* 0x00005f0007007a0c */ /* 0x000fe40004781270 */
[----:B------:R-:W-:-:S05]  /*12fd0*/  LEA.HI.X.SX32 R7, R11, R0, 0x1, P5 ;  /* 0x000000000b077211 */ /* 0x000fca00028f0eff */
[----:B------:R1:W-:Y:S04]  /*12fe0*/  @P3 STG.E.U16 [R6.64], R16 ;  /* 0x0000001006003986 */ /* 0x0003e8000c101506 */
[----:B0-----:R-:W-:Y:S01]  /*12ff0*/  STL.64 [R1+0xd0], R20 ;  /* 0x0000d01401007387 */ /* 0x001fe20000100a00 */
[----:B-1----:R-:W-:-:S03]  /*13000*/  IMAD.MOV.U32 R16, RZ, RZ, R20 ;  /* 0x000000ffff107224 */ /* 0x002fc600078e0014 */
[----:B------:R-:W-:Y:S04]  /*13010*/  STL.64 [R1+0xd8], R22 ;  /* 0x0000d81601007387 */ /* 0x000fe80000100a00 */
[----:B------:R-:W0:Y:S01]  /*13020*/  LDS.128 R20, [R18+0xa000] ;  /* 0x00a0000012147984 */ /* 0x000e220000000c00 */
[----:B------:R-:W-:-:S05]  /*13030*/  IMAD R4, R27, 0x2, R11 ;  /* 0x000000021b047824 */ /* 0x000fca00078e020b */
[----:B------:R-:W-:-:S04]  /*13040*/  LEA R6, P3, R4, R3, 0x1 ;  /* 0x0000000304067211 */ /* 0x000fc800078608ff */
[----:B------:R-:W-:-:S05]  /*13050*/  LEA.HI.X.SX32 R7, R4, R0, 0x1, P3 ;  /* 0x0000000004077211 */ /* 0x000fca00018f0eff */
[----:B------:R1:W-:Y:S04]  /*13060*/  @P6 STG.E.U16 [R6.64], R15 ;  /* 0x0000000f06006986 */ /* 0x0003e8000c101506 */
[----:B0-----:R-:W-:Y:S01]  /*13070*/  STL.64 [R1+0x20], R20 ;  /* 0x0000201401007387 */ /* 0x001fe20000100a00 */
[----:B-1----:R-:W-:-:S03]  /*13080*/  IMAD.MOV.U32 R15, RZ, RZ, R20 ;  /* 0x000000ffff0f7224 */ /* 0x002fc600078e0014 */
[----:B------:R-:W-:Y:S04]  /*13090*/  STL.64 [R1+0x28], R22 ;  /* 0x0000281601007387 */ /* 0x000fe80000100a00 */
[----:B------:R-:W0:Y:S04]  /*130a0*/  LDS.128 R20, [R2+0xc000] ;  /* 0x00c0000002147984 */ /* 0x000e280000000c00 */
[----:B0-----:R-:W-:Y:S01]  /*130b0*/  STL.64 [R1+0xc0], R20 ;  /* 0x0000c01401007387 */ /* 0x001fe20000100a00 */
[----:B------:R-:W-:-:S03]  /*130c0*/  IMAD.MOV.U32 R11, RZ, RZ, R20 ;  /* 0x000000ffff0b7224 */ /* 0x000fc600078e0014 */
[----:B------:R-:W-:Y:S04]  /*130d0*/  STL.64 [R1+0xc8], R22 ;  /* 0x0000c81601007387 */ /* 0x000fe80000100a00 */
[----:B------:R-:W0:Y:S04]  /*130e0*/  LDS.128 R20, [R10+0xc000] ;  /* 0x00c000000a147984 */ /* 0x000e280000000c00 */
[----:B0-----:R-:W-:Y:S01]  /*130f0*/  STL [R1+0x70], R20 ;  /* 0x0000701401007387 */ /* 0x001fe20000100800 */
[----:B------:R-:W-:-:S03]  /*13100*/  IMAD.MOV.U32 R25, RZ, RZ, R21 ;  /* 0x000000ffff197224 */ /* 0x000fc600078e0015 */
[----:B------:R-:W-:Y:S04]  /*13110*/  STL.64 [R1+0x78], R22 ;  /* 0x0000781601007387 */ /* 0x000fe80000100a00 */
[----:B------:R-:W0:Y:S04]  /*13120*/  LDS.128 R20, [R14+0xc000] ;  /* 0x00c000000e147984 */ /* 0x000e280000000c00 */
[----:B------:R-:W-:Y:S04]  /*13130*/  STL [R1+0x6a0], R25 ;  /* 0x0006a01901007387 */ /* 0x000fe80000100800 */
[----:B0-----:R0:W-:Y:S04]  /*13140*/  STL [R1+0x50], R20 ;  /* 0x0000501401007387 */ /* 0x0011e80000100800 */
[----:B------:R-:W-:Y:S04]  /*13150*/  STL.64 [R1+0x58], R22 ;  /* 0x0000581601007387 */ /* 0x000fe80000100a00 */
[----:B0-----:R-:W2:Y:S01]  /*13160*/  LDL.LU R20, [R1+0x6b8] ;  /* 0x0006b80001147983 */ /* 0x001ea20000300800 */
[----:B------:R-:W-:-:S05]  /*13170*/  IMAD.MOV.U32 R26, RZ, RZ, R21 ;  /* 0x000000ffff1a7224 */ /* 0x000fca00078e0015 */
[----:B------:R0:W-:Y:S04]  /*13180*/  STL [R1+0x6a4], R26 ;  /* 0x0006a41a01007387 */ /* 0x0001e80000100800 */
[----:B0-----:R-:W3:Y:S01]  /*13190*/  LDL.LU R26, [R1+0x70] ;  /* 0x00007000011a7983 */ /* 0x001ee20000300800 */
[----:B------:R-:W-:Y:S01]  /*131a0*/  LOP3.LUT R8, R28, 0x26, R19, 0xfe, !PT ;  /* 0x000000261c087812 */ /* 0x000fe200078efe13 */
[----:B------:R-:W-:-:S03]  /*131b0*/  IMAD R5, R27, 0x2, R4 ;  /* 0x000000021b057824 */ /* 0x000fc600078e0204 */
[----:B------:R-:W-:Y:S01]  /*131c0*/  ISETP.LT.AND P1, PT, R8, c[0x0][0x17c], !P0 ;  /* 0x00005f0008007a0c */ /* 0x000fe20004721270 */
[----:B------:R-:W-:Y:S01]  /*131d0*/  IMAD R9, R27, 0x2, R5 ;  /* 0x000000021b097824 */ /* 0x000fe200078e0205 */
[--C-:B------:R-:W-:Y:S02]  /*131e0*/  LOP3.LUT R8, R28, 0x28, R19.reuse, 0xfe, !PT ;  /* 0x000000281c087812 */ /* 0x100fe400078efe13 */
[C---:B------:R-:W-:Y:S02]  /*131f0*/  LEA R4, P5, R5.reuse, R3, 0x1 ;  /* 0x0000000305047211 */ /* 0x040fe400078a08ff */
[----:B------:R-:W-:Y:S02]  /*13200*/  ISETP.LT.AND P2, PT, R8, c[0x0][0x17c], !P0 ;  /* 0x00005f0008007a0c */ /* 0x000fe40004741270 */
[----:B------:R-:W-:Y:S02]  /*13210*/  LEA.HI.X.SX32 R5, R5, R0, 0x1, P5 ;  /* 0x0000000005057211 */ /* 0x000fe400028f0eff */
[----:B------:R-:W-:-:S02]  /*13220*/  LOP3.LUT R8, R28, 0x2a, R19, 0xfe, !PT ;  /* 0x0000002a1c087812 */ /* 0x000fc400078efe13 */
[C---:B------:R-:W-:Y:S01]  /*13230*/  LEA R6, P5, R9.reuse, R3, 0x1 ;  /* 0x0000000309067211 */ /* 0x040fe200078a08ff */
[----:B------:R0:W-:Y:S01]  /*13240*/  @P4 STG.E.U16 [R4.64], R13 ;  /* 0x0000000d04004986 */ /* 0x0001e2000c101506 */
[----:B------:R-:W-:Y:S02]  /*13250*/  ISETP.LT.AND P3, PT, R8, c[0x0][0x17c], !P0 ;  /* 0x00005f0008007a0c */ /* 0x000fe40004761270 */
[----:B------:R-:W-:Y:S02]  /*13260*/  LEA.HI.X.SX32 R7, R9, R0, 0x1, P5 ;  /* 0x0000000009077211 */ /* 0x000fe400028f0eff */
[----:B------:R-:W-:-:S03]  /*13270*/  LOP3.LUT R8, R28, 0x2c, R19, 0xfe, !PT ;  /* 0x0000002c1c087812 */ /* 0x000fc600078efe13 */
[----:B------:R1:W-:Y:S01]  /*13280*/  @P1 STG.E.U16 [R6.64], R12 ;  /* 0x0000000c06001986 */ /* 0x0003e2000c101506 */
[----:B------:R-:W-:Y:S01]  /*13290*/  ISETP.LT.AND P6, PT, R8, c[0x0][0x17c], !P0 ;  /* 0x00005f0008007a0c */ /* 0x000fe200047c1270 */
[----:B0-----:R-:W-:Y:S01]  /*132a0*/  IMAD R5, R27, 0x2, R9 ;  /* 0x000000021b057824 */ /* 0x001fe200078e0209 */
[----:B------:R-:W-:-:S03]  /*132b0*/  LOP3.LUT R8, R28, 0x2e, R19, 0xfe, !PT ;  /* 0x0000002e1c087812 */ /* 0x000fc600078efe13 */
[----:B-1----:R-:W-:Y:S01]  /*132c0*/  IMAD R6, R27, 0x2, R5 ;  /* 0x000000021b067824 */ /* 0x002fe200078e0205 */
[----:B------:R-:W-:Y:S02]  /*132d0*/  ISETP.LT.AND P4, PT, R8, c[0x0][0x17c], !P0 ;  /* 0x00005f0008007a0c */ /* 0x000fe40004781270 */
[-C--:B------:R-:W-:Y:S01]  /*132e0*/  LEA R12, P1, R5, R3.reuse, 0x1 ;  /* 0x00000003050c7211 */ /* 0x080fe200078208ff */
[----:B------:R-:W-:Y:S01]  /*132f0*/  IMAD R4, R27, 0x2, R6 ;  /* 0x000000021b047824 */ /* 0x000fe200078e0206 */
[----:B------:R-:W-:Y:S02]  /*13300*/  LEA R8, P5, R6, R3, 0x1 ;  /* 0x0000000306087211 */ /* 0x000fe400078a08ff */
[----:B------:R-:W-:Y:S02]  /*13310*/  LOP3.LUT R7, R28, 0x30, R19, 0xfe, !PT ;  /* 0x000000301c077812 */ /* 0x000fe400078efe13 */
[-C--:B------:R-:W-:Y:S02]  /*13320*/  LEA.HI.X.SX32 R13, R5, R0.reuse, 0x1, P1 ;  /* 0x00000000050d7211 */ /* 0x080fe400008f0eff */
[----:B------:R-:W-:-:S02]  /*13330*/  LEA.HI.X.SX32 R9, R6, R0, 0x1, P5 ;  /* 0x0000000006097211 */ /* 0x000fc400028f0eff */
[CC--:B------:R-:W-:Y:S01]  /*13340*/  LEA R6, P5, R4.reuse, R3.reuse, 0x1 ;  /* 0x0000000304067211 */ /* 0x0c0fe200078a08ff */
[----:B------:R-:W-:Y:S01]  /*13350*/  IMAD R5, R27, 0x2, R4 ;  /* 0x000000021b057824 */ /* 0x000fe200078e0204 */
[----:B------:R-:W-:Y:S02]  /*13360*/  ISETP.LT.AND P1, PT, R7, c[0x0][0x17c], !P0 ;  /* 0x00005f0007007a0c */ /* 0x000fe40004721270 */
[----:B------:R-:W-:Y:S01]  /*13370*/  LEA.HI.X.SX32 R7, R4, R0, 0x1, P5 ;  /* 0x0000000004077211 */ /* 0x000fe200028f0eff */
[----:B--2---:R-:W-:Y:S04]  /*13380*/  @P2 STG.E.U16 [R12.64], R20 ;  /* 0x000000140c002986 */ /* 0x004fe8000c101506 */
[----:B------:R0:W-:Y:S01]  /*13390*/  @P3 STG.E.U16 [R8.64], R17 ;  /* 0x0000001108003986 */ /* 0x0001e2000c101506 */
[----:B------:R-:W-:-:S03]  /*133a0*/  LEA R4, P2, R5, R3, 0x1 ;  /* 0x0000000305047211 */ /* 0x000fc600078408ff */
[----:B------:R1:W-:Y:S04]  /*133b0*/  @P6 STG.E.U16 [R6.64], R16 ;  /* 0x0000001006006986 */ /* 0x0003e8000c101506 */
[----:B------:R-:W2:Y:S01]  /*133c0*/  LDS.128 R20, [R18+0xc000] ;  /* 0x00c0000012147984 */ /* 0x000ea20000000c00 */
[----:B0-----:R-:W-:Y:S01]  /*133d0*/  IMAD R8, R27, 0x2, R5 ;  /* 0x000000021b087824 */ /* 0x001fe200078e0205 */
[----:B------:R-:W-:Y:S02]  /*133e0*/  LEA.HI.X.SX32 R5, R5, R0, 0x1, P2 ;  /* 0x0000000005057211 */ /* 0x000fe400010f0eff */
[----:B-1----:R-:W-:Y:S02]  /*133f0*/  LOP3.LUT R7, R28, 0x32, R19, 0xfe, !PT ;  /* 0x000000321c077812 */ /* 0x002fe400078efe13 */
[----:B------:R-:W-:-:S02]  /*13400*/  LEA R6, P3, R8, R3, 0x1 ;  /* 0x0000000308067211 */ /* 0x000fc400078608ff */
[----:B------:R-:W-:Y:S02]  /*13410*/  ISETP.LT.AND P2, PT, R7, c[0x0][0x17c], !P0 ;  /* 0x00005f0007007a0c */ /* 0x000fe40004741270 */
[----:B------:R-:W-:Y:S01]  /*13420*/  LEA.HI.X.SX32 R7, R8, R0, 0x1, P3 ;  /* 0x0000000008077211 */ /* 0x000fe200018f0eff */
[----:B------:R-:W-:Y:S01]  /*13430*/  IMAD R8, R27, 0x2, R8 ;  /* 0x000000021b087824 */ /* 0x000fe200078e0208 */
[----:B------:R0:W-:Y:S04]  /*13440*/  @P4 STG.E.U16 [R4.64], R15 ;  /* 0x0000000f04004986 */ /* 0x0001e8000c101506 */
[----:B------:R1:W-:Y:S01]  /*13450*/  @P1 STG.E.U16 [R6.64], R11 ;  /* 0x0000000b06001986 */ /* 0x0003e2000c101506 */
[----:B0-----:R-:W-:Y:S02]  /*13460*/  LEA R4, P1, R8, R3, 0x1 ;  /* 0x0000000308047211 */ /* 0x001fe400078208ff */
[----:B-1----:R-:W-:-:S02]  /*13470*/  LOP3.LUT R6, R28, 0x34, R19, 0xfe, !PT ;  /* 0x000000341c067812 */ /* 0x002fc400078efe13 */
[----:B------:R-:W-:Y:S02]  /*13480*/  LOP3.LUT R7, R28, 0x36, R19, 0xfe, !PT ;  /* 0x000000361c077812 */ /* 0x000fe400078efe13 */
[----:B------:R-:W-:Y:S02]  /*13490*/  LEA.HI.X.SX32 R5, R8, R0, 0x1, P1 ;  /* 0x0000000008057211 */ /* 0x000fe400008f0eff */
[----:B------:R-:W-:Y:S02]  /*134a0*/  ISETP.LT.AND P3, PT, R6, c[0x0][0x17c], !P0 ;  /* 0x00005f0006007a0c */ /* 0x000fe40004761270 */
[----:B------:R-:W-:Y:S01]  /*134b0*/  ISETP.LT.AND P4, PT, R7, c[0x0][0x17c], !P0 ;  /* 0x00005f0007007a0c */ /* 0x000fe20004781270 */
[----:B---3--:R-:W-:Y:S04]  /*134c0*/  @P2 STG.E.U16 [R4.64], R26 ;  /* 0x0000001a04002986 */ /* 0x008fe8000c101506 */
[----:B------:R-:W0:Y:S01]  /*134d0*/  LDS.128 R4, [R2+0xe000] ;  /* 0x00e0000002047984 */ /* 0x000e220000000c00 */
[----:B--2---:R-:W-:-:S02]  /*134e0*/  IMAD.MOV.U32 R25, RZ, RZ, R20 ;  /* 0x000000ffff197224 */ /* 0x004fc400078e0014 */
[----:B------:R-:W-:Y:S01]  /*134f0*/  IMAD.MOV.U32 R29, RZ, RZ, R21 ;  /* 0x000000ffff1d7224 */ /* 0x000fe200078e0015 */
[----:B------:R1:W-:Y:S04]  /*13500*/  STL.64 [R1+0x8], R22 ;  /* 0x0000081601007387 */ /* 0x0003e80000100a00 */
[----:B-1----:R-:W2:Y:S04]  /*13510*/  LDL.LU.64 R22, [R1+0x6b0] ;  /* 0x0006b00001167983 */ /* 0x002ea80000300a00 */
[----:B------:R-:W3:Y:S04]  /*13520*/  LDL.LU.64 R20, [R1+0x6a8] ;  /* 0x0006a80001147983 */ /* 0x000ee80000300a00 */
[----:B0-----:R0:W-:Y:S04]  /*13530*/  STL [R1+0x680], R6 ;  /* 0x0006800601007387 */ /* 0x0011e80000100800 */
[----:B0-----:R-:W4:Y:S01]  /*13540*/  LDL.LU R6, [R1+0x50] ;  /* 0x0000500001067983 */ /* 0x001f220000300800 */
[----:B------:R-:W-:-:S05]  /*13550*/  IMAD R11, R27, 0x2, R8 ;  /* 0x000000021b0b7824 */ /* 0x000fca00078e0208 */
[----:B------:R-:W-:Y:S01]  /*13560*/  LEA R8, P1, R11, R3, 0x1 ;  /* 0x000000030b087211 */ /* 0x000fe200078208ff */
[----:B------:R-:W-:-:S03]  /*13570*/  IMAD R2, R27, 0x2, R11 ;  /* 0x000000021b027824 */ /* 0x000fc600078e020b */
[----:B------:R-:W-:Y:S01]  /*13580*/  LEA.HI.X.SX32 R9, R11, R0, 0x1, P1 ;  /* 0x000000000b097211 */ /* 0x000fe200008f0eff */
[----:B------:R-:W-:Y:S04]  /*13590*/  STL [R1+0x66c], R7 ;  /* 0x00066c0701007387 */ /* 0x000fe80000100800 */
[----:B----4-:R0:W-:Y:S02]  /*135a0*/  @P3 STG.E.U16 [R8.64], R6 ;  /* 0x0000000608003986 */ /* 0x0101e4000c101506 */
[----:B0-----:R-:W-:-:S04]  /*135b0*/  LEA R8, P1, R2, R3, 0x1 ;  /* 0x0000000302087211 */ /* 0x001fc800078208ff */
[----:B------:R-:W-:-:S05]  /*135c0*/  LEA.HI.X.SX32 R9, R2, R0, 0x1, P1 ;  /* 0x0000000002097211 */ /* 0x000fca00008f0eff */
[----:B------:R0:W-:Y:S02]  /*135d0*/  @P4 STG.E.U16 [R8.64], R25 ;  /* 0x0000001908004986 */ /* 0x0001e4000c101506 */
[----:B0-----:R-:W-:-:S04]  /*135e0*/  LOP3.LUT R8, R28, 0x38, R19, 0xfe, !PT ;  /* 0x000000381c087812 */ /* 0x001fc800078efe13 */
[----:B------:R-:W-:Y:S02]  /*135f0*/  ISETP.LT.AND P2, PT, R8, c[0x0][0x17c], !P0 ;  /* 0x00005f0008007a0c */ /* 0x000fe40004741270 */
[----:B------:R-:W0:Y:S01]  /*13600*/  LDS.128 R8, [R10+0xe000] ;  /* 0x00e000000a087984 */ /* 0x000e220000000c00 */
[----:B------:R-:W-:-:S05]  /*13610*/  IMAD R2, R27, 0x2, R2 ;  /* 0x000000021b027824 */ /* 0x000fca00078e0202 */
[----:B------:R-:W-:-:S04]  /*13620*/  LEA R12, P1, R2, R3, 0x1 ;  /* 0x00000003020c7211 */ /* 0x000fc800078208ff */
[----:B------:R-:W-:-:S05]  /*13630*/  LEA.HI.X.SX32 R13, R2, R0, 0x1, P1 ;  /* 0x00000000020d7211 */ /* 0x000fca00008f0eff */
[----:B------:R-:W-:Y:S01]  /*13640*/  @P2 STG.E.U16 [R12.64], R4 ;  /* 0x000000040c002986 */ /* 0x000fe2000c101506 */
[----:B------:R-:W-:-:S03]  /*13650*/  IMAD R2, R27, 0x2, R2 ;  /* 0x000000021b027824 */ /* 0x000fc600078e0202 */
[----:B0-----:R3:W-:Y:S02]  /*13660*/  STL [R1+0x684], R10 ;  /* 0x0006840a01007387 */ /* 0x0017e40000100800 */
[----:B---3--:R-:W-:-:S04]  /*13670*/  SHF.R.U32.HI R10, RZ, 0x8, R21 ;  /* 0x00000008ff0a7819 */ /* 0x008fc80000011615 */
[----:B------:R-:W-:-:S04]  /*13680*/  SGXT.U32 R10, R10, 0x1 ;  /* 0x000000010a0a781a */ /* 0x000fc80000000000 */
[----:B------:R-:W-:-:S04]  /*13690*/  LOP3.LUT R12, R28, 0x3a, R10, 0xfe, !PT ;  /* 0x0000003a1c0c7812 */ /* 0x000fc800078efe0a */
[----:B------:R-:W-:Y:S02]  /*136a0*/  ISETP.LT.AND P2, PT, R12, c[0x0][0x17c], !P0 ;  /* 0x00005f000c007a0c */ /* 0x000fe40004741270 */
[----:B------:R-:W0:Y:S01]  /*136b0*/  LDS.128 R12, [R14+0xe000] ;  /* 0x00e000000e0c7984 */ /* 0x000e220000000c00 */
[----:B------:R-:W-:-:S04]  /*136c0*/  LEA R16, P1, R2, R3, 0x1 ;  /* 0x0000000302107211 */ /* 0x000fc800078208ff */
[----:B------:R-:W-:Y:S01]  /*136d0*/  LEA.HI.X.SX32 R17, R2, R0, 0x1, P1 ;  /* 0x0000000002117211 */ /* 0x000fe200008f0eff */
[----:B------:R-:W-:-:S05]  /*136e0*/  IMAD R2, R27, 0x2, R2 ;  /* 0x000000021b027824 */ /* 0x000fca00078e0202 */
[----:B------:R1:W-:Y:S02]  /*136f0*/  @P2 STG.E.U16 [R16.64], R8 ;  /* 0x0000000810002986 */ /* 0x0003e4000c101506 */
[----:B-1----:R-:W-:-:S04]  /*13700*/  LOP3.LUT R16, R28, 0x3c, R10, 0xfe, !PT ;  /* 0x0000003c1c107812 */ /* 0x002fc800078efe0a */
[----:B------:R-:W-:Y:S02]  /*13710*/  ISETP.LT.AND P2, PT, R16, c[0x0][0x17c], !P0 ;  /* 0x00005f0010007a0c */ /* 0x000fe40004741270 */
[----:B------:R-:W-:-:S04]  /*13720*/  LEA R16, P1, R2, R3, 0x1 ;  /* 0x0000000302107211 */ /* 0x000fc800078208ff */
[----:B------:R-:W-:-:S07]  /*13730*/  LEA.HI.X.SX32 R17, R2, R0, 0x1, P1 ;  /* 0x0000000002117211 */ /* 0x000fce00008f0eff */
[----:B0-----:R0:W-:Y:S02]  /*13740*/  @P2 STG.E.U16 [R16.64], R12 ;  /* 0x0000000c10002986 */ /* 0x0011e4000c101506 */
[----:B0-----:R-:W-:-:S04]  /*13750*/  LOP3.LUT R16, R28, 0x3e, R10, 0xfe, !PT ;  /* 0x0000003e1c107812 */ /* 0x001fc800078efe0a */
[----:B------:R-:W-:Y:S02]  /*13760*/  ISETP.LT.AND P2, PT, R16, c[0x0][0x17c], !P0 ;  /* 0x00005f0010007a0c */ /* 0x000fe40004741270 */
[----:B------:R-:W0:Y:S04]  /*13770*/  LDS.128 R16, [R18+0xe000] ;  /* 0x00e0000012107984 */ /* 0x000e280000000c00 */
[----:B------:R-:W-:Y:S04]  /*13780*/  STL [R1+0x668], R11 ;  /* 0x0006680b01007387 */ /* 0x000fe80000100800 */
[----:B------:R1:W-:Y:S04]  /*13790*/  STL [R1+0x688], R14 ;  /* 0x0006880e01007387 */ /* 0x0003e80000100800 */
[----:B-1----:R-:W3:Y:S04]  /*137a0*/  LDL.LU R14, [R1+0x170] ;  /* 0x00017000010e7983 */ /* 0x002ee80000300800 */
[----:B------:R1:W-:Y:S04]  /*137b0*/  STL [R1+0x664], R15 ;  /* 0x0006640f01007387 */ /* 0x0003e80000100800 */
[----:B-1----:R-:W4:Y:S04]  /*137c0*/  LDL.LU R15, [R1+0x90] ;  /* 0x00009000010f7983 */ /* 0x002f280000300800 */
[----:B0-----:R0:W-:Y:S04]  /*137d0*/  STL [R1+0x68c], R18 ;  /* 0x00068c1201007387 */ /* 0x0011e80000100800 */
[----:B------:R-:W-:Y:S04]  /*137e0*/  STL [R1+0x660], R19 ;  /* 0x0006601301007387 */ /* 0x000fe80000100800 */
[----:B------:R-:W2:Y:S04]  /*137f0*/  LDL.LU R11, [R1+0x180] ;  /* 0x00018000010b7983 */ /* 0x000ea80000300800 */
[----:B------:R-:W2:Y:S01]  /*13800*/  LDL.LU R7, [R1+0x210] ;  /* 0x0002100001077983 */ /* 0x000ea20000300800 */
[----:B------:R-:W-:Y:S01]  /*13810*/  IMAD R2, R27, 0x2, R2 ;  /* 0x000000021b027824 */ /* 0x000fe200078e0202 */
[----:B------:R-:W-:-:S02]  /*13820*/  PRMT R4, R20, 0x7632, R4 ;  /* 0x0000763214047816 */ /* 0x000fc40000000004 */
[----:B0-----:R-:W2:Y:S02]  /*13830*/  LDL.LU R18, [R1+0x1d0] ;  /* 0x0001d00001127983 */ /* 0x001ea40000300800 */
[----:B------:R-:W-:-:S04]  /*13840*/  LEA R20, P1, R2, R3, 0x1 ;  /* 0x0000000302147211 */ /* 0x000fc800078208ff */
[----:B------:R-:W-:Y:S01]  /*13850*/  LEA.HI.X.SX32 R21, R2, R0, 0x1, P1 ;  /* 0x0000000002157211 */ /* 0x000fe200008f0eff */
[----:B------:R-:W-:-:S04]  /*13860*/  IMAD R2, R27, 0x2, R2 ;  /* 0x000000021b027824 */ /* 0x000fc800078e0202 */
[----:B------:R0:W-:Y:S02]  /*13870*/  @P2 STG.E.U16 [R20.64], R16 ;  /* 0x0000001014002986 */ /* 0x0001e4000c101506 */
[----:B0-----:R-:W-:-:S04]  /*13880*/  LOP3.LUT R20, R28, 0x40, R10, 0xfe, !PT ;  /* 0x000000401c147812 */ /* 0x001fc800078efe0a */
[----:B------:R-:W-:Y:S02]  /*13890*/  ISETP.LT.AND P2, PT, R20, c[0x0][0x17c], !P0 ;  /* 0x00005f0014007a0c */ /* 0x000fe40004741270 */
[----:B------:R-:W-:-:S04]  /*138a0*/  LEA R20, P1, R2, R3, 0x1 ;  /* 0x0000000302147211 */ /* 0x000fc800078208ff */
[----:B------:R-:W-:Y:S01]  /*138b0*/  LEA.HI.X.SX32 R21, R2, R0, 0x1, P1 ;  /* 0x0000000002157211 */ /* 0x000fe200008f0eff */
[----:B------:R-:W-:-:S06]  /*138c0*/  IMAD R2, R27, 0x2, R2 ;  /* 0x000000021b027824 */ /* 0x000fcc00078e0202 */
[----:B------:R0:W-:Y:S02]  /*138d0*/  @P2 STG.E.U16 [R20.64], R4 ;  /* 0x0000000414002986 */ /* 0x0001e4000c101506 */
[----:B0-----:R-:W-:-:S04]  /*138e0*/  LOP3.LUT R20, R28, 0x42, R10, 0xfe, !PT ;  /* 0x000000421c147812 */ /* 0x001fc800078efe0a */
[----:B------:R-:W-:Y:S02]  /*138f0*/  ISETP.LT.AND P2, PT, R20, c[0x0][0x17c], !P0 ;  /* 0x00005f0014007a0c */ /* 0x000fe40004741270 */
[----:B------:R-:W-:-:S04]  /*13900*/  LEA R20, P1, R2, R3, 0x1 ;  /* 0x0000000302147211 */ /* 0x000fc800078208ff */
[----:B------:R-:W-:Y:S01]  /*13910*/  LEA.HI.X.SX32 R21, R2, R0, 0x1, P1 ;  /* 0x0000000002157211 */ /* 0x000fe200008f0eff */
[----:B------:R-:W-:Y:S01]  /*13920*/  IMAD R2, R27, 0x2, R2 ;  /* 0x000000021b027824 */ /* 0x000fe200078e0202 */
[----:B----4-:R-:W-:Y:S02]  /*13930*/  PRMT R4, R15, 0x7632, R4 ;  /* 0x000076320f047816 */ /* 0x010fe40000000004 */
[----:B------:R-:W4:Y:S04]  /*13940*/  LDL.LU R15, [R1+0x1e0] ;  /* 0x0001e000010f7983 */ /* 0x000f280000300800 */
[----:B------:R0:W-:Y:S02]  /*13950*/  @P2 STG.E.U16 [R20.64], R4 ;  /* 0x0000000414002986 */ /* 0x0001e4000c101506 */
[----:B0-----:R-:W-:-:S02]  /*13960*/  LOP3.LUT R20, R28, 0x44, R10, 0xfe, !PT ;  /* 0x000000441c147812 */ /* 0x001fc400078efe0a */
[----:B---3--:R-:W-:Y:S02]  /*13970*/  PRMT R4, R14, 0x7632, R4 ;  /* 0x000076320e047816 */ /* 0x008fe40000000004 */
[----:B------:R-:W-:Y:S01]  /*13980*/  ISETP.LT.AND P2, PT, R20, c[0x0][0x17c], !P0 ;  /* 0x00005f0014007a0c */ /* 0x000fe20004741270 */
[----:B------:R-:W3:Y:S01]  /*13990*/  LDL.LU R14, [R1+0x1f0] ;  /* 0x0001f000010e7983 */ /* 0x000ee20000300800 */
[----:B------:R-:W-:-:S04]  /*139a0*/  LEA R20, P1, R2, R3, 0x1 ;  /* 0x0000000302147211 */ /* 0x000fc800078208ff */
[----:B------:R-:W-:Y:S01]  /*139b0*/  LEA.HI.X.SX32 R21, R2, R0, 0x1, P1 ;  /* 0x0000000002157211 */ /* 0x000fe200008f0eff */
[----:B------:R-:W-:-:S06]  /*139c0*/  IMAD R2, R27, 0x2, R2 ;  /* 0x000000021b027824 */ /* 0x000fcc00078e0202 */
[----:B------:R0:W-:Y:S02]  /*139d0*/  @P2 STG.E.U16 [R20.64], R4 ;  /* 0x0000000414002986 */ /* 0x0001e4000c101506 */
[----:B0-----:R-:W-:Y:S02]  /*139e0*/  LOP3.LUT R20, R28, 0x46, R10, 0xfe, !PT ;  /* 0x000000461c147812 */ /* 0x001fe400078efe0a */
[----:B--2---:R-:W-:Y:S02]  /*139f0*/  PRMT R4, R11, 0x7632, R4 ;  /* 0x000076320b047816 */ /* 0x004fe40000000004 */
[----:B------:R-:W-:Y:S01]  /*13a00*/  ISETP.LT.AND P2, PT, R20, c[0x0][0x17c], !P0 ;  /* 0x00005f0014007a0c */ /* 0x000fe20004741270 */
[----:B------:R-:W2:Y:S01]  /*13a10*/  LDL.LU R11, [R1+0x200] ;  /* 0x00020000010b7983 */ /* 0x000ea20000300800 */
[----:B------:R-:W-:-:S04]  /*13a20*/  LEA R20, P1, R2, R3, 0x1 ;  /* 0x0000000302147211 */ /* 0x000fc800078208ff */
[----:B------:R-:W-:-:S07]  /*13a30*/  LEA.HI.X.SX32 R21, R2, R0, 0x1, P1 ;  /* 0x0000000002157211 */ /* 0x000fce00008f0eff */
[----:B------:R0:W-:Y:S02]  /*13a40*/  @P2 STG.E.U16 [R20.64], R4 ;  /* 0x0000000414002986 */ /* 0x0001e4000c101506 */
[----:B0-----:R-:W-:Y:S02]  /*13a50*/  PRMT R4, R7, 0x7632, R4 ;  /* 0x0000763207047816 */ /* 0x001fe40000000004 */
[----:B------:R-:W2:Y:S01]  /*13a60*/  LDL.LU R7, [R1+0x1a0] ;  /* 0x0001a00001077983 */ /* 0x000ea20000300800 */
[----:B------:R-:W-:Y:S01]  /*13a70*/  LOP3.LUT R20, R28, 0x48, R10, 0xfe, !PT ;  /* 0x000000481c147812 */ /* 0x000fe200078efe0a */
[----:B------:R-:W-:-:S03]  /*13a80*/  IMAD R2, R27, 0x2, R2 ;  /* 0x000000021b027824 */ /* 0x000fc600078e0202 */
[----:B------:R-:W-:Y:S02]  /*13a90*/  ISETP.LT.AND P2, PT, R20, c[0x0][0x17c], !P0 ;  /* 0x00005f0014007a0c */ /* 0x000fe40004741270 */
[----:B------:R-:W-:-:S04]  /*13aa0*/  LEA R20, P1, R2, R3, 0x1 ;  /* 0x0000000302147211 */ /* 0x000fc800078208ff */
[----:B------:R-:W-:Y:S01]  /*13ab0*/  LEA.HI.X.SX32 R21, R2, R0, 0x1, P1 ;  /* 0x0000000002157211 */ /* 0x000fe200008f0eff */
[----:B------:R-:W-:-:S06]  /*13ac0*/  IMAD R2, R27, 0x2, R2 ;  /* 0x000000021b027824 */ /* 0x000fcc00078e0202 */
[----:B------:R0:W-:Y:S02]  /*13ad0*/  @P2 STG.E.U16 [R20.64], R4 ;  /* 0x0000000414002986 */ /* 0x0001e4000c101506 */
[----:B0-----:R-:W-:-:S04]  /*13ae0*/  LOP3.LUT R20, R28, 0x4a, R10, 0xfe, !PT ;  /* 0x0000004a1c147812 */ /* 0x001fc800078efe0a */
[----:B------:R-:W-:Y:S02]  /*13af0*/  ISETP.LT.AND P2, PT, R20, c[0x0][0x17c], !P0 ;  /* 0x00005f0014007a0c */ /* 0x000fe40004741270 */
[----:B------:R-:W-:Y:S02]  /*13b00*/  LEA R20, P1, R2, R3, 0x1 ;  /* 0x0000000302147211 */ /* 0x000fe400078208ff */
[----:B------:R-:W-:Y:S02]  /*13b10*/  PRMT R4, R18, 0x7632, R4 ;  /* 0x0000763212047816 */ /* 0x000fe40000000004 */
        /* <DEDUP_REMOVED lines=8> */
[----:B----4-:R-:W-:-:S05]  /*13ba0*/  PRMT R4, R15, 0x7632, R4 ;  /* 0x000076320f047816 */ /* 0x010fca0000000004 */
[----:B------:R0:W-:Y:S02]  /*13bb0*/  @P2 STG.E.U16 [R20.64], R4 ;  /* 0x0000000414002986 */ /* 0x0001e4000c101506 */
[----:B0-----:R-:W-:-:S04]  /*13bc0*/  LOP3.LUT R20, R28, 0x4e, R10, 0xfe, !PT ;  /* 0x0000004e1c147812 */ /* 0x001fc800078efe0a */
[----:B------:R-:W-:Y:S02]  /*13bd0*/  ISETP.LT.AND P2, PT, R20, c[0x0][0x17c], !P0 ;  /* 0x00005f0014007a0c */ /* 0x000fe40004741270 */
[----:B---3--:R-:W-:Y:S02]  /*13be0*/  PRMT R4, R14, 0x7632, R4 ;  /* 0x000076320e047816 */ /* 0x008fe40000000004 */
[----:B------:R-:W3:Y:S01]  /*13bf0*/  LDL.LU R14, [R1+0x190] ;  /* 0x00019000010e7983 */ /* 0x000ee20000300800 */
[----:B------:R-:W-:-:S04]  /*13c00*/  LEA R20, P1, R2, R3, 0x1 ;  /* 0x0000000302147211 */ /* 0x000fc800078208ff */
[----:B------:R-:W-:Y:S01]  /*13c10*/  LEA.HI.X.SX32 R21, R2, R0, 0x1, P1 ;  /* 0x0000000002157211 */ /* 0x000fe200008f0eff */
[----:B------:R-:W-:-:S04]  /*13c20*/  IMAD R2, R27, 0x2, R2 ;  /* 0x000000021b027824 */ /* 0x000fc800078e0202 */
        /* <DEDUP_REMOVED lines=9> */
[----:B------:R-:W4:Y:S01]  /*13cc0*/  LDL.LU R7, [R1+0x130] ;  /* 0x0001300001077983 */ /* 0x000f220000300800 */
[----:B------:R-:W-:Y:S01]  /*13cd0*/  LOP3.LUT R20, R28, 0x52, R10, 0xfe, !PT ;  /* 0x000000521c147812 */ /* 0x000fe200078efe0a */
[----:B------:R-:W-:Y:S02]  /*13ce0*/  IMAD R2, R27, 0x2, R2 ;  /* 0x000000021b027824 */ /* 0x000fe400078e0202 */
[----:B------:R-:W4:Y:S01]  /*13cf0*/  LDL.LU R15, [R1+0x150] ;  /* 0x00015000010f7983 */ /* 0x000f220000300800 */
[----:B------:R-:W-:Y:S02]  /*13d00*/  ISETP.LT.AND P2, PT, R20, c[0x0][0x17c], !P0 ;  /* 0x00005f0014007a0c */ /* 0x000fe40004741270 */
[----:B------:R-:W-:-:S04]  /*13d10*/  LEA R20, P1, R2, R3, 0x1 ;  /* 0x0000000302147211 */ /* 0x000fc800078208ff */
[----:B------:R-:W-:Y:S01]  /*13d20*/  LEA.HI.X.SX32 R21, R2, R0, 0x1, P1 ;  /* 0x0000000002157211 */ /* 0x000fe200008f0eff */
[----:B------:R-:W-:-:S06]  /*13d30*/  IMAD R2, R27, 0x2, R2 ;  /* 0x000000021b027824 */ /* 0x000fcc00078e0202 */
[----:B------:R0:W-:Y:S02]  /*13d40*/  @P2 STG.E.U16 [R20.64], R4 ;  /* 0x0000000414002986 */ /* 0x0001e4000c101506 */
[----:B0-----:R-:W-:-:S04]  /*13d50*/  LOP3.LUT R20, R28, 0x54, R10, 0xfe, !PT ;  /* 0x000000541c147812 */ /* 0x001fc800078efe0a */
[----:B------:R-:W-:Y:S02]  /*13d60*/  ISETP.LT.AND P2, PT, R20, c[0x0][0x17c], !P0 ;  /* 0x00005f0014007a0c */ /* 0x000fe40004741270 */
[C---:B------:R-:W-:Y:S02]  /*13d70*/  LEA R20, P1, R2.reuse, R3, 0x1 ;  /* 0x0000000302147211 */ /* 0x040fe400078208ff */
[----:B------:R-:W-:Y:S02]  /*13d80*/  PRMT R4, R23, 0x7632, R4 ;  /* 0x0000763217047816 */ /* 0x000fe40000000004 */
[----:B------:R-:W-:Y:S01]  /*13d90*/  LEA.HI.X.SX32 R21, R2, R0, 0x1, P1 ;  /* 0x0000000002157211 */ /* 0x000fe200008f0eff */
[----:B------:R-:W-:-:S06]  /*13da0*/  IMAD R2, R27, 0x2, R2 ;  /* 0x000000021b027824 */ /* 0x000fcc00078e0202 */
[----:B------:R0:W-:Y:S02]  /*13db0*/  @P2 STG.E.U16 [R20.64], R4 ;  /* 0x0000000414002986 */ /* 0x0001e4000c101506 */
[----:B0-----:R-:W-:-:S04]  /*13dc0*/  LOP3.LUT R20, R28, 0x56, R10, 0xfe, !PT ;  /* 0x000000561c147812 */ /* 0x001fc800078efe0a */
[----:B------:R-:W-:Y:S02]  /*13dd0*/  ISETP.LT.AND P3, PT, R20, c[0x0][0x17c], !P0 ;  /* 0x00005f0014007a0c */ /* 0x000fe40004761270 */
[----:B------:R-:W-:Y:S02]  /*13de0*/  LOP3.LUT R21, R28, 0x58, R10, 0xfe, !PT ;  /* 0x000000581c157812 */ /* 0x000fe400078efe0a */
[----:B------:R-:W-:Y:S02]  /*13df0*/  LEA R20, P2, R2, R3, 0x1 ;  /* 0x0000000302147211 */ /* 0x000fe400078408ff */
[----:B------:R-:W-:Y:S02]  /*13e00*/  ISETP.LT.AND P1, PT, R21, c[0x0][0x17c], !P0 ;  /* 0x00005f0015007a0c */ /* 0x000fe40004721270 */
[----:B------:R-:W-:Y:S02]  /*13e10*/  PRMT R4, R22, 0x7632, R4 ;  /* 0x0000763216047816 */ /* 0x000fe40000000004 */
[----:B------:R-:W-:Y:S01]  /*13e20*/  LEA.HI.X.SX32 R21, R2, R0, 0x1, P2 ;  /* 0x0000000002157211 */ /* 0x000fe200010f0eff */
[----:B------:R-:W-:Y:S01]  /*13e30*/  IMAD R2, R27, 0x2, R2 ;  /* 0x000000021b027824 */ /* 0x000fe200078e0202 */
[----:B------:R-:W-:-:S03]  /*13e40*/  LOP3.LUT R22, R28, 0x5a, R10, 0xfe, !PT ;  /* 0x0000005a1c167812 */ /* 0x000fc600078efe0a */
[----:B------:R0:W-:Y:S01]  /*13e50*/  @P3 STG.E.U16 [R20.64], R4 ;  /* 0x0000000414003986 */ /* 0x0001e2000c101506 */
[----:B------:R-:W-:Y:S02]  /*13e60*/  ISETP.LT.AND P4, PT, R22, c[0x0][0x17c], !P0 ;  /* 0x00005f0016007a0c */ /* 0x000fe40004781270 */
[----:B------:R-:W-:-:S04]  /*13e70*/  LEA R22, P2, R2, R3, 0x1 ;  /* 0x0000000302167211 */ /* 0x000fc800078408ff */
[----:B------:R-:W-:Y:S02]  /*13e80*/  LEA.HI.X.SX32 R23, R2, R0, 0x1, P2 ;  /* 0x0000000002177211 */ /* 0x000fe400010f0eff */
[C-C-:B0-----:R-:W-:Y:S02]  /*13e90*/  LOP3.LUT R21, R28.reuse, 0x5c, R10.reuse, 0xfe, !PT ;  /* 0x0000005c1c157812 */ /* 0x141fe400078efe0a */
[----:B------:R-:W-:Y:S02]  /*13ea0*/  LOP3.LUT R20, R28, 0x5e, R10, 0xfe, !PT ;  /* 0x0000005e1c147812 */ /* 0x000fe400078efe0a */
[----:B------:R-:W-:Y:S01]  /*13eb0*/  ISETP.LT.AND P5, PT, R21, c[0x0][0x17c], !P0 ;  /* 0x00005f0015007a0c */ /* 0x000fe200047a1270 */
[----:B------:R-:W-:Y:S01]  /*13ec0*/  IMAD R21, R27, 0x2, R2 ;  /* 0x000000021b157824 */ /* 0x000fe200078e0202 */
[----:B------:R-:W-:-:S03]  /*13ed0*/  ISETP.LT.AND P3, PT, R20, c[0x0][0x17c], !P0 ;  /* 0x00005f0014007a0c */ /* 0x000fc60004761270 */
[----:B------:R-:W-:Y:S01]  /*13ee0*/  IMAD R2, R27, 0x2, R21 ;  /* 0x000000021b027824 */ /* 0x000fe200078e0215 */
[----:B---3--:R-:W-:Y:S02]  /*13ef0*/  PRMT R4, R14, 0x7632, R4 ;  /* 0x000076320e047816 */ /* 0x008fe40000000004 */
[----:B------:R-:W3:Y:S04]  /*13f00*/  LDL.LU R14, [R1+0x120] ;  /* 0x00012000010e7983 */ /* 0x000ee80000300800 */
[----:B------:R0:W-:Y:S01]  /*13f10*/  @P1 STG.E.U16 [R22.64], R4 ;  /* 0x0000000416001986 */ /* 0x0001e2000c101506 */
[----:B------:R-:W-:-:S04]  /*13f20*/  LEA R20, P1, R21, R3, 0x1 ;  /* 0x0000000315147211 */ /* 0x000fc800078208ff */
[----:B------:R-:W-:Y:S02]  /*13f30*/  LEA.HI.X.SX32 R21, R21, R0, 0x1, P1 ;  /* 0x0000000015157211 */ /* 0x000fe400008f0eff */
[----:B0-----:R-:W-:Y:S02]  /*13f40*/  PRMT R4, R24, 0x7632, R4 ;  /* 0x0000763218047816 */ /* 0x001fe40000000004 */
[----:B------:R-:W-:-:S03]  /*13f50*/  LOP3.LUT R22, R28, 0x60, R10, 0xfe, !PT ;  /* 0x000000601c167812 */ /* 0x000fc600078efe0a */
[----:B------:R2:W-:Y:S01]  /*13f60*/  @P4 STG.E.U16 [R20.64], R4 ;  /* 0x0000000414004986 */ /* 0x0005e2000c101506 */
[----:B------:R-:W-:Y:S02]  /*13f70*/  LOP3.LUT R23, R28, 0x62, R10, 0xfe, !PT ;  /* 0x000000621c177812 */ /* 0x000fe400078efe0a */
[----:B------:R-:W-:Y:S02]  /*13f80*/  ISETP.LT.AND P1, PT, R22, c[0x0][0x17c], !P0 ;  /* 0x00005f0016007a0c */ /* 0x000fe40004721270 */
[----:B------:R-:W-:Y:S02]  /*13f90*/  LEA R22, P6, R2, R3, 0x1 ;  /* 0x0000000302167211 */ /* 0x000fe400078c08ff */
[----:B--2---:R-:W-:Y:S02]  /*13fa0*/  PRMT R4, R11, 0x7632, R4 ;  /* 0x000076320b047816 */ /* 0x004fe40000000004 */
[----:B------:R-:W2:Y:S01]  /*13fb0*/  LDL.LU R11, [R1+0x110] ;  /* 0x00011000010b7983 */ /* 0x000ea20000300800 */
[----:B------:R-:W-:-:S02]  /*13fc0*/  ISETP.LT.AND P2, PT, R23, c[0x0][0x17c], !P0 ;  /* 0x00005f0017007a0c */ /* 0x000fc40004741270 */
[----:B------:R-:W-:-:S05]  /*13fd0*/  LEA.HI.X.SX32 R23, R2, R0, 0x1, P6 ;  /* 0x0000000002177211 */ /* 0x000fca00030f0eff */
[----:B------:R4:W-:Y:S02]  /*13fe0*/  @P5 STG.E.U16 [R22.64], R4 ;  /* 0x0000000416005986 */ /* 0x0009e4000c101506 */
[----:B----4-:R-:W-:Y:S02]  /*13ff0*/  PRMT R4, R7, 0x7632, R4 ;  /* 0x0000763207047816 */ /* 0x010fe40000000004 */
[----:B------:R-:W4:Y:S01]  /*14000*/  LDL.LU R7, [R1+0xe0] ;  /* 0x0000e00001077983 */ /* 0x000f220000300800 */
[C---:B------:R-:W-:Y:S01]  /*14010*/  LOP3.LUT R20, R28.reuse, 0x64, R10, 0xfe, !PT ;  /* 0x000000641c147812 */ /* 0x040fe200078efe0a */
[----:B------:R-:W-:Y:S01]  /*14020*/  IMAD R24, R27, 0x2, R2 ;  /* 0x000000021b187824 */ /* 0x000fe200078e0202 */
[----:B------:R-:W-:Y:S01]  /*14030*/  LOP3.LUT R2, R28, 0x66, R10, 0xfe, !PT ;  /* 0x000000661c027812 */ /* 0x000fe200078efe0a */
[----:B------:R-:W4:Y:S01]  /*14040*/  LDL.LU R18, [R1+0x100] ;  /* 0x0001000001127983 */ /* 0x000f220000300800 */
[----:B------:R-:W-:Y:S02]  /*14050*/  ISETP.LT.AND P4, PT, R20, c[0x0][0x17c], !P0 ;  /* 0x00005f0014007a0c */ /* 0x000fe40004781270 */
[----:B------:R-:W-:-:S02]  /*14060*/  LEA R20, P6, R24, R3, 0x1 ;  /* 0x0000000318147211 */ /* 0x000fc400078c08ff */
[----:B------:R-:W-:Y:S01]  /*14070*/  ISETP.LT.AND P5, PT, R2, c[0x0][0x17c], !P0 ;  /* 0x00005f0002007a0c */ /* 0x000fe200047a1270 */
[----:B------:R-:W-:Y:S01]  /*14080*/  IMAD R2, R27, 0x2, R24 ;  /* 0x000000021b027824 */ /* 0x000fe200078e0218 */
[----:B------:R-:W-:Y:S02]  /*14090*/  LEA.HI.X.SX32 R21, R24, R0, 0x1, P6 ;  /* 0x0000000018157211 */ /* 0x000fe400030f0eff */
[----:B------:R-:W-:Y:S02]  /*140a0*/  LOP3.LUT R23, R28, 0x68, R10, 0xfe, !PT ;  /* 0x000000681c177812 */ /* 0x000fe400078efe0a */
[----:B------:R-:W-:Y:S01]  /*140b0*/  LEA R22, P6, R2, R3, 0x1 ;  /* 0x0000000302167211 */ /* 0x000fe200078c08ff */
[----:B------:R0:W-:Y:S01]  /*140c0*/  @P3 STG.E.U16 [R20.64], R4 ;  /* 0x0000000414003986 */ /* 0x0001e2000c101506 */
[----:B------:R-:W-:-:S03]  /*140d0*/  PRMT R8, R15, 0x7632, R8 ;  /* 0x000076320f087816 */ /* 0x000fc60000000008 */
[----:B------:R-:W4:Y:S01]  /*140e0*/  LDL.LU R15, [R1+0xf0] ;  /* 0x0000f000010f7983 */ /* 0x000f220000300800 */
[----:B------:R-:W-:Y:S02]  /*140f0*/  ISETP.LT.AND P3, PT, R23, c[0x0][0x17c], !P0 ;  /* 0x00005f0017007a0c */ /* 0x000fe40004761270 */
[----:B------:R-:W-:Y:S01]  /*14100*/  LEA.HI.X.SX32 R23, R2, R0, 0x1, P6 ;  /* 0x0000000002177211 */ /* 0x000fe200030f0eff */
[----:B0-----:R-:W-:-:S05]  /*14110*/  IMAD R21, R27, 0x2, R2 ;  /* 0x000000021b157824 */ /* 0x001fca00078e0202 */
[----:B------:R-:W-:Y:S01]  /*14120*/  LEA R20, P6, R21, R3, 0x1 ;  /* 0x0000000315147211 */ /* 0x000fe200078c08ff */
[----:B------:R-:W-:-:S03]  /*14130*/  IMAD R2, R27, 0x2, R21 ;  /* 0x000000021b027824 */ /* 0x000fc600078e0215 */
[----:B------:R-:W-:Y:S01]  /*14140*/  LEA.HI.X.SX32 R21, R21, R0, 0x1, P6 ;  /* 0x0000000015157211 */ /* 0x000fe200030f0eff */
[----:B------:R0:W-:Y:S02]  /*14150*/  @P1 STG.E.U16 [R22.64], R8 ;  /* 0x0000000816001986 */ /* 0x0001e4000c101506 */
[----:B0-----:R-:W-:-:S04]  /*14160*/  LEA R22, P6, R2, R3, 0x1 ;  /* 0x0000000302167211 */ /* 0x001fc800078c08ff */
[----:B------:R-:W-:Y:S02]  /*14170*/  LEA.HI.X.SX32 R23, R2, R0, 0x1, P6 ;  /* 0x0000000002177211 */ /* 0x000fe400030f0eff */
[----:B---3--:R-:W-:Y:S02]  /*14180*/  PRMT R4, R14, 0x7632, R4 ;  /* 0x000076320e047816 */ /* 0x008fe40000000004 */
[----:B------:R-:W3:Y:S04]  /*14190*/  LDL.LU R14, [R1+0xd0] ;  /* 0x0000d000010e7983 */ /* 0x000ee80000300800 */
[----:B------:R2:W-:Y:S02]  /*141a0*/  @P2 STG.E.U16 [R20.64], R4 ;  /* 0x0000000414002986 */ /* 0x0005e4000c101506 */
[----:B--2---:R-:W-:-:S02]  /*141b0*/  PRMT R4, R11, 0x7632, R4 ;  /* 0x000076320b047816 */ /* 0x004fc40000000004 */
[----:B------:R-:W2:Y:S04]  /*141c0*/  LDL.LU R11, [R1+0x20] ;  /* 0x00002000010b7983 */ /* 0x000ea80000300800 */
[----:B------:R4:W-:Y:S02]  /*141d0*/  @P4 STG.E.U16 [R22.64], R4 ;  /* 0x0000000416004986 */ /* 0x0009e4000c101506 */
[----:B----4-:R-:W-:Y:S02]  /*141e0*/  PRMT R4, R7, 0x7632, R4 ;  /* 0x0000763207047816 */ /* 0x010fe40000000004 */
[----:B------:R-:W4:Y:S01]  /*141f0*/  LDL.LU R7, [R1+0xc0] ;  /* 0x0000c00001077983 */ /* 0x000f220000300800 */
[C-C-:B------:R-:W-:Y:S02]  /*14200*/  LOP3.LUT R24, R28.reuse, 0x6a, R10.reuse, 0xfe, !PT ;  /* 0x0000006a1c187812 */ /* 0x140fe400078efe0a */
[----:B------:R-:W-:-:S02]  /*14210*/  LOP3.LUT R20, R28, 0x6c, R10, 0xfe, !PT ;  /* 0x0000006c1c147812 */ /* 0x000fc400078efe0a */
[----:B------:R-:W-:Y:S01]  /*14220*/  ISETP.LT.AND P1, PT, R24, c[0x0][0x17c], !P0 ;  /* 0x00005f0018007a0c */ /* 0x000fe20004721270 */
[C---:B------:R-:W-:Y:S01]  /*14230*/  IMAD R24, R27.reuse, 0x2, R2 ;  /* 0x000000021b187824 */ /* 0x040fe200078e0202 */
[----:B------:R-:W-:Y:S02]  /*14240*/  ISETP.LT.AND P2, PT, R20, c[0x0][0x17c], !P0 ;  /* 0x00005f0014007a0c */ /* 0x000fe40004741270 */
[----:B------:R-:W-:Y:S02]  /*14250*/  LOP3.LUT R2, R28, 0x6e, R10, 0xfe, !PT ;  /* 0x0000006e1c027812 */ /* 0x000fe400078efe0a */
[----:B------:R-:W-:Y:S02]  /*14260*/  LEA R20, P6, R24, R3, 0x1 ;  /* 0x0000000318147211 */ /* 0x000fe400078c08ff */
[----:B------:R-:W-:Y:S01]  /*14270*/  ISETP.LT.AND P4, PT, R2, c[0x0][0x17c], !P0 ;  /* 0x00005f0002007a0c */ /* 0x000fe20004781270 */
[----:B------:R-:W-:Y:S01]  /*14280*/  IMAD R2, R27, 0x2, R24 ;  /* 0x000000021b027824 */ /* 0x000fe200078e0218 */
[----:B------:R-:W-:-:S02]  /*14290*/  LEA.HI.X.SX32 R21, R24, R0, 0x1, P6 ;  /* 0x0000000018157211 */ /* 0x000fc400030f0eff */
[----:B------:R-:W-:Y:S02]  /*142a0*/  LOP3.LUT R23, R28, 0x70, R10, 0xfe, !PT ;  /* 0x000000701c177812 */ /* 0x000fe400078efe0a */
[C---:B------:R-:W-:Y:S01]  /*142b0*/  LEA R22, P6, R2.reuse, R3, 0x1 ;  /* 0x0000000302167211 */ /* 0x040fe200078c08ff */
[----:B------:R0:W-:Y:S01]  /*142c0*/  @P5 STG.E.U16 [R20.64], R4 ;  /* 0x0000000414005986 */ /* 0x0001e2000c101506 */
[----:B------:R-:W-:Y:S02]  /*142d0*/  ISETP.LT.AND P5, PT, R23, c[0x0][0x17c], !P0 ;  /* 0x00005f0017007a0c */ /* 0x000fe400047a1270 */
[----:B------:R-:W-:Y:S01]  /*142e0*/  LEA.HI.X.SX32 R23, R2, R0, 0x1, P6 ;  /* 0x0000000002177211 */ /* 0x000fe200030f0eff */
[----:B0-----:R-:W-:Y:S01]  /*142f0*/  IMAD R21, R27, 0x2, R2 ;  /* 0x000000021b157824 */ /* 0x001fe200078e0202 */
[----:B------:R-:W-:-:S04]  /*14300*/  PRMT R8, R18, 0x7632, R8 ;  /* 0x0000763212087816 */ /* 0x000fc80000000008 */
[-C--:B------:R-:W-:Y:S01]  /*14310*/  LEA R20, P6, R21, R3.reuse, 0x1 ;  /* 0x0000000315147211 */ /* 0x080fe200078c08ff */
[----:B------:R-:W-:Y:S01]  /*14320*/  IMAD R2, R27, 0x2, R21 ;  /* 0x000000021b027824 */ /* 0x000fe200078e0215 */
[----:B------:R-:W-:Y:S02]  /*14330*/  PRMT R4, R15, 0x7632, R4 ;  /* 0x000076320f047816 */ /* 0x000fe40000000004 */
[----:B------:R-:W-:Y:S02]  /*14340*/  LEA.HI.X.SX32 R21, R21, R0, 0x1, P6 ;  /* 0x0000000015157211 */ /* 0x000fe400030f0eff */
[----:B------:R-:W-:Y:S01]  /*14350*/  LOP3.LUT R24, R28, 0x72, R10, 0xfe, !PT ;  /* 0x000000721c187812 */ /* 0x000fe200078efe0a */
[----:B------:R0:W-:Y:S03]  /*14360*/  @P3 STG.E.U16 [R22.64], R8 ;  /* 0x0000000816003986 */ /* 0x0001e6000c101506 */
[----:B------:R-:W-:Y:S01]  /*14370*/  ISETP.LT.AND P3, PT, R24, c[0x0][0x17c], !P0 ;  /* 0x00005f0018007a0c */ /* 0x000fe20004761270 */
[----:B------:R1:W-:Y:S01]  /*14380*/  @P1 STG.E.U16 [R20.64], R4 ;  /* 0x0000000414001986 */ /* 0x0003e2000c101506 */
[----:B------:R-:W-:Y:S01]  /*14390*/  IMAD R24, R27, 0x2, R2 ;  /* 0x000000021b187824 */ /* 0x000fe200078e0202 */
[----:B0-----:R-:W-:-:S02]  /*143a0*/  LEA R22, P6, R2, R3, 0x1 ;  /* 0x0000000302167211 */ /* 0x001fc400078c08ff */
[--C-:B-1----:R-:W-:Y:S02]  /*143b0*/  LOP3.LUT R20, R28, 0x74, R10.reuse, 0xfe, !PT ;  /* 0x000000741c147812 */ /* 0x102fe400078efe0a */
[-C--:B------:R-:W-:Y:S02]  /*143c0*/  LEA.HI.X.SX32 R23, R2, R0.reuse, 0x1, P6 ;  /* 0x0000000002177211 */ /* 0x080fe400030f0eff */
[----:B------:R-:W-:Y:S02]  /*143d0*/  ISETP.LT.AND P1, PT, R20, c[0x0][0x17c], !P0 ;  /* 0x00005f0014007a0c */ /* 0x000fe40004721270 */
[----:B------:R-:W-:Y:S02]  /*143e0*/  LEA R20, P6, R24, R3, 0x1 ;  /* 0x0000000318147211 */ /* 0x000fe400078c08ff */
[----:B------:R-:W-:Y:S02]  /*143f0*/  LOP3.LUT R2, R28, 0x76, R10, 0xfe, !PT ;  /* 0x000000761c027812 */ /* 0x000fe400078efe0a */
[----:B------:R-:W-:-:S02]  /*14400*/  LEA.HI.X.SX32 R21, R24, R0, 0x1, P6 ;  /* 0x0000000018157211 */ /* 0x000fc400030f0eff */
[----:B------:R-:W-:Y:S02]  /*14410*/  PRMT R16, R16, 0x7632, R16 ;  /* 0x0000763210107816 */ /* 0x000fe40000000010 */
[----:B---3--:R-:W-:-:S05]  /*14420*/  PRMT R4, R14, 0x7632, R4 ;  /* 0x000076320e047816 */ /* 0x008fca0000000004 */
[----:B------:R0:W-:Y:S01]  /*14430*/  @P2 STG.E.U16 [R22.64], R4 ;  /* 0x0000000416002986 */ /* 0x0001e2000c101506 */
[----:B------:R-:W-:Y:S01]  /*14440*/  ISETP.LT.AND P2, PT, R2, c[0x0][0x17c], !P0 ;  /* 0x00005f0002007a0c */ /* 0x000fe20004741270 */
[----:B------:R-:W-:Y:S01]  /*14450*/  IMAD R2, R27, 0x2, R24 ;  /* 0x000000021b027824 */ /* 0x000fe200078e0218 */
[----:B0-----:R-:W-:-:S04]  /*14460*/  LOP3.LUT R23, R28, 0x78, R10, 0xfe, !PT ;  /* 0x000000781c177812 */ /* 0x001fc800078efe0a */
[----:B------:R-:W-:Y:S02]  /*14470*/  LEA R22, P6, R2, R3, 0x1 ;  /* 0x0000000302167211 */ /* 0x000fe400078c08ff */
[----:B--2---:R-:W-:-:S05]  /*14480*/  PRMT R4, R11, 0x7632, R4 ;  /* 0x000076320b047816 */ /* 0x004fca0000000004 */
[----:B------:R0:W-:Y:S01]  /*14490*/  @P4 STG.E.U16 [R20.64], R4 ;  /* 0x0000000414004986 */ /* 0x0001e2000c101506 */
[----:B------:R-:W-:Y:S02]  /*144a0*/  ISETP.LT.AND P4, PT, R23, c[0x0][0x17c], !P0 ;  /* 0x00005f0017007a0c */ /* 0x000fe40004781270 */
[----:B------:R-:W-:Y:S01]  /*144b0*/  LEA.HI.X.SX32 R23, R2, R0, 0x1, P6 ;  /* 0x0000000002177211 */ /* 0x000fe200030f0eff */
[C---:B0-----:R-:W-:Y:S01]  /*144c0*/  IMAD R21, R27.reuse, 0x2, R2 ;  /* 0x000000021b157824 */ /* 0x041fe200078e0202 */
[----:B------:R-:W-:Y:S02]  /*144d0*/  PRMT R4, R26, 0x7632, R4 ;  /* 0x000076321a047816 */ /* 0x000fe40000000004 */
[----:B------:R-:W-:Y:S01]  /*144e0*/  LOP3.LUT R24, R28, 0x7a, R10, 0xfe, !PT ;  /* 0x0000007a1c187812 */ /* 0x000fe200078efe0a */
[----:B------:R-:W-:Y:S01]  /*144f0*/  IMAD R2, R27, 0x2, R21 ;  /* 0x000000021b027824 */ /* 0x000fe200078e0215 */
[----:B------:R-:W-:Y:S01]  /*14500*/  LEA R20, P6, R21, R3, 0x1 ;  /* 0x0000000315147211 */ /* 0x000fe200078c08ff */
[----:B------:R-:W2:Y:S01]  /*14510*/  LDL.LU R26, [R1+0x6a4] ;  /* 0x0006a400011a7983 */ /* 0x000ea20000300800 */
[----:B----4-:R-:W-:-:S02]  /*14520*/  PRMT R8, R7, 0x7632, R8 ;  /* 0x0000763207087816 */ /* 0x010fc40000000008 */
[----:B------:R-:W-:-:S03]  /*14530*/  LEA.HI.X.SX32 R21, R21, R0, 0x1, P6 ;  /* 0x0000000015157211 */ /* 0x000fc600030f0eff */
[----:B------:R0:W-:Y:S01]  /*14540*/  @P5 STG.E.U16 [R22.64], R8 ;  /* 0x0000000816005986 */ /* 0x0001e2000c101506 */
[----:B------:R-:W-:Y:S01]  /*14550*/  ISETP.LT.AND P5, PT, R24, c[0x0][0x17c], !P0 ;  /* 0x00005f0018007a0c */ /* 0x000fe200047a1270 */
[----:B------:R-:W-:Y:S02]  /*14560*/  IMAD R24, R27, 0x2, R2 ;  /* 0x000000021b187824 */ /* 0x000fe400078e0202 */
[----:B------:R1:W-:Y:S01]  /*14570*/  @P3 STG.E.U16 [R20.64], R4 ;  /* 0x0000000414003986 */ /* 0x0003e2000c101506 */
[----:B0-----:R-:W-:Y:S02]  /*14580*/  LEA R22, P6, R2, R3, 0x1 ;  /* 0x0000000302167211 */ /* 0x001fe400078c08ff */
[----:B-1----:R-:W-:Y:S02]  /*14590*/  LOP3.LUT R20, R28, 0x7c, R10, 0xfe, !PT ;  /* 0x0000007c1c147812 */ /* 0x002fe400078efe0a */
[----:B------:R-:W-:Y:S02]  /*145a0*/  LEA.HI.X.SX32 R23, R2, R0, 0x1, P6 ;  /* 0x0000000002177211 */ /* 0x000fe400030f0eff */
[----:B------:R-:W-:-:S02]  /*145b0*/  PRMT R4, R6, 0x7632, R4 ;  /* 0x0000763206047816 */ /* 0x000fc40000000004 */
[----:B------:R-:W-:Y:S02]  /*145c0*/  ISETP.LT.AND P3, PT, R20, c[0x0][0x17c], !P0 ;  /* 0x00005f0014007a0c */ /* 0x000fe40004761270 */
[----:B------:R-:W-:Y:S02]  /*145d0*/  LEA R20, P6, R24, R3, 0x1 ;  /* 0x0000000318147211 */ /* 0x000fe400078c08ff */
[----:B------:R-:W-:Y:S01]  /*145e0*/  LOP3.LUT R2, R28, 0x7e, R10, 0xfe, !PT ;  /* 0x0000007e1c027812 */ /* 0x000fe200078efe0a */
[----:B------:R0:W-:Y:S01]  /*145f0*/  @P1 STG.E.U16 [R22.64], R4 ;  /* 0x0000000416001986 */ /* 0x0001e2000c101506 */
[----:B------:R-:W-:Y:S02]  /*14600*/  LEA.HI.X.SX32 R21, R24, R0, 0x1, P6 ;  /* 0x0000000018157211 */ /* 0x000fe400030f0eff */
[----:B------:R-:W-:Y:S01]  /*14610*/  ISETP.LT.AND P1, PT, R2, c[0x0][0x17c], !P0 ;  /* 0x00005f0002007a0c */ /* 0x000fe20004721270 */
[----:B------:R-:W-:Y:S01]  /*14620*/  IMAD R2, R27, 0x2, R24 ;  /* 0x000000021b027824 */ /* 0x000fe200078e0218 */
[----:B0-----:R-:W-:-:S03]  /*14630*/  PRMT R4, R25, 0x7632, R4 ;  /* 0x0000763219047816 */ /* 0x001fc60000000004 */
[----:B------:R-:W-:Y:S01]  /*14640*/  IMAD R23, R27, 0x2, R2 ;  /* 0x000000021b177824 */ /* 0x000fe200078e0202 */
[----:B------:R-:W-:Y:S01]  /*14650*/  LOP3.LUT R22, R28, 0x80, R10, 0xfe, !PT ;  /* 0x000000801c167812 */ /* 0x000fe200078efe0a */
[----:B------:R-:W3:Y:S04]  /*14660*/  LDL.LU R25, [R1+0x6a0] ;  /* 0x0006a00001197983 */ /* 0x000ee80000300800 */
[----:B------:R0:W-:Y:S01]  /*14670*/  @P2 STG.E.U16 [R20.64], R4 ;  /* 0x0000000414002986 */ /* 0x0001e2000c101506 */
[----:B------:R-:W-:Y:S02]  /*14680*/  ISETP.LT.AND P2, PT, R22, c[0x0][0x17c], !P0 ;  /* 0x00005f0016007a0c */ /* 0x000fe40004741270 */
[----:B------:R-:W-:Y:S01]  /*14690*/  PRMT R12, R4, 0x7632, R12 ;  /* 0x00007632040c7816 */ /* 0x000fe2000000000c */
[----:B------:R-:W4:Y:S01]  /*146a0*/  LDL.LU R19, [R1+0x134] ;  /* 0x0001340001137983 */ /* 0x000f220000300800 */
[----:B------:R-:W-:-:S03]  /*146b0*/  PRMT R8, R8, 0x7632, R8 ;  /* 0x0000763208087816 */ /* 0x000fc60000000008 */
[----:B------:R-:W2:Y:S01]  /*146c0*/  LDL.LU R15, [R1+0x154] ;  /* 0x00015400010f7983 */ /* 0x000ea20000300800 */
[----:B0-----:R-:W-:-:S03]  /*146d0*/  LEA R20, P6, R2, R3, 0x1 ;  /* 0x0000000302147211 */ /* 0x001fc600078c08ff */
[----:B------:R-:W2:Y:S01]  /*146e0*/  LDL.LU R11, [R1+0x124] ;  /* 0x00012400010b7983 */ /* 0x000ea20000300800 */
[----:B------:R-:W-:-:S03]  /*146f0*/  LEA.HI.X.SX32 R21, R2, R0, 0x1, P6 ;  /* 0x0000000002157211 */ /* 0x000fc600030f0eff */
[----:B------:R-:W2:Y:S01]  /*14700*/  LDL.LU R7, [R1+0x114] ;  /* 0x0001140001077983 */ /* 0x000ea20000300800 */
[-C--:B------:R-:W-:Y:S01]  /*14710*/  LEA R22, P6, R23, R3.reuse, 0x1 ;  /* 0x0000000317167211 */ /* 0x080fe200078c08ff */
[----:B------:R-:W-:Y:S01]  /*14720*/  IMAD R2, R27, 0x2, R23 ;  /* 0x000000021b027824 */ /* 0x000fe200078e0217 */
[----:B------:R-:W-:Y:S01]  /*14730*/  LOP3.LUT R4, R28, 0x82, R10, 0xfe, !PT ;  /* 0x000000821c047812 */ /* 0x000fe200078efe0a */
[----:B------:R0:W-:Y:S01]  /*14740*/  @P4 STG.E.U16 [R20.64], R12 ;  /* 0x0000000c14004986 */ /* 0x0001e2000c101506 */
[----:B------:R-:W-:Y:S02]  /*14750*/  LEA.HI.X.SX32 R23, R23, R0, 0x1, P6 ;  /* 0x0000000017177211 */ /* 0x000fe400030f0eff */
[----:B------:R-:W-:Y:S01]  /*14760*/  ISETP.LT.AND P4, PT, R4, c[0x0][0x17c], !P0 ;  /* 0x00005f0004007a0c */ /* 0x000fe20004781270 */
[----:B------:R-:W-:Y:S01]  /*14770*/  IMAD R4, R27, 0x2, R2 ;  /* 0x000000021b047824 */ /* 0x000fe200078e0202 */
[----:B------:R-:W2:Y:S04]  /*14780*/  LDL.LU R18, [R1+0xd4] ;  /* 0x0000d40001127983 */ /* 0x000ea80000300800 */
[----:B------:R1:W-:Y:S01]  /*14790*/  @P5 STG.E.U16 [R22.64], R8 ;  /* 0x0000000816005986 */ /* 0x0003e2000c101506 */
[----:B0-----:R-:W-:-:S03]  /*147a0*/  LEA R20, P6, R2, R3, 0x1 ;  /* 0x0000000302147211 */ /* 0x001fc600078c08ff */
[----:B------:R-:W2:Y:S01]  /*147b0*/  LDL.LU R14, [R1+0x24] ;  /* 0x00002400010e7983 */ /* 0x000ea20000300800 */
[----:B------:R-:W-:Y:S02]  /*147c0*/  PRMT R12, R12, 0x7632, R12 ;  /* 0x000076320c0c7816 */ /* 0x000fe4000000000c */
[-C--:B------:R-:W-:Y:S01]  /*147d0*/  LEA.HI.X.SX32 R21, R2, R0.reuse, 0x1, P6 ;  /* 0x0000000002157211 */ /* 0x080fe200030f0eff */
[----:B------:R-:W2:Y:S01]  /*147e0*/  LDL.LU R6, [R1+0xc4] ;  /* 0x0000c40001067983 */ /* 0x000ea20000300800 */
[--C-:B-1----:R-:W-:Y:S02]  /*147f0*/  LOP3.LUT R8, R28, 0x84, R10.reuse, 0xfe, !PT ;  /* 0x000000841c087812 */ /* 0x102fe400078efe0a */
[----:B------:R-:W-:Y:S01]  /*14800*/  LEA R22, P6, R4, R3, 0x1 ;  /* 0x0000000304167211 */ /* 0x000fe200078c08ff */
[----:B------:R0:W-:Y:S01]  /*14810*/  @P3 STG.E.U16 [R20.64], R12 ;  /* 0x0000000c14003986 */ /* 0x0001e2000c101506 */
[----:B------:R-:W-:Y:S02]  /*14820*/  ISETP.LT.AND P5, PT, R8, c[0x0][0x17c], !P0 ;  /* 0x00005f0008007a0c */ /* 0x000fe400047a1270 */
[----:B------:R-:W-:Y:S01]  /*14830*/  LOP3.LUT R8, R28, 0x86, R10, 0xfe, !PT ;  /* 0x000000861c087812 */ /* 0x000fe200078efe0a */
[----:B------:R-:W2:Y:S01]  /*14840*/  LDL.LU R24, [R1+0x164] ;  /* 0x0001640001187983 */ /* 0x000ea20000300800 */
[----:B------:R-:W-:-:S02]  /*14850*/  LEA.HI.X.SX32 R23, R4, R0, 0x1, P6 ;  /* 0x0000000004177211 */ /* 0x000fc400030f0eff */
[----:B------:R-:W-:Y:S02]  /*14860*/  ISETP.LT.AND P3, PT, R8, c[0x0][0x17c], !P0 ;  /* 0x00005f0008007a0c */ /* 0x000fe40004761270 */
[----:B------:R-:W-:Y:S01]  /*14870*/  LOP3.LUT R8, R28, 0x88, R10, 0xfe, !PT ;  /* 0x000000881c087812 */ /* 0x000fe200078efe0a */
[----:B------:R1:W-:Y:S03]  /*14880*/  @P1 STG.E.U16 [R22.64], R16 ;  /* 0x0000001016001986 */ /* 0x0003e6000c101506 */
[----:B------:R-:W-:Y:S01]  /*14890*/  ISETP.LT.AND P1, PT, R8, c[0x0][0x17c], !P0 ;  /* 0x00005f0008007a0c */ /* 0x000fe20004721270 */
[----:B0-----:R-:W2:Y:S04]  /*148a0*/  LDL.LU R12, [R1+0xf4] ;  /* 0x0000f400010c7983 */ /* 0x001ea80000300800 */
[----:B-1----:R-:W2:Y:S04]  /*148b0*/  LDL.LU R16, [R1+0x104] ;  /* 0x0001040001107983 */ /* 0x002ea80000300800 */
[----:B------:R-:W2:Y:S01]  /*148c0*/  LDL R8, [R1+0xb4] ;  /* 0x0000b40001087983 */ /* 0x000ea20000100800 */
[----:B------:R-:W-:-:S05]  /*148d0*/  IMAD R2, R27, 0x2, R4 ;  /* 0x000000021b027824 */ /* 0x000fca00078e0204 */
[----:B------:R-:W-:-:S04]  /*148e0*/  LEA R20, P6, R2, R3, 0x1 ;  /* 0x0000000302147211 */ /* 0x000fc800078c08ff */
[----:B------:R-:W-:Y:S01]  /*148f0*/  LEA.HI.X.SX32 R21, R2, R0, 0x1, P6 ;  /* 0x0000000002157211 */ /* 0x000fe200030f0eff */
[----:B------:R-:W-:-:S04]  /*14900*/  IMAD R4, R27, 0x2, R2 ;  /* 0x000000021b047824 */ /* 0x000fc800078e0202 */
[----:B--2---:R0:W-:Y:S04]  /*14910*/  @P2 STG.E.U16 [R20.64], R8 ;  /* 0x0000000814002986 */ /* 0x0041e8000c101506 */
[----:B0-----:R-:W2:Y:S01]  /*14920*/  LDL R21, [R1+0x94] ;  /* 0x0000940001157983 */ /* 0x001ea20000100800 */
[-C--:B------:R-:W-:Y:S01]  /*14930*/  LEA R22, P6, R4, R3.reuse, 0x1 ;  /* 0x0000000304167211 */ /* 0x080fe200078c08ff */
[C---:B------:R-:W-:Y:S01]  /*14940*/  IMAD R8, R27.reuse, 0x2, R4 ;  /* 0x000000021b087824 */ /* 0x040fe200078e0204 */
[----:B------:R-:W-:Y:S02]  /*14950*/  LOP3.LUT R2, R28, 0x8a, R10, 0xfe, !PT ;  /* 0x0000008a1c027812 */ /* 0x000fe400078efe0a */
[----:B------:R-:W-:Y:S02]  /*14960*/  LEA.HI.X.SX32 R23, R4, R0, 0x1, P6 ;  /* 0x0000000004177211 */ /* 0x000fe400030f0eff */
[----:B------:R-:W-:Y:S01]  /*14970*/  ISETP.LT.AND P2, PT, R2, c[0x0][0x17c], !P0 ;  /* 0x00005f0002007a0c */ /* 0x000fe20004741270 */
[----:B------:R-:W-:Y:S01]  /*14980*/  IMAD R2, R27, 0x2, R8 ;  /* 0x000000021b027824 */ /* 0x000fe200078e0208 */
[----:B------:R-:W-:-:S02]  /*14990*/  LEA R20, P6, R8, R3, 0x1 ;  /* 0x0000000308147211 */ /* 0x000fc400078c08ff */
[----:B------:R-:W-:Y:S01]  /*149a0*/  LOP3.LUT R4, R28, 0x8c, R10, 0xfe, !PT ;  /* 0x0000008c1c047812 */ /* 0x000fe200078efe0a */
[----:B--2---:R0:W-:Y:S03]  /*149b0*/  @P4 STG.E.U16 [R22.64], R21 ;  /* 0x0000001516004986 */ /* 0x0041e6000c101506 */
[----:B------:R-:W-:Y:S01]  /*149c0*/  ISETP.LT.AND P4, PT, R4, c[0x0][0x17c], !P0 ;  /* 0x00005f0004007a0c */ /* 0x000fe20004781270 */
[----:B------:R-:W-:Y:S01]  /*149d0*/  IMAD R4, R27, 0x2, R2 ;  /* 0x000000021b047824 */ /* 0x000fe200078e0202 */
[----:B0-----:R-:W-:Y:S02]  /*149e0*/  LEA.HI.X.SX32 R21, R8, R0, 0x1, P6 ;  /* 0x0000000008157211 */ /* 0x001fe400030f0eff */
[----:B------:R-:W-:-:S04]  /*149f0*/  LEA R22, P6, R2, R3, 0x1 ;  /* 0x0000000302167211 */ /* 0x000fc800078c08ff */
[----:B------:R-:W-:Y:S02]  /*14a00*/  LEA.HI.X.SX32 R23, R2, R0, 0x1, P6 ;  /* 0x0000000002177211 */ /* 0x000fe400030f0eff */
[----:B------:R-:W2:Y:S01]  /*14a10*/  LDL R2, [R1+0x174] ;  /* 0x0001740001027983 */ /* 0x000ea20000100800 */
[----:B------:R-:W-:-:S03]  /*14a20*/  LOP3.LUT R8, R28, 0x8e, R10, 0xfe, !PT ;  /* 0x0000008e1c087812 */ /* 0x000fc600078efe0a */
[----:B--2---:R0:W-:Y:S01]  /*14a30*/  @P5 STG.E.U16 [R20.64], R2 ;  /* 0x0000000214005986 */ /* 0x0041e2000c101506 */
[----:B------:R-:W-:-:S03]  /*14a40*/  ISETP.LT.AND P5, PT, R8, c[0x0][0x17c], !P0 ;  /* 0x00005f0008007a0c */ /* 0x000fc600047a1270 */
[----:B------:R-:W2:Y:S01]  /*14a50*/  LDL R8, [R1+0x184] ;  /* 0x0001840001087983 */ /* 0x000ea20000100800 */
[----:B0-----:R-:W-:-:S03]  /*14a60*/  LEA R20, P6, R4, R3, 0x1 ;  /* 0x0000000304147211 */ /* 0x001fc600078c08ff */
[----:B--2---:R0:W-:Y:S04]  /*14a70*/  @P3 STG.E.U16 [R22.64], R8 ;  /* 0x0000000816003986 */ /* 0x0041e8000c101506 */
[----:B0-----:R-:W2:Y:S01]  /*14a80*/  LDL R23, [R1+0x214] ;  /* 0x0002140001177983 */ /* 0x001ea20000100800 */
[----:B------:R-:W-:Y:S01]  /*14a90*/  LOP3.LUT R2, R28, 0x90, R10, 0xfe, !PT ;  /* 0x000000901c027812 */ /* 0x000fe200078efe0a */
[C---:B------:R-:W-:Y:S01]  /*14aa0*/  IMAD R8, R27.reuse, 0x2, R4 ;  /* 0x000000021b087824 */ /* 0x040fe200078e0204 */
        /* <DEDUP_REMOVED lines=71> */
[-C--:B0-----:R-:W-:Y:S02]  /*14f20*/  LEA.HI.X.SX32 R21, R8, R0.reuse, 0x1, P6 ;  /* 0x0000000008157211 */ /* 0x081fe400030f0eff */
[----:B------:R-:W-:Y:S02]  /*14f30*/  LEA R22, P6, R2, R3, 0x1 ;  /* 0x0000000302167211 */ /* 0x000fe400078c08ff */
[----:B------:R-:W-:Y:S01]  /*14f40*/  LOP3.LUT R8, R28, 0xa6, R10, 0xfe, !PT ;  /* 0x000000a61c087812 */ /* 0x000fe200078efe0a */
[----:B------:R0:W-:Y:S01]  /*14f50*/  @P1 STG.E.U16 [R20.64], R24 ;  /* 0x0000001814001986 */ /* 0x0001e2000c101506 */
[----:B------:R-:W-:-:S02]  /*14f60*/  LEA.HI.X.SX32 R23, R2, R0, 0x1, P6 ;  /* 0x0000000002177211 */ /* 0x000fc400030f0eff */
[----:B------:R-:W-:Y:S01]  /*14f70*/  ISETP.LT.AND P1, PT, R8, c[0x0][0x17c], !P0 ;  /* 0x00005f0008007a0c */ /* 0x000fe20004721270 */
[C---:B------:R-:W-:Y:S01]  /*14f80*/  IMAD R8, R27.reuse, 0x2, R4 ;  /* 0x000000021b087824 */ /* 0x040fe200078e0204 */
[----:B------:R-:W-:Y:S01]  /*14f90*/  LOP3.LUT R2, R28, 0xa8, R10, 0xfe, !PT ;  /* 0x000000a81c027812 */ /* 0x000fe200078efe0a */
[----:B----4-:R1:W-:Y:S01]  /*14fa0*/  @P2 STG.E.U16 [R22.64], R19 ;  /* 0x0000001316002986 */ /* 0x0103e2000c101506 */
[-C--:B0-----:R-:W-:Y:S02]  /*14fb0*/  LEA R20, P6, R4, R3.reuse, 0x1 ;  /* 0x0000000304147211 */ /* 0x081fe400078c08ff */
[----:B------:R-:W-:Y:S01]  /*14fc0*/  ISETP.LT.AND P2, PT, R2, c[0x0][0x17c], !P0 ;  /* 0x00005f0002007a0c */ /* 0x000fe20004741270 */
[----:B------:R-:W-:Y:S01]  /*14fd0*/  IMAD R2, R27, 0x2, R8 ;  /* 0x000000021b027824 */ /* 0x000fe200078e0208 */
[----:B------:R-:W-:Y:S02]  /*14fe0*/  LEA.HI.X.SX32 R21, R4, R0, 0x1, P6 ;  /* 0x0000000004157211 */ /* 0x000fe400030f0eff */
[----:B-1----:R-:W-:-:S03]  /*14ff0*/  LEA R22, P6, R8, R3, 0x1 ;  /* 0x0000000308167211 */ /* 0x002fc600078c08ff */
[----:B------:R0:W-:Y:S01]  /*15000*/  @P4 STG.E.U16 [R20.64], R15 ;  /* 0x0000000f14004986 */ /* 0x0001e2000c101506 */
[----:B------:R-:W-:Y:S02]  /*15010*/  LEA.HI.X.SX32 R23, R8, R0, 0x1, P6 ;  /* 0x0000000008177211 */ /* 0x000fe400030f0eff */
[----:B0-----:R-:W-:-:S04]  /*15020*/  LEA R20, P6, R2, R3, 0x1 ;  /* 0x0000000302147211 */ /* 0x001fc800078c08ff */
[----:B------:R-:W-:Y:S01]  /*15030*/  LEA.HI.X.SX32 R21, R2, R0, 0x1, P6 ;  /* 0x0000000002157211 */ /* 0x000fe200030f0eff */
[----:B------:R-:W-:Y:S04]  /*15040*/  @P5 STG.E.U16 [R22.64], R11 ;  /* 0x0000000b16005986 */ /* 0x000fe8000c101506 */
[----:B------:R0:W-:Y:S04]  /*15050*/  @P3 STG.E.U16 [R20.64], R7 ;  /* 0x0000000714003986 */ /* 0x0001e8000c101506 */
[----:B0-----:R-:W2:Y:S01]  /*15060*/  LDL R21, [R1+0xe4] ;  /* 0x0000e40001157983 */ /* 0x001ea20000100800 */
[----:B------:R-:W-:-:S02]  /*15070*/  LOP3.LUT R4, R28, 0xaa, R10, 0xfe, !PT ;  /* 0x000000aa1c047812 */ /* 0x000fc400078efe0a */
[----:B------:R-:W-:Y:S02]  /*15080*/  LOP3.LUT R8, R28, 0xac, R10, 0xfe, !PT ;  /* 0x000000ac1c087812 */ /* 0x000fe400078efe0a */
[----:B------:R-:W-:Y:S01]  /*15090*/  ISETP.LT.AND P4, PT, R4, c[0x0][0x17c], !P0 ;  /* 0x00005f0004007a0c */ /* 0x000fe20004781270 */
[C---:B------:R-:W-:Y:S01]  /*150a0*/  IMAD R4, R27.reuse, 0x2, R2 ;  /* 0x000000021b047824 */ /* 0x040fe200078e0202 */
[----:B------:R-:W-:Y:S02]  /*150b0*/  ISETP.LT.AND P5, PT, R8, c[0x0][0x17c], !P0 ;  /* 0x00005f0008007a0c */ /* 0x000fe400047a1270 */
[----:B------:R-:W-:Y:S01]  /*150c0*/  LOP3.LUT R2, R28, 0xae, R10, 0xfe, !PT ;  /* 0x000000ae1c027812 */ /* 0x000fe200078efe0a */
[----:B------:R-:W-:Y:S01]  /*150d0*/  IMAD R8, R27, 0x2, R4 ;  /* 0x000000021b087824 */ /* 0x000fe200078e0204 */
[----:B------:R-:W-:Y:S02]  /*150e0*/  LEA R22, P6, R4, R3, 0x1 ;  /* 0x0000000304167211 */ /* 0x000fe400078c08ff */
[----:B------:R-:W-:-:S02]  /*150f0*/  ISETP.LT.AND P3, PT, R2, c[0x0][0x17c], !P0 ;  /* 0x00005f0002007a0c */ /* 0x000fc40004761270 */
[-C--:B------:R-:W-:Y:S01]  /*15100*/  LEA.HI.X.SX32 R23, R4, R0.reuse, 0x1, P6 ;  /* 0x0000000004177211 */ /* 0x080fe200030f0eff */
[C---:B------:R-:W-:Y:S01]  /*15110*/  IMAD R2, R27.reuse, 0x2, R8 ;  /* 0x000000021b027824 */ /* 0x040fe200078e0208 */
[----:B------:R-:W-:Y:S02]  /*15120*/  LEA R20, P6, R8, R3, 0x1 ;  /* 0x0000000308147211 */ /* 0x000fe400078c08ff */
[----:B------:R-:W-:Y:S01]  /*15130*/  LOP3.LUT R4, R28, 0xb0, R10, 0xfe, !PT ;  /* 0x000000b01c047812 */ /* 0x000fe200078efe0a */
[----:B--2---:R0:W-:Y:S03]  /*15140*/  @P1 STG.E.U16 [R22.64], R21 ;  /* 0x0000001516001986 */ /* 0x0041e6000c101506 */
[----:B------:R-:W-:Y:S01]  /*15150*/  ISETP.LT.AND P1, PT, R4, c[0x0][0x17c], !P0 ;  /* 0x00005f0004007a0c */ /* 0x000fe20004721270 */
[----:B------:R-:W-:Y:S01]  /*15160*/  IMAD R4, R27, 0x2, R2 ;  /* 0x000000021b047824 */ /* 0x000fe200078e0202 */
[----:B0-----:R-:W-:-:S02]  /*15170*/  LEA.HI.X.SX32 R21, R8, R0, 0x1, P6 ;  /* 0x0000000008157211 */ /* 0x001fc400030f0eff */
[-C--:B------:R-:W-:Y:S02]  /*15180*/  LEA R22, P6, R2, R3.reuse, 0x1 ;  /* 0x0000000302167211 */ /* 0x080fe400078c08ff */
[----:B------:R-:W-:Y:S01]  /*15190*/  LOP3.LUT R8, R28, 0xb2, R10, 0xfe, !PT ;  /* 0x000000b21c087812 */ /* 0x000fe200078efe0a */
[----:B------:R0:W-:Y:S01]  /*151a0*/  @P2 STG.E.U16 [R20.64], R16 ;  /* 0x0000001014002986 */ /* 0x0001e2000c101506 */
[----:B------:R-:W-:Y:S02]  /*151b0*/  LEA.HI.X.SX32 R23, R2, R0, 0x1, P6 ;  /* 0x0000000002177211 */ /* 0x000fe400030f0eff */
[----:B------:R-:W-:Y:S01]  /*151c0*/  ISETP.LT.AND P2, PT, R8, c[0x0][0x17c], !P0 ;  /* 0x00005f0008007a0c */ /* 0x000fe20004741270 */
[----:B------:R-:W-:Y:S01]  /*151d0*/  IMAD R8, R27, 0x2, R4 ;  /* 0x000000021b087824 */ /* 0x000fe200078e0204 */
[----:B------:R-:W-:Y:S01]  /*151e0*/  LOP3.LUT R2, R28, 0xb4, R10, 0xfe, !PT ;  /* 0x000000b41c027812 */ /* 0x000fe200078efe0a */
[----:B------:R1:W-:Y:S01]  /*151f0*/  @P4 STG.E.U16 [R22.64], R12 ;  /* 0x0000000c16004986 */ /* 0x0003e2000c101506 */
[----:B0-----:R-:W-:-:S02]  /*15200*/  LEA R20, P6, R4, R3, 0x1 ;  /* 0x0000000304147211 */ /* 0x001fc400078c08ff */
[----:B------:R-:W-:Y:S01]  /*15210*/  ISETP.LT.AND P4, PT, R2, c[0x0][0x17c], !P0 ;  /* 0x00005f0002007a0c */ /* 0x000fe20004781270 */
[C---:B------:R-:W-:Y:S01]  /*15220*/  IMAD R2, R27.reuse, 0x2, R8 ;  /* 0x000000021b027824 */ /* 0x040fe200078e0208 */
[-C--:B------:R-:W-:Y:S02]  /*15230*/  LEA.HI.X.SX32 R21, R4, R0.reuse, 0x1, P6 ;  /* 0x0000000004157211 */ /* 0x080fe400030f0eff */
[-C--:B-1----:R-:W-:Y:S02]  /*15240*/  LEA R22, P6, R8, R3.reuse, 0x1 ;  /* 0x0000000308167211 */ /* 0x082fe400078c08ff */
        /* <DEDUP_REMOVED lines=8> */
[----:B------:R-:W-:Y:S02]  /*152d0*/  ISETP.LT.AND P3, PT, R8, c[0x0][0x17c], !P0 ;  /* 0x00005f0008007a0c */ /* 0x000fe40004761270 */
[-C--:B------:R-:W-:Y:S01]  /*152e0*/  LEA.HI.X.SX32 R21, R2, R0.reuse, 0x1, P6 ;  /* 0x0000000002157211 */ /* 0x080fe200030f0eff */
[C---:B------:R-:W-:Y:S01]  /*152f0*/  IMAD R8, R27.reuse, 0x2, R4 ;  /* 0x000000021b087824 */ /* 0x040fe200078e0204 */
[----:B------:R-:W-:Y:S02]  /*15300*/  LOP3.LUT R2, R28, 0xba, R10, 0xfe, !PT ;  /* 0x000000ba1c027812 */ /* 0x000fe400078efe0a */
[----:B-1----:R-:W-:Y:S01]  /*15310*/  LEA R22, P6, R4, R3, 0x1 ;  /* 0x0000000304167211 */ /* 0x002fe200078c08ff */
[----:B------:R0:W-:Y:S01]  /*15320*/  @P1 STG.E.U16 [R20.64], R6 ;  /* 0x0000000614001986 */ /* 0x0001e2000c101506 */
[----:B------:R-:W-:Y:S01]  /*15330*/  ISETP.LT.AND P1, PT, R2, c[0x0][0x17c], !P0 ;  /* 0x00005f0002007a0c */ /* 0x000fe20004721270 */
[----:B------:R-:W-:Y:S01]  /*15340*/  IMAD R2, R27, 0x2, R8 ;  /* 0x000000021b027824 */ /* 0x000fe200078e0208 */
[----:B------:R-:W-:-:S02]  /*15350*/  LEA.HI.X.SX32 R23, R4, R0, 0x1, P6 ;  /* 0x0000000004177211 */ /* 0x000fc400030f0eff */
[----:B------:R-:W-:-:S03]  /*15360*/  LOP3.LUT R4, R28, 0xbc, R10, 0xfe, !PT ;  /* 0x000000bc1c047812 */ /* 0x000fc600078efe0a */
[----:B---3--:R1:W-:Y:S01]  /*15370*/  @P2 STG.E.U16 [R22.64], R25 ;  /* 0x0000001916002986 */ /* 0x0083e2000c101506 */
[-C--:B0-----:R-:W-:Y:S02]  /*15380*/  LEA R20, P6, R8, R3.reuse, 0x1 ;  /* 0x0000000308147211 */ /* 0x081fe400078c08ff */
[----:B------:R-:W-:Y:S02]  /*15390*/  ISETP.LT.AND P2, PT, R4, c[0x0][0x17c], !P0 ;  /* 0x00005f0004007a0c */ /* 0x000fe40004741270 */
[----:B------:R-:W-:Y:S01]  /*153a0*/  LEA.HI.X.SX32 R21, R8, R0, 0x1, P6 ;  /* 0x0000000008157211 */ /* 0x000fe200030f0eff */
[----:B------:R-:W-:Y:S01]  /*153b0*/  IMAD R4, R27, 0x2, R2 ;  /* 0x000000021b047824 */ /* 0x000fe200078e0202 */
[----:B------:R-:W-:Y:S02]  /*153c0*/  LOP3.LUT R8, R28, 0xbe, R10, 0xfe, !PT ;  /* 0x000000be1c087812 */ /* 0x000fe400078efe0a */
[----:B-1----:R-:W-:Y:S01]  /*153d0*/  LEA R22, P6, R2, R3, 0x1 ;  /* 0x0000000302167211 */ /* 0x002fe200078c08ff */
[----:B------:R0:W-:Y:S01]  /*153e0*/  @P4 STG.E.U16 [R20.64], R26 ;  /* 0x0000001a14004986 */ /* 0x0001e2000c101506 */
[----:B------:R-:W-:-:S02]  /*153f0*/  ISETP.LT.AND P4, PT, R8, c[0x0][0x17c], !P0 ;  /* 0x00005f0008007a0c */ /* 0x000fc40004781270 */
[----:B------:R-:W-:Y:S01]  /*15400*/  LEA.HI.X.SX32 R23, R2, R0, 0x1, P6 ;  /* 0x0000000002177211 */ /* 0x000fe200030f0eff */
[----:B------:R-:W-:Y:S01]  /*15410*/  IMAD R8, R27, 0x2, R4 ;  /* 0x000000021b087824 */ /* 0x000fe200078e0204 */
[----:B------:R-:W-:-:S03]  /*15420*/  LOP3.LUT R2, R28, 0xc0, R10, 0xfe, !PT ;  /* 0x000000c01c027812 */ /* 0x000fc600078efe0a */
[----:B------:R1:W-:Y:S01]  /*15430*/  @P5 STG.E.U16 [R22.64], R29 ;  /* 0x0000001d16005986 */ /* 0x0003e2000c101506 */
[-C--:B0-----:R-:W-:Y:S02]  /*15440*/  LEA R20, P6, R4, R3.reuse, 0x1 ;  /* 0x0000000304147211 */ /* 0x081fe400078c08ff */
[----:B------:R-:W-:Y:S01]  /*15450*/  ISETP.LT.AND P5, PT, R2, c[0x0][0x17c], !P0 ;  /* 0x00005f0002007a0c */ /* 0x000fe200047a1270 */
[----:B------:R-:W-:Y:S01]  /*15460*/  IMAD R2, R27, 0x2, R8 ;  /* 0x000000021b027824 */ /* 0x000fe200078e0208 */
[----:B------:R-:W-:Y:S02]  /*15470*/  LEA.HI.X.SX32 R21, R4, R0, 0x1, P6 ;  /* 0x0000000004157211 */ /* 0x000fe400030f0eff */
[----:B-1----:R-:W-:-:S03]  /*15480*/  LEA R22, P6, R8, R3, 0x1 ;  /* 0x0000000308167211 */ /* 0x002fc600078c08ff */
[----:B------:R0:W-:Y:S01]  /*15490*/  @P3 STG.E.U16 [R20.64], R5 ;  /* 0x0000000514003986 */ /* 0x0001e2000c101506 */
[----:B------:R-:W-:Y:S01]  /*154a0*/  LEA.HI.X.SX32 R23, R8, R0, 0x1, P6 ;  /* 0x0000000008177211 */ /* 0x000fe200030f0eff */
[----:B------:R-:W-:Y:S01]  /*154b0*/  IMAD R8, R27, 0x2, R2 ;  /* 0x000000021b087824 */ /* 0x000fe200078e0202 */
[----:B0-----:R-:W-:-:S03]  /*154c0*/  LEA R20, P6, R2, R3, 0x1 ;  /* 0x0000000302147211 */ /* 0x001fc600078c08ff */
[----:B------:R0:W-:Y:S01]  /*154d0*/  @P1 STG.E.U16 [R22.64], R9 ;  /* 0x0000000916001986 */ /* 0x0001e2000c101506 */
[----:B------:R-:W-:Y:S02]  /*154e0*/  LEA.HI.X.SX32 R21, R2, R0, 0x1, P6 ;  /* 0x0000000002157211 */ /* 0x000fe400030f0eff */
[----:B------:R-:W-:-:S03]  /*154f0*/  LOP3.LUT R2, R28, 0xc6, R10, 0xfe, !PT ;  /* 0x000000c61c027812 */ /* 0x000fc600078efe0a */
[----:B------:R1:W-:Y:S01]  /*15500*/  @P2 STG.E.U16 [R20.64], R13 ;  /* 0x0000000d14002986 */ /* 0x0003e2000c101506 */
[----:B0-----:R-:W-:Y:S02]  /*15510*/  LEA R22, P6, R8, R3, 0x1 ;  /* 0x0000000308167211 */ /* 0x001fe400078c08ff */
[----:B------:R-:W-:Y:S02]  /*15520*/  ISETP.LT.AND P2, PT, R2, c[0x0][0x17c], !P0 ;  /* 0x00005f0002007a0c */ /* 0x000fe40004741270 */
[----:B------:R-:W-:Y:S02]  /*15530*/  LEA.HI.X.SX32 R23, R8, R0, 0x1, P6 ;  /* 0x0000000008177211 */ /* 0x000fe400030f0eff */
[----:B------:R-:W-:Y:S01]  /*15540*/  LOP3.LUT R2, R28, 0xc8, R10, 0xfe, !PT ;  /* 0x000000c81c027812 */ /* 0x000fe200078efe0a */
[----:B-1----:R-:W2:Y:S04]  /*15550*/  LDL.LU R21, [R1+0xb4] ;  /* 0x0000b40001157983 */ /* 0x002ea80000300800 */
[----:B------:R0:W-:Y:S01]  /*15560*/  @P4 STG.E.U16 [R22.64], R17 ;  /* 0x0000001116004986 */ /* 0x0001e2000c101506 */
[----:B------:R-:W-:-:S03]  /*15570*/  ISETP.LT.AND P4, PT, R2, c[0x0][0x17c], !P0 ;  /* 0x00005f0002007a0c */ /* 0x000fc60004781270 */
[----:B------:R-:W3:Y:S01]  /*15580*/  LDL.LU R2, [R1+0x94] ;  /* 0x0000940001027983 */ /* 0x000ee20000300800 */
[----:B------:R-:W-:Y:S01]  /*15590*/  LOP3.LUT R4, R28, 0xc2, R10, 0xfe, !PT ;  /* 0x000000c21c047812 */ /* 0x000fe200078efe0a */
[----:B------:R-:W-:-:S03]  /*155a0*/  IMAD R8, R27, 0x2, R8 ;  /* 0x000000021b087824 */ /* 0x000fc600078e0208 */
[----:B------:R-:W-:Y:S02]  /*155b0*/  ISETP.LT.AND P3, PT, R4, c[0x0][0x17c], !P0 ;  /* 0x00005f0004007a0c */ /* 0x000fe40004761270 */
[----:B------:R-:W-:Y:S02]  /*155c0*/  LOP3.LUT R4, R28, 0xc4, R10, 0xfe, !PT ;  /* 0x000000c41c047812 */ /* 0x000fe400078efe0a */
[----:B0-----:R-:W-:Y:S02]  /*155d0*/  LEA R22, P6, R8, R3, 0x1 ;  /* 0x0000000308167211 */ /* 0x001fe400078c08ff */
[----:B------:R-:W-:Y:S01]  /*155e0*/  ISETP.LT.AND P1, PT, R4, c[0x0][0x17c], !P0 ;  /* 0x00005f0004007a0c */ /* 0x000fe20004721270 */
[----:B------:R-:W-:Y:S01]  /*155f0*/  IMAD R4, R27, 0x2, R8 ;  /* 0x000000021b047824 */ /* 0x000fe200078e0208 */
[----:B------:R-:W-:-:S04]  /*15600*/  LEA.HI.X.SX32 R23, R8, R0, 0x1, P6 ;  /* 0x0000000008177211 */ /* 0x000fc800030f0eff */
[----:B------:R-:W-:Y:S02]  /*15610*/  LEA R20, P6, R4, R3, 0x1 ;  /* 0x0000000304147211 */ /* 0x000fe400078c08ff */
[----:B------:R-:W-:Y:S02]  /*15620*/  LOP3.LUT R8, R28, 0xca, R10, 0xfe, !PT ;  /* 0x000000ca1c087812 */ /* 0x000fe400078efe0a */
[----:B--2---:R-:W-:Y:S02]  /*15630*/  PRMT R9, R21, 0x7632, R9 ;  /* 0x0000763215097816 */ /* 0x004fe40000000009 */
[----:B------:R-:W-:Y:S02]  /*15640*/  LEA.HI.X.SX32 R21, R4, R0, 0x1, P6 ;  /* 0x0000000004157211 */ /* 0x000fe400030f0eff */
[----:B---3--:R-:W-:Y:S01]  /*15650*/  PRMT R5, R2, 0x7632, R5 ;  /* 0x0000763202057816 */ /* 0x008fe20000000005 */
[----:B------:R-:W-:Y:S01]  /*15660*/  @P5 STG.E.U16 [R22.64], R9 ;  /* 0x0000000916005986 */ /* 0x000fe2000c101506 */
[----:B------:R-:W-:-:S02]  /*15670*/  ISETP.LT.AND P5, PT, R8, c[0x0][0x17c], !P0 ;  /* 0x00005f0008007a0c */ /* 0x000fc400047a1270 */
[----:B------:R-:W-:Y:S01]  /*15680*/  LOP3.LUT R8, R28, 0xcc, R10, 0xfe, !PT ;  /* 0x000000cc1c087812 */ /* 0x000fe200078efe0a */
[----:B------:R0:W-:Y:S03]  /*15690*/  @P3 STG.E.U16 [R20.64], R5 ;  /* 0x0000000514003986 */ /* 0x0001e6000c101506 */
[----:B------:R-:W-:Y:S01]  /*156a0*/  ISETP.LT.AND P3, PT, R8, c[0x0][0x17c], !P0 ;  /* 0x00005f0008007a0c */ /* 0x000fe20004761270 */
[----:B0-----:R-:W2:Y:S04]  /*156b0*/  LDL.LU R21, [R1+0x174] ;  /* 0x0001740001157983 */ /* 0x001ea80000300800 */
[----:B------:R-:W3:Y:S01]  /*156c0*/  LDL.LU R8, [R1+0x184] ;  /* 0x0001840001087983 */ /* 0x000ee20000300800 */
[----:B------:R-:W-:-:S04]  /*156d0*/  IMAD R2, R27, 0x2, R4 ;  /* 0x000000021b027824 */ /* 0x000fc800078e0204 */
[----:B------:R-:W-:Y:S01]  /*156e0*/  IMAD R4, R27, 0x2, R2 ;  /* 0x000000021b047824 */ /* 0x000fe200078e0202 */
[----:B------:R-:W-:-:S04]  /*156f0*/  LEA R22, P6, R2, R3, 0x1 ;  /* 0x0000000302167211 */ /* 0x000fc800078c08ff */
[-C--:B------:R-:W-:Y:S02]  /*15700*/  LEA.HI.X.SX32 R23, R2, R0.reuse, 0x1, P6 ;  /* 0x0000000002177211 */ /* 0x080fe400030f0eff */
[C---:B------:R-:W-:Y:S02]  /*15710*/  LEA R20, P6, R4.reuse, R3, 0x1 ;  /* 0x0000000304147211 */ /* 0x040fe400078c08ff */
[----:B--2---:R-:W-:Y:S02]  /*15720*/  PRMT R5, R21, 0x7632, R5 ;  /* 0x0000763215057816 */ /* 0x004fe40000000005 */
[----:B------:R-:W-:-:S03]  /*15730*/  LEA.HI.X.SX32 R21, R4, R0, 0x1, P6 ;  /* 0x0000000004157211 */ /* 0x000fc600030f0eff */
[----:B------:R3:W-:Y:S02]  /*15740*/  @P1 STG.E.U16 [R22.64], R5 ;  /* 0x0000000516001986 */ /* 0x0007e4000c101506 */
[----:B---3--:R-:W-:Y:S02]  /*15750*/  PRMT R5, R8, 0x7632, R5 ;  /* 0x0000763208057816 */ /* 0x008fe40000000005 */
[----:B------:R-:W-:-:S03]  /*15760*/  LOP3.LUT R8, R28, 0xd0, R10, 0xfe, !PT ;  /* 0x000000d01c087812 */ /* 0x000fc600078efe0a */
[----:B------:R0:W-:Y:S01]  /*15770*/  @P2 STG.E.U16 [R20.64], R5 ;  /* 0x0000000514002986 */ /* 0x0001e2000c101506 */
[----:B------:R-:W-:-:S03]  /*15780*/  ISETP.LT.AND P2, PT, R8, c[0x0][0x17c], !P0 ;  /* 0x00005f0008007a0c */ /* 0x000fc60004741270 */
[----:B0-----:R-:W2:Y:S04]  /*15790*/  LDL.LU R21, [R1+0x214] ;  /* 0x0002140001157983 */ /* 0x001ea80000300800 */
[----:B------:R-:W3:Y:S01]  /*157a0*/  LDL.LU R8, [R1+0x1d4] ;  /* 0x0001d40001087983 */ /* 0x000ee20000300800 */
[----:B------:R-:W-:-:S04]  /*157b0*/  LOP3.LUT R2, R28, 0xce, R10, 0xfe, !PT ;  /* 0x000000ce1c027812 */ /* 0x000fc800078efe0a */
[----:B------:R-:W-:Y:S01]  /*157c0*/  ISETP.LT.AND P1, PT, R2, c[0x0][0x17c], !P0 ;  /* 0x00005f0002007a0c */ /* 0x000fe20004721270 */
[----:B------:R-:W-:-:S04]  /*157d0*/  IMAD R2, R27, 0x2, R4 ;  /* 0x000000021b027824 */ /* 0x000fc800078e0204 */
[----:B------:R-:W-:Y:S01]  /*157e0*/  IMAD R4, R27, 0x2, R2 ;  /* 0x000000021b047824 */ /* 0x000fe200078e0202 */
[----:B------:R-:W-:-:S04]  /*157f0*/  LEA R22, P6, R2, R3, 0x1 ;  /* 0x0000000302167211 */ /* 0x000fc800078c08ff */
[-C--:B------:R-:W-:Y:S02]  /*15800*/  LEA.HI.X.SX32 R23, R2, R0.reuse, 0x1, P6 ;  /* 0x0000000002177211 */ /* 0x080fe400030f0eff */
[C---:B------:R-:W-:Y:S02]  /*15810*/  LEA R20, P6, R4.reuse, R3, 0x1 ;  /* 0x0000000304147211 */ /* 0x040fe400078c08ff */
[----:B--2---:R-:W-:Y:S02]  /*15820*/  PRMT R9, R21, 0x7632, R9 ;  /* 0x0000763215097816 */ /* 0x004fe40000000009 */
[----:B------:R-:W-:Y:S02]  /*15830*/  LEA.HI.X.SX32 R21, R4, R0, 0x1, P6 ;  /* 0x0000000004157211 */ /* 0x000fe400030f0eff */
[----:B---3--:R-:W-:Y:S02]  /*15840*/  PRMT R5, R8, 0x7632, R5 ;  /* 0x0000763208057816 */ /* 0x008fe40000000005 */
[--C-:B------:R-:W-:Y:S01]  /*15850*/  LOP3.LUT R8, R28, 0xd2, R10.reuse, 0xfe, !PT ;  /* 0x000000d21c087812 */ /* 0x100fe200078efe0a */
[----:B------:R-:W-:Y:S03]  /*15860*/  @P4 STG.E.U16 [R22.64], R9 ;  /* 0x0000000916004986 */ /* 0x000fe6000c101506 */
[----:B------:R-:W-:Y:S01]  /*15870*/  ISETP.LT.AND P4, PT, R8, c[0x0][0x17c], !P0 ;  /* 0x00005f0008007a0c */ /* 0x000fe20004781270 */
[----:B------:R0:W-:Y:S01]  /*15880*/  @P5 STG.E.U16 [R20.64], R5 ;  /* 0x0000000514005986 */ /* 0x0001e2000c101506 */
[----:B------:R-:W-:-:S04]  /*15890*/  LOP3.LUT R8, R28, 0xd4, R10, 0xfe, !PT ;  /* 0x000000d41c087812 */ /* 0x000fc800078efe0a */
        /* <DEDUP_REMOVED lines=54> */
[-C--:B------:R-:W-:Y:S01]  /*15c00*/  LEA.HI.X.SX32 R23, R2, R0.reuse, 0x1, P6 ;  /* 0x0000000002177211 */ /* 0x080fe200030f0eff */
[----:B------:R-:W-:Y:S01]  /*15c10*/  IMAD R2, R27, 0x2, R4 ;  /* 0x000000021b027824 */ /* 0x000fe200078e0204 */
[C---:B------:R-:W-:Y:S02]  /*15c20*/  LEA R20, P6, R4.reuse, R3, 0x1 ;  /* 0x0000000304147211 */ /* 0x040fe400078c08ff */
[----:B--2---:R-:W-:Y:S02]  /*15c30*/  PRMT R9, R21, 0x7632, R9 ;  /* 0x0000763215097816 */ /* 0x004fe40000000009 */
[----:B------:R-:W-:Y:S02]  /*15c40*/  LEA.HI.X.SX32 R21, R4, R0, 0x1, P6 ;  /* 0x0000000004157211 */ /* 0x000fe400030f0eff */
[----:B---3--:R-:W-:Y:S01]  /*15c50*/  PRMT R5, R8, 0x7632, R5 ;  /* 0x0000763208057816 */ /* 0x008fe20000000005 */
[----:B------:R0:W-:Y:S01]  /*15c60*/  @P1 STG.E.U16 [R22.64], R9 ;  /* 0x0000000916001986 */ /* 0x0001e2000c101506 */
[----:B------:R-:W-:-:S03]  /*15c70*/  IMAD R4, R27, 0x2, R2 ;  /* 0x000000021b047824 */ /* 0x000fc600078e0202 */
[----:B------:R1:W-:Y:S01]  /*15c80*/  @P2 STG.E.U16 [R20.64], R5 ;  /* 0x0000000514002986 */ /* 0x0003e2000c101506 */
[----:B------:R-:W-:Y:S02]  /*15c90*/  LOP3.LUT R8, R28, 0xe2, R10, 0xfe, !PT ;  /* 0x000000e21c087812 */ /* 0x000fe400078efe0a */
[----:B0-----:R-:W-:-:S04]  /*15ca0*/  LEA R22, P6, R2, R3, 0x1 ;  /* 0x0000000302167211 */ /* 0x001fc800078c08ff */
[----:B------:R-:W-:Y:S02]  /*15cb0*/  LEA.HI.X.SX32 R23, R2, R0, 0x1, P6 ;  /* 0x0000000002177211 */ /* 0x000fe400030f0eff */
[----:B-1----:R-:W-:Y:S02]  /*15cc0*/  PRMT R5, R24, 0x7632, R5 ;  /* 0x0000763218057816 */ /* 0x002fe40000000005 */
[----:B------:R-:W-:Y:S01]  /*15cd0*/  LOP3.LUT R2, R28, 0xe6, R10, 0xfe, !PT ;  /* 0x000000e61c027812 */ /* 0x000fe200078efe0a */
[----:B------:R-:W2:Y:S01]  /*15ce0*/  LDL.LU R24, [R1+0x1b8] ;  /* 0x0001b80001187983 */ /* 0x000ea20000300800 */
[----:B------:R-:W-:-:S03]  /*15cf0*/  ISETP.LT.AND P1, PT, R8, c[0x0][0x17c], !P0 ;  /* 0x00005f0008007a0c */ /* 0x000fc60004721270 */
[----:B------:R0:W-:Y:S01]  /*15d00*/  @P4 STG.E.U16 [R22.64], R5 ;  /* 0x0000000516004986 */ /* 0x0001e2000c101506 */
[----:B------:R-:W-:Y:S01]  /*15d10*/  ISETP.LT.AND P4, PT, R2, c[0x0][0x17c], !P0 ;  /* 0x00005f0002007a0c */ /* 0x000fe20004781270 */
[C---:B------:R-:W-:Y:S01]  /*15d20*/  IMAD R2, R27.reuse, 0x2, R4 ;  /* 0x000000021b027824 */ /* 0x040fe200078e0204 */
[----:B------:R-:W-:Y:S02]  /*15d30*/  LEA R20, P6, R4, R3, 0x1 ;  /* 0x0000000304147211 */ /* 0x000fe400078c08ff */
[----:B------:R-:W-:Y:S02]  /*15d40*/  LOP3.LUT R8, R28, 0xe4, R10, 0xfe, !PT ;  /* 0x000000e41c087812 */ /* 0x000fe400078efe0a */
[----:B------:R-:W-:Y:S01]  /*15d50*/  LEA.HI.X.SX32 R21, R4, R0, 0x1, P6 ;  /* 0x0000000004157211 */ /* 0x000fe200030f0eff */
[----:B------:R-:W-:Y:S01]  /*15d60*/  IMAD R4, R27, 0x2, R2 ;  /* 0x000000021b047824 */ /* 0x000fe200078e0202 */
[----:B------:R-:W-:Y:S02]  /*15d70*/  ISETP.LT.AND P2, PT, R8, c[0x0][0x17c], !P0 ;  /* 0x00005f0008007a0c */ /* 0x000fe40004741270 */
[----:B0-----:R-:W-:-:S02]  /*15d80*/  PRMT R5, R19, 0x7632, R5 ;  /* 0x0000763213057816 */ /* 0x001fc40000000005 */
[----:B------:R-:W-:Y:S01]  /*15d90*/  LEA R22, P6, R2, R3, 0x1 ;  /* 0x0000000302167211 */ /* 0x000fe200078c08ff */
[----:B------:R-:W3:Y:S01]  /*15da0*/  LDL.LU R19, [R1+0x198] ;  /* 0x0001980001137983 */ /* 0x000ee20000300800 */
[--C-:B------:R-:W-:Y:S02]  /*15db0*/  LOP3.LUT R8, R28, 0xe8, R10.reuse, 0xfe, !PT ;  /* 0x000000e81c087812 */ /* 0x100fe400078efe0a */
[----:B------:R-:W-:Y:S01]  /*15dc0*/  PRMT R9, R15, 0x7632, R9 ;  /* 0x000076320f097816 */ /* 0x000fe20000000009 */
[----:B------:R0:W-:Y:S01]  /*15dd0*/  @P5 STG.E.U16 [R20.64], R5 ;  /* 0x0000000514005986 */ /* 0x0001e2000c101506 */
[----:B------:R-:W-:Y:S02]  /*15de0*/  LEA.HI.X.SX32 R23, R2, R0, 0x1, P6 ;  /* 0x0000000002177211 */ /* 0x000fe400030f0eff */
[----:B------:R-:W-:Y:S01]  /*15df0*/  ISETP.LT.AND P5, PT, R8, c[0x0][0x17c], !P0 ;  /* 0x00005f0008007a0c */ /* 0x000fe200047a1270 */
[----:B------:R-:W2:Y:S01]  /*15e00*/  LDL.LU R15, [R1+0x148] ;  /* 0x00014800010f7983 */ /* 0x000ea20000300800 */
[----:B------:R-:W-:-:S03]  /*15e10*/  LOP3.LUT R8, R28, 0xea, R10, 0xfe, !PT ;  /* 0x000000ea1c087812 */ /* 0x000fc600078efe0a */
[----:B------:R-:W-:Y:S01]  /*15e20*/  @P3 STG.E.U16 [R22.64], R9 ;  /* 0x0000000916003986 */ /* 0x000fe2000c101506 */
[C---:B0-----:R-:W-:Y:S02]  /*15e30*/  LEA R20, P6, R4.reuse, R3, 0x1 ;  /* 0x0000000304147211 */ /* 0x041fe400078c08ff */
[----:B------:R-:W-:Y:S02]  /*15e40*/  PRMT R5, R11, 0x7632, R5 ;  /* 0x000076320b057816 */ /* 0x000fe40000000005 */
[----:B------:R-:W-:Y:S01]  /*15e50*/  LEA.HI.X.SX32 R21, R4, R0, 0x1, P6 ;  /* 0x0000000004157211 */ /* 0x000fe200030f0eff */
[----:B------:R-:W2:Y:S01]  /*15e60*/  LDL.LU R11, [R1+0x168] ;  /* 0x00016800010b7983 */ /* 0x000ea20000300800 */
[----:B------:R-:W-:Y:S02]  /*15e70*/  ISETP.LT.AND P3, PT, R8, c[0x0][0x17c], !P0 ;  /* 0x00005f0008007a0c */ /* 0x000fe40004761270 */
[----:B------:R-:W-:Y:S01]  /*15e80*/  LOP3.LUT R8, R28, 0xec, R10, 0xfe, !PT ;  /* 0x000000ec1c087812 */ /* 0x000fe200078efe0a */
[----:B------:R0:W-:Y:S03]  /*15e90*/  @P1 STG.E.U16 [R20.64], R5 ;  /* 0x0000000514001986 */ /* 0x0001e6000c101506 */
[----:B------:R-:W-:-:S02]  /*15ea0*/  ISETP.LT.AND P1, PT, R8, c[0x0][0x17c], !P0 ;  /* 0x00005f0008007a0c */ /* 0x000fc40004721270 */
[----:B0-----:R-:W-:Y:S02]  /*15eb0*/  PRMT R5, R7, 0x7632, R5 ;  /* 0x0000763207057816 */ /* 0x001fe40000000005 */
[----:B------:R-:W2:Y:S04]  /*15ec0*/  LDL.LU R7, [R1+0x138] ;  /* 0x0001380001077983 */ /* 0x000ea80000300800 */
[----:B------:R-:W2:Y:S01]  /*15ed0*/  LDL.LU R8, [R1+0xe4] ;  /* 0x0000e40001087983 */ /* 0x000ea20000300800 */
[----:B------:R-:W-:-:S05]  /*15ee0*/  IMAD R2, R27, 0x2, R4 ;  /* 0x000000021b027824 */ /* 0x000fca00078e0204 */
[----:B------:R-:W-:Y:S01]  /*15ef0*/  LEA R22, P6, R2, R3, 0x1 ;  /* 0x0000000302167211 */ /* 0x000fe200078c08ff */
[----:B------:R-:W-:-:S03]  /*15f00*/  IMAD R4, R27, 0x2, R2 ;  /* 0x000000021b047824 */ /* 0x000fc600078e0202 */
[----:B------:R-:W-:Y:S02]  /*15f10*/  LEA.HI.X.SX32 R23, R2, R0, 0x1, P6 ;  /* 0x0000000002177211 */ /* 0x000fe400030f0eff */
[----:B------:R-:W-:-:S03]  /*15f20*/  LOP3.LUT R2, R28, 0xee, R10, 0xfe, !PT ;  /* 0x000000ee1c027812 */ /* 0x000fc600078efe0a */
[----:B------:R0:W-:Y:S01]  /*15f30*/  @P2 STG.E.U16 [R22.64], R5 ;  /* 0x0000000516002986 */ /* 0x0001e2000c101506 */
[----:B------:R-:W-:Y:S01]  /*15f40*/  ISETP.LT.AND P2, PT, R2, c[0x0][0x17c], !P0 ;  /* 0x00005f0002007a0c */ /* 0x000fe20004741270 */
[----:B------:R-:W-:Y:S01]  /*15f50*/  IMAD R2, R27, 0x2, R4 ;  /* 0x000000021b027824 */ /* 0x000fe200078e0204 */
[----:B------:R-:W-:-:S04]  /*15f60*/  LEA R20, P6, R4, R3, 0x1 ;  /* 0x0000000304147211 */ /* 0x000fc800078c08ff */
[-C--:B------:R-:W-:Y:S01]  /*15f70*/  LEA.HI.X.SX32 R21, R4, R0.reuse, 0x1, P6 ;  /* 0x0000000004157211 */ /* 0x080fe200030f0eff */
[C---:B------:R-:W-:Y:S01]  /*15f80*/  IMAD R4, R27.reuse, 0x2, R2 ;  /* 0x000000021b047824 */ /* 0x040fe200078e0202 */
[----:B0-----:R-:W-:Y:S02]  /*15f90*/  LEA R22, P6, R2, R3, 0x1 ;  /* 0x0000000302167211 */ /* 0x001fe400078c08ff */
[----:B------:R-:W-:Y:S02]  /*15fa0*/  PRMT R9, R16, 0x7632, R9 ;  /* 0x0000763210097816 */ /* 0x000fe40000000009 */
[----:B------:R-:W-:Y:S01]  /*15fb0*/  LEA.HI.X.SX32 R23, R2, R0, 0x1, P6 ;  /* 0x0000000002177211 */ /* 0x000fe200030f0eff */
[----:B------:R-:W-:Y:S01]  /*15fc0*/  IMAD R2, R27, 0x2, R4 ;  /* 0x000000021b027824 */ /* 0x000fe200078e0204 */
[----:B------:R-:W-:Y:S02]  /*15fd0*/  LOP3.LUT R16, R28, 0x102, R10, 0xfe, !PT ;  /* 0x000001021c107812 */ /* 0x000fe400078efe0a */
[----:B--2---:R-:W-:-:S05]  /*15fe0*/  PRMT R5, R8, 0x7632, R5 ;  /* 0x0000763208057816 */ /* 0x004fca0000000005 */
[----:B------:R0:W-:Y:S04]  /*15ff0*/  @P4 STG.E.U16 [R20.64], R5 ;  /* 0x0000000514004986 */ /* 0x0001e8000c101506 */
[----:B------:R1:W-:Y:S01]  /*16000*/  @P5 STG.E.U16 [R22.64], R9 ;  /* 0x0000000916005986 */ /* 0x0003e2000c101506 */
[-C--:B0-----:R-:W-:Y:S02]  /*16010*/  LEA R20, P6, R4, R3.reuse, 0x1 ;  /* 0x0000000304147211 */ /* 0x081fe400078c08ff */
[----:B------:R-:W-:Y:S02]  /*16020*/  PRMT R5, R12, 0x7632, R5 ;  /* 0x000076320c057816 */ /* 0x000fe40000000005 */
[-C--:B------:R-:W-:Y:S02]  /*16030*/  LEA.HI.X.SX32 R21, R4, R0.reuse, 0x1, P6 ;  /* 0x0000000004157211 */ /* 0x080fe400030f0eff */
[----:B-1----:R-:W-:Y:S01]  /*16040*/  LEA R22, P6, R2, R3, 0x1 ;  /* 0x0000000302167211 */ /* 0x002fe200078c08ff */
[----:B------:R-:W-:Y:S01]  /*16050*/  IMAD R4, R27, 0x2, R2 ;  /* 0x000000021b047824 */ /* 0x000fe200078e0202 */
[----:B------:R-:W-:Y:S01]  /*16060*/  LOP3.LUT R8, R28, 0xf0, R10, 0xfe, !PT ;  /* 0x000000f01c087812 */ /* 0x000fe200078efe0a */
[----:B------:R0:W-:Y:S01]  /*16070*/  @P3 STG.E.U16 [R20.64], R5 ;  /* 0x0000000514003986 */ /* 0x0001e2000c101506 */
[----:B------:R-:W-:-:S02]  /*16080*/  LEA.HI.X.SX32 R23, R2, R0, 0x1, P6 ;  /* 0x0000000002177211 */ /* 0x000fc400030f0eff */
[--C-:B------:R-:W-:Y:S02]  /*16090*/  LOP3.LUT R2, R28, 0xf6, R10.reuse, 0xfe, !PT ;  /* 0x000000f61c027812 */ /* 0x100fe400078efe0a */
[----:B------:R-:W-:Y:S02]  /*160a0*/  ISETP.LT.AND P4, PT, R8, c[0x0][0x17c], !P0 ;  /* 0x00005f0008007a0c */ /* 0x000fe40004781270 */
[----:B------:R-:W-:Y:S02]  /*160b0*/  LOP3.LUT R8, R28, 0xf2, R10, 0xfe, !PT ;  /* 0x000000f21c087812 */ /* 0x000fe400078efe0a */
[----:B0-----:R-:W-:Y:S02]  /*160c0*/  PRMT R5, R18, 0x7632, R5 ;  /* 0x0000763212057816 */ /* 0x001fe40000000005 */
[----:B------:R-:W-:-:S03]  /*160d0*/  LEA R20, P6, R4, R3, 0x1 ;  /* 0x0000000304147211 */ /* 0x000fc600078c08ff */
[----:B------:R0:W-:Y:S01]  /*160e0*/  @P1 STG.E.U16 [R22.64], R5 ;  /* 0x0000000516001986 */ /* 0x0001e2000c101506 */
[----:B------:R-:W-:Y:S01]  /*160f0*/  ISETP.LT.AND P1, PT, R2, c[0x0][0x17c], !P0 ;  /* 0x00005f0002007a0c */ /* 0x000fe20004721270 */
[C---:B------:R-:W-:Y:S01]  /*16100*/  IMAD R2, R27.reuse, 0x2, R4 ;  /* 0x000000021b027824 */ /* 0x040fe200078e0204 */
[----:B------:R-:W-:Y:S02]  /*16110*/  ISETP.LT.AND P5, PT, R8, c[0x0][0x17c], !P0 ;  /* 0x00005f0008007a0c */ /* 0x000fe400047a1270 */
[----:B------:R-:W-:Y:S02]  /*16120*/  LOP3.LUT R8, R28, 0xf4, R10, 0xfe, !PT ;  /* 0x000000f41c087812 */ /* 0x000fe400078efe0a */
[----:B------:R-:W-:Y:S01]  /*16130*/  LEA.HI.X.SX32 R21, R4, R0, 0x1, P6 ;  /* 0x0000000004157211 */ /* 0x000fe200030f0eff */
[----:B------:R-:W-:Y:S01]  /*16140*/  IMAD R4, R27, 0x2, R2 ;  /* 0x000000021b047824 */ /* 0x000fe200078e0202 */
[----:B------:R-:W-:Y:S02]  /*16150*/  ISETP.LT.AND P3, PT, R8, c[0x0][0x17c], !P0 ;  /* 0x00005f0008007a0c */ /* 0x000fe40004761270 */
[----:B0-----:R-:W-:-:S02]  /*16160*/  PRMT R5, R14, 0x7632, R5 ;  /* 0x000076320e057816 */ /* 0x001fc40000000005 */
[----:B------:R-:W-:Y:S02]  /*16170*/  LEA R22, P6, R2, R3, 0x1 ;  /* 0x0000000302167211 */ /* 0x000fe400078c08ff */
[----:B------:R-:W-:Y:S01]  /*16180*/  LOP3.LUT R8, R28, 0xf8, R10, 0xfe, !PT ;  /* 0x000000f81c087812 */ /* 0x000fe200078efe0a */
[----:B------:R0:W-:Y:S01]  /*16190*/  @P2 STG.E.U16 [R20.64], R5 ;  /* 0x0000000514002986 */ /* 0x0001e2000c101506 */
[----:B------:R-:W-:Y:S01]  /*161a0*/  LEA.HI.X.SX32 R23, R2, R0, 0x1, P6 ;  /* 0x0000000002177211 */ /* 0x000fe200030f0eff */
[----:B------:R-:W-:Y:S01]  /*161b0*/  IMAD R2, R27, 0x2, R4 ;  /* 0x000000021b027824 */ /* 0x000fe200078e0204 */
[----:B------:R-:W-:Y:S02]  /*161c0*/  PRMT R9, R6, 0x7632, R9 ;  /* 0x0000763206097816 */ /* 0x000fe40000000009 */
[----:B------:R-:W-:Y:S02]  /*161d0*/  ISETP.LT.AND P2, PT, R8, c[0x0][0x17c], !P0 ;  /* 0x00005f0008007a0c */ /* 0x000fe40004741270 */
[----:B------:R-:W-:-:S02]  /*161e0*/  LOP3.LUT R8, R28, 0xfa, R10, 0xfe, !PT ;  /* 0x000000fa1c087812 */ /* 0x000fc400078efe0a */
[CC--:B0-----:R-:W-:Y:S01]  /*161f0*/  LEA R20, P6, R4.reuse, R3.reuse, 0x1 ;  /* 0x0000000304147211 */ /* 0x0c1fe200078c08ff */
[----:B------:R0:W-:Y:S01]  /*16200*/  @P4 STG.E.U16 [R22.64], R9 ;  /* 0x0000000916004986 */ /* 0x0001e2000c101506 */
[----:B------:R-:W-:Y:S02]  /*16210*/  PRMT R5, R25, 0x7632, R5 ;  /* 0x0000763219057816 */ /* 0x000fe40000000005 */
[----:B------:R-:W-:Y:S01]  /*16220*/  LEA.HI.X.SX32 R21, R4, R0, 0x1, P6 ;  /* 0x0000000004157211 */ /* 0x000fe200030f0eff */
[----:B------:R-:W-:Y:S01]  /*16230*/  IMAD R4, R27, 0x2, R2 ;  /* 0x000000021b047824 */ /* 0x000fe200078e0202 */
[----:B------:R-:W-:Y:S01]  /*16240*/  ISETP.LT.AND P4, PT, R8, c[0x0][0x17c], !P0 ;  /* 0x00005f0008007a0c */ /* 0x000fe20004781270 */
[----:B------:R-:W2:Y:S01]  /*16250*/  LDL.LU R25, [R1+0x69c] ;  /* 0x00069c0001197983 */ /* 0x000ea20000300800 */
[----:B------:R-:W-:Y:S02]  /*16260*/  LOP3.LUT R8, R28, 0xfc, R10, 0xfe, !PT ;  /* 0x000000fc1c087812 */ /* 0x000fe400078efe0a */
[----:B0-----:R-:W-:Y:S01]  /*16270*/  LEA R22, P6, R2, R3, 0x1 ;  /* 0x0000000302167211 */ /* 0x001fe200078c08ff */
[----:B------:R0:W-:Y:S01]  /*16280*/  @P5 STG.E.U16 [R20.64], R5 ;  /* 0x0000000514005986 */ /* 0x0001e2000c101506 */
[----:B------:R-:W-:-:S02]  /*16290*/  ISETP.LT.AND P5, PT, R8, c[0x0][0x17c], !P0 ;  /* 0x00005f0008007a0c */ /* 0x000fc400047a1270 */
[-C--:B------:R-:W-:Y:S01]  /*162a0*/  LEA.HI.X.SX32 R23, R2, R0.reuse, 0x1, P6 ;  /* 0x0000000002177211 */ /* 0x080fe200030f0eff */
[C---:B------:R-:W-:Y:S01]  /*162b0*/  IMAD R8, R27.reuse, 0x2, R4 ;  /* 0x000000021b087824 */ /* 0x040fe200078e0204 */
[----:B------:R-:W-:Y:S02]  /*162c0*/  LOP3.LUT R2, R28, 0xfe, R10, 0xfe, !PT ;  /* 0x000000fe1c027812 */ /* 0x000fe400078efe0a */
[----:B0-----:R-:W-:Y:S02]  /*162d0*/  PRMT R5, R26, 0x7632, R5 ;  /* 0x000076321a057816 */ /* 0x001fe40000000005 */
[CC--:B------:R-:W-:Y:S01]  /*162e0*/  LEA R20, P6, R4.reuse, R3.reuse, 0x1 ;  /* 0x0000000304147211 */ /* 0x0c0fe200078c08ff */
[----:B------:R-:W2:Y:S03]  /*162f0*/  LDL.LU R26, [R1+0x698] ;  /* 0x00069800011a7983 */ /* 0x000ea60000300800 */
[----:B------:R-:W-:Y:S01]  /*16300*/  LEA.HI.X.SX32 R21, R4, R0, 0x1, P6 ;  /* 0x0000000004157211 */ /* 0x000fe200030f0eff */
[----:B------:R0:W-:Y:S01]  /*16310*/  @P3 STG.E.U16 [R22.64], R5 ;  /* 0x0000000516003986 */ /* 0x0001e2000c101506 */
[----:B------:R-:W-:Y:S01]  /*16320*/  ISETP.LT.AND P3, PT, R2, c[0x0][0x17c], !P0 ;  /* 0x00005f0002007a0c */ /* 0x000fe20004761270 */
[----:B------:R-:W-:Y:S01]  /*16330*/  IMAD R2, R27, 0x2, R8 ;  /* 0x000000021b027824 */ /* 0x000fe200078e0208 */
[----:B------:R-:W-:-:S02]  /*16340*/  LEA R4, P6, R8, R3, 0x1 ;  /* 0x0000000308047211 */ /* 0x000fc400078c08ff */
[----:B------:R-:W-:Y:S02]  /*16350*/  LOP3.LUT R12, R28, 0x100, R10, 0xfe, !PT ;  /* 0x000001001c0c7812 */ /* 0x000fe400078efe0a */
[----:B0-----:R-:W-:Y:S01]  /*16360*/  PRMT R5, R29, 0x7632, R5 ;  /* 0x000076321d057816 */ /* 0x001fe20000000005 */
[----:B------:R-:W2:Y:S03]  /*16370*/  LDL.LU R22, [R1+0x1a8] ;  /* 0x0001a80001167983 */ /* 0x000ea60000300800 */
[----:B------:R-:W-:Y:S01]  /*16380*/  PRMT R17, R5, 0x7632, R17 ;  /* 0x0000763205117816 */ /* 0x000fe20000000011 */
[----:B------:R0:W-:Y:S01]  /*16390*/  @P1 STG.E.U16 [R20.64], R5 ;  /* 0x0000000514001986 */ /* 0x0001e2000c101506 */
[----:B------:R-:W-:Y:S01]  /*163a0*/  ISETP.LT.AND P1, PT, R12, c[0x0][0x17c], !P0 ;  /* 0x00005f000c007a0c */ /* 0x000fe20004721270 */
[----:B------:R-:W-:Y:S01]  /*163b0*/  IMAD R12, R27, 0x2, R2 ;  /* 0x000000021b0c7824 */ /* 0x000fe200078e0202 */
[----:B------:R-:W-:Y:S01]  /*163c0*/  PRMT R13, R9, 0x7632, R13 ;  /* 0x00007632090d7816 */ /* 0x000fe2000000000d */
[----:B------:R-:W2:Y:S04]  /*163d0*/  LDL.LU R23, [R1+0x1c8] ;  /* 0x0001c80001177983 */ /* 0x000ea80000300800 */
[----:B------:R-:W2:Y:S01]  /*163e0*/  LDL.LU R29, [R1+0x694] ;  /* 0x00069400011d7983 */ /* 0x000ea20000300800 */
[----:B0-----:R-:W-:-:S03]  /*163f0*/  LEA.HI.X.SX32 R5, R8, R0, 0x1, P6 ;  /* 0x0000000008057211 */ /* 0x001fc600030f0eff */
[----:B------:R-:W2:Y:S01]  /*16400*/  LDL R18, [R1+0x178] ;  /* 0x0001780001127983 */ /* 0x000ea20000100800 */
[----:B------:R-:W-:-:S03]  /*16410*/  LEA R8, P6, R2, R3, 0x1 ;  /* 0x0000000302087211 */ /* 0x000fc600078c08ff */
[----:B------:R0:W-:Y:S01]  /*16420*/  @P2 STG.E.U16 [R4.64], R17 ;  /* 0x0000001104002986 */ /* 0x0001e2000c101506 */
[----:B------:R-:W-:Y:S01]  /*16430*/  LEA.HI.X.SX32 R9, R2, R0, 0x1, P6 ;  /* 0x0000000002097211 */ /* 0x000fe200030f0eff */
[----:B------:R-:W-:Y:S02]  /*16440*/  IMAD R2, R27, 0x2, R12 ;  /* 0x000000021b027824 */ /* 0x000fe400078e020c */
[----:B------:R-:W2:Y:S04]  /*16450*/  LDL R14, [R1+0x188] ;  /* 0x00018800010e7983 */ /* 0x000ea80000100800 */
[----:B------:R1:W-:Y:S01]  /*16460*/  @P4 STG.E.U16 [R8.64], R13 ;  /* 0x0000000d08004986 */ /* 0x0003e2000c101506 */
[----:B0-----:R-:W-:-:S03]  /*16470*/  LEA R4, P6, R12, R3, 0x1 ;  /* 0x000000030c047211 */ /* 0x001fc600078c08ff */
[----:B------:R-:W2:Y:S01]  /*16480*/  LDL R6, [R1+0x218] ;  /* 0x0002180001067983 */ /* 0x000ea20000100800 */
[----:B------:R-:W-:-:S03]  /*16490*/  LEA.HI.X.SX32 R5, R12, R0, 0x1, P6 ;  /* 0x000000000c057211 */ /* 0x000fc600030f0eff */
[----:B------:R-:W2:Y:S01]  /*164a0*/  LDL.LU R20, [R1+0x1f8] ;  /* 0x0001f80001147983 */ /* 0x000ea20000300800 */
[----:B-1----:R-:W-:-:S03]  /*164b0*/  PRMT R13, R13, 0x7632, R13 ;  /* 0x000076320d0d7816 */ /* 0x002fc6000000000d */
[----:B------:R-:W2:Y:S01]  /*164c0*/  LDL.LU R21, [R1+0x208] ;  /* 0x0002080001157983 */ /* 0x000ea20000300800 */
[C-C-:B------:R-:W-:Y:S02]  /*164d0*/  LOP3.LUT R8, R28.reuse, 0x104, R10.reuse, 0xfe, !PT ;  /* 0x000001041c087812 */ /* 0x140fe400078efe0a */
[----:B------:R-:W-:Y:S01]  /*164e0*/  LOP3.LUT R9, R28, 0x106, R10, 0xfe, !PT ;  /* 0x000001061c097812 */ /* 0x000fe200078efe0a */
[----:B------:R0:W-:Y:S01]  /*164f0*/  @P5 STG.E.U16 [R4.64], R13 ;  /* 0x0000000d04005986 */ /* 0x0001e2000c101506 */
[----:B------:R-:W-:Y:S02]  /*16500*/  ISETP.LT.AND P4, PT, R8, c[0x0][0x17c], !P0 ;  /* 0x00005f0008007a0c */ /* 0x000fe40004781270 */
[C---:B------:R-:W-:Y:S02]  /*16510*/  LEA R8, P6, R2.reuse, R3, 0x1 ;  /* 0x0000000302087211 */ /* 0x040fe400078c08ff */
[----:B------:R-:W-:Y:S02]  /*16520*/  ISETP.LT.AND P5, PT, R9, c[0x0][0x17c], !P0 ;  /* 0x00005f0009007a0c */ /* 0x000fe400047a1270 */
[----:B------:R-:W-:Y:S01]  /*16530*/  LEA.HI.X.SX32 R9, R2, R0, 0x1, P6 ;  /* 0x0000000002097211 */ /* 0x000fe200030f0eff */
[----:B0-----:R-:W-:Y:S01]  /*16540*/  IMAD R5, R27, 0x2, R2 ;  /* 0x000000021b057824 */ /* 0x001fe200078e0202 */
[----:B------:R-:W-:-:S03]  /*16550*/  PRMT R17, R17, 0x7632, R17 ;  /* 0x0000763211117816 */ /* 0x000fc60000000011 */
[----:B------:R-:W-:Y:S01]  /*16560*/  IMAD R2, R27, 0x2, R5 ;  /* 0x000000021b027824 */ /* 0x000fe200078e0205 */
[C---:B------:R-:W-:Y:S01]  /*16570*/  LEA R4, P6, R5.reuse, R3, 0x1 ;  /* 0x0000000305047211 */ /* 0x040fe200078c08ff */
[----:B------:R0:W-:Y:S01]  /*16580*/  @P3 STG.E.U16 [R8.64], R17 ;  /* 0x0000001108003986 */ /* 0x0001e2000c101506 */
[----:B------:R-:W-:Y:S02]  /*16590*/  LOP3.LUT R12, R28, 0x108, R10, 0xfe, !PT ;  /* 0x000001081c0c7812 */ /* 0x000fe400078efe0a */
[----:B------:R-:W-:Y:S02]  /*165a0*/  LEA.HI.X.SX32 R5, R5, R0, 0x1, P6 ;  /* 0x0000000005057211 */ /* 0x000fe400030f0eff */
[----:B------:R-:W-:Y:S02]  /*165b0*/  ISETP.LT.AND P2, PT, R16, c[0x0][0x17c], !P0 ;  /* 0x00005f0010007a0c */ /* 0x000fe40004741270 */
[----:B------:R-:W2:Y:S01]  /*165c0*/  LDL.LU R16, [R1+0x1e8] ;  /* 0x0001e80001107983 */ /* 0x000ea20000300800 */
[----:B------:R-:W-:-:S02]  /*165d0*/  ISETP.LT.AND P3, PT, R12, c[0x0][0x17c], !P0 ;  /* 0x00005f000c007a0c */ /* 0x000fc40004761270 */
[C---:B0-----:R-:W-:Y:S01]  /*165e0*/  LEA R8, P6, R2.reuse, R3, 0x1 ;  /* 0x0000000302087211 */ /* 0x041fe200078c08ff */
[----:B------:R-:W2:Y:S01]  /*165f0*/  LDL.LU R17, [R1+0x1d8] ;  /* 0x0001d80001117983 */ /* 0x000ea20000300800 */
[----:B------:R-:W-:Y:S02]  /*16600*/  IMAD R12, R27, 0x2, R2 ;  /* 0x000000021b0c7824 */ /* 0x000fe400078e0202 */
[----:B------:R-:W-:Y:S02]  /*16610*/  LEA.HI.X.SX32 R9, R2, R0, 0x1, P6 ;  /* 0x0000000002097211 */ /* 0x000fe400030f0eff */
[----:B------:R-:W2:Y:S01]  /*16620*/  LDL R2, [R1+0xb8] ;  /* 0x0000b80001027983 */ /* 0x000ea20000100800 */
[----:B------:R-:W-:-:S03]  /*16630*/  LOP3.LUT R13, R28, 0x10a, R10, 0xfe, !PT ;  /* 0x0000010a1c0d7812 */ /* 0x000fc600078efe0a */
[----:B--2---:R0:W-:Y:S01]  /*16640*/  @P1 STG.E.U16 [R4.64], R2 ;  /* 0x0000000204001986 */ /* 0x0041e2000c101506 */
[----:B------:R-:W-:-:S03]  /*16650*/  ISETP.LT.AND P1, PT, R13, c[0x0][0x17c], !P0 ;  /* 0x00005f000d007a0c */ /* 0x000fc60004721270 */
[----:B------:R-:W2:Y:S01]  /*16660*/  LDL R13, [R1+0x98] ;  /* 0x00009800010d7983 */ /* 0x000ea20000100800 */
[----:B0-----:R-:W-:-:S04]  /*16670*/  LEA R4, P6, R12, R3, 0x1 ;  /* 0x000000030c047211 */ /* 0x001fc800078c08ff */
[----:B------:R-:W-:Y:S02]  /*16680*/  LEA.HI.X.SX32 R5, R12, R0, 0x1, P6 ;  /* 0x000000000c057211 */ /* 0x000fe400030f0eff */
[C---:B------:R-:W-:Y:S01]  /*16690*/  LOP3.LUT R2, R28.reuse, 0x10c, R10, 0xfe, !PT ;  /* 0x0000010c1c027812 */ /* 0x040fe200078efe0a */
[----:B--2---:R-:W-:Y:S04]  /*166a0*/  @P2 STG.E.U16 [R8.64], R13 ;  /* 0x0000000d08002986 */ /* 0x004fe8000c101506 */
[----:B------:R0:W-:Y:S04]  /*166b0*/  @P4 STG.E.U16 [R4.64], R18 ;  /* 0x0000001204004986 */ /* 0x0001e8000c101506 */
[----:B0-----:R-:W2:Y:S01]  /*166c0*/  LDL R18, [R1+0xf8] ;  /* 0x0000f80001127983 */ /* 0x001ea20000100800 */
[----:B------:R-:W-:Y:S01]  /*166d0*/  IMAD R9, R27, 0x2, R12 ;  /* 0x000000021b097824 */ /* 0x000fe200078e020c */
[----:B------:R-:W-:-:S02]  /*166e0*/  LOP3.LUT R12, R28, 0x10e, R10, 0xfe, !PT ;  /* 0x0000010e1c0c7812 */ /* 0x000fc400078efe0a */
[----:B------:R-:W-:Y:S02]  /*166f0*/  LOP3.LUT R13, R28, 0x110, R10, 0xfe, !PT ;  /* 0x000001101c0d7812 */ /* 0x000fe400078efe0a */
[----:B------:R-:W0:Y:S01]  /*16700*/  S2R R10, SR_TID.X ;  /* 0x00000000000a7919 */ /* 0x000e220000002100 */
[----:B------:R-:W-:Y:S02]  /*16710*/  LEA R8, P6, R9, R3, 0x1 ;  /* 0x0000000309087211 */ /* 0x000fe400078c08ff */
[----:B------:R-:W-:Y:S01]  /*16720*/  ISETP.LT.AND P2, PT, R2, c[0x0][0x17c], !P0 ;  /* 0x00005f0002007a0c */ /* 0x000fe20004741270 */
[----:B------:R-:W-:Y:S01]  /*16730*/  IMAD R2, R27, 0x2, R9 ;  /* 0x000000021b027824 */ /* 0x000fe200078e0209 */
[----:B------:R-:W-:-:S05]  /*16740*/  LEA.HI.X.SX32 R9, R9, R0, 0x1, P6 ;  /* 0x0000000009097211 */ /* 0x000fca00030f0eff */
[----:B------:R1:W-:Y:S01]  /*16750*/  @P5 STG.E.U16 [R8.64], R14 ;  /* 0x0000000e08005986 */ /* 0x0003e2000c101506 */
[----:B------:R-:W-:Y:S02]  /*16760*/  ISETP.LT.AND P5, PT, R13, c[0x0][0x17c], !P0 ;  /* 0x00005f000d007a0c */ /* 0x000fe400047a1270 */
[----:B0-----:R-:W-:Y:S02]  /*16770*/  SHF.R.U32.HI R13, RZ, 0x8, R10 ;  /* 0x00000008ff0d7819 */ /* 0x001fe4000001160a */
[----:B------:R-:W3:Y:S01]  /*16780*/  LDL R10, [R1+0xe8] ;  /* 0x0000e800010a7983 */ /* 0x000ee20000100800 */
[----:B------:R-:W-:Y:S02]  /*16790*/  LEA R4, P6, R2, R3, 0x1 ;  /* 0x0000000302047211 */ /* 0x000fe400078c08ff */
[----:B------:R-:W-:Y:S01]  /*167a0*/  ISETP.LT.AND P4, PT, R12, c[0x0][0x17c], !P0 ;  /* 0x00005f000c007a0c */ /* 0x000fe20004781270 */
[----:B------:R-:W-:Y:S01]  /*167b0*/  IMAD R12, R27, 0x2, R2 ;  /* 0x000000021b0c7824 */ /* 0x000fe200078e0202 */
[----:B------:R-:W-:-:S02]  /*167c0*/  LEA.HI.X.SX32 R5, R2, R0, 0x1, P6 ;  /* 0x0000000002057211 */ /* 0x000fc400030f0eff */
[----:B------:R-:W-:Y:S02]  /*167d0*/  SGXT.U32 R13, R13, 0x1 ;  /* 0x000000010d0d781a */ /* 0x000fe40000000000 */
[----:B-1----:R-:W-:Y:S01]  /*167e0*/  LEA R8, P6, R12, R3, 0x1 ;  /* 0x000000030c087211 */ /* 0x002fe200078c08ff */
[----:B------:R0:W-:Y:S01]  /*167f0*/  @P3 STG.E.U16 [R4.64], R6 ;  /* 0x0000000604003986 */ /* 0x0001e2000c101506 */
[----:B------:R-:W-:Y:S02]  /*16800*/  LOP3.LUT R2, R28, 0x112, R13, 0xfe, !PT ;  /* 0x000001121c027812 */ /* 0x000fe400078efe0d */
[----:B------:R-:W-:Y:S02]  /*16810*/  LEA.HI.X.SX32 R9, R12, R0, 0x1, P6 ;  /* 0x000000000c097211 */ /* 0x000fe400030f0eff */
[----:B------:R-:W-:Y:S01]  /*16820*/  ISETP.LT.AND P3, PT, R2, c[0x0][0x17c], !P0 ;  /* 0x00005f0002007a0c */ /* 0x000fe20004761270 */
[----:B0-----:R-:W-:-:S04]  /*16830*/  IMAD R5, R27, 0x2, R12 ;  /* 0x000000021b057824 */ /* 0x001fc800078e020c */
[----:B------:R-:W-:Y:S01]  /*16840*/  IMAD R2, R27, 0x2, R5 ;  /* 0x000000021b027824 */ /* 0x000fe200078e0205 */
[CC--:B------:R-:W-:Y:S01]  /*16850*/  LEA R4, P6, R5.reuse, R3.reuse, 0x1 ;  /* 0x0000000305047211 */ /* 0x0c0fe200078c08ff */
[----:B------:R0:W-:Y:S01]  /*16860*/  @P1 STG.E.U16 [R8.64], R17 ;  /* 0x0000001108001986 */ /* 0x0001e2000c101506 */
[----:B------:R-:W-:Y:S02]  /*16870*/  LOP3.LUT R12, R28, 0x114, R13, 0xfe, !PT ;  /* 0x000001141c0c7812 */ /* 0x000fe400078efe0d */
[----:B------:R-:W-:Y:S02]  /*16880*/  LEA.HI.X.SX32 R5, R5, R0, 0x1, P6 ;  /* 0x0000000005057211 */ /* 0x000fe400030f0eff */
[----:B------:R-:W-:Y:S01]  /*16890*/  ISETP.LT.AND P1, PT, R12, c[0x0][0x17c], !P0 ;  /* 0x00005f000c007a0c */ /* 0x000fe20004721270 */
[----:B------:R-:W-:Y:S01]  /*168a0*/  IMAD R12, R27, 0x2, R2 ;  /* 0x000000021b0c7824 */ /* 0x000fe200078e0202 */
[----:B0-----:R-:W-:-:S04]  /*168b0*/  LEA R8, P6, R2, R3, 0x1 ;  /* 0x0000000302087211 */ /* 0x001fc800078c08ff */
[----:B------:R-:W-:Y:S02]  /*168c0*/  LEA.HI.X.SX32 R9, R2, R0, 0x1, P6 ;  /* 0x0000000002097211 */ /* 0x000fe400030f0eff */
[----:B------:R-:W0:Y:S01]  /*168d0*/  S2R R2, SR_TID.X ;  /* 0x0000000000027919 */ /* 0x000e220000002100 */
[----:B------:R-:W-:-:S03]  /*168e0*/  LOP3.LUT R13, R28, 0x116, R13, 0xfe, !PT ;  /* 0x000001161c0d7812 */ /* 0x000fc600078efe0d */
[----:B------:R1:W-:Y:S01]  /*168f0*/  @P2 STG.E.U16 [R4.64], R16 ;  /* 0x0000001004002986 */ /* 0x0003e2000c101506 */
[----:B------:R-:W-:-:S03]  /*16900*/  ISETP.LT.AND P2, PT, R13, c[0x0][0x17c], !P0 ;  /* 0x00005f000d007a0c */ /* 0x000fc60004741270 */
[----:B------:R0:W-:Y:S01]  /*16910*/  @P4 STG.E.U16 [R8.64], R20 ;  /* 0x0000001408004986 */ /* 0x0001e2000c101506 */
[----:B-1----:R-:W-:Y:S02]  /*16920*/  LEA R4, P6, R12, R3, 0x1 ;  /* 0x000000030c047211 */ /* 0x002fe400078c08ff */
[----:B0-----:R-:W-:-:S04]  /*16930*/  SHF.R.U32.HI R13, RZ, 0x8, R2 ;  /* 0x00000008ff0d7819 */ /* 0x001fc80000011602 */
[----:B------:R-:W-:Y:S01]  /*16940*/  SGXT.U32 R13, R13, 0x1 ;  /* 0x000000010d0d781a */ /* 0x000fe20000000000 */
[----:B------:R-:W-:-:S03]  /*16950*/  IMAD R9, R27, 0x2, R12 ;  /* 0x000000021b097824 */ /* 0x000fc600078e020c */
[----:B------:R-:W-:Y:S02]  /*16960*/  LOP3.LUT R2, R28, 0x118, R13, 0xfe, !PT ;  /* 0x000001181c027812 */ /* 0x000fe400078efe0d */
[-C--:B------:R-:W-:Y:S02]  /*16970*/  LEA.HI.X.SX32 R5, R12, R0.reuse, 0x1, P6 ;  /* 0x000000000c057211 */ /* 0x080fe400030f0eff */
[----:B------:R-:W-:Y:S01]  /*16980*/  ISETP.LT.AND P4, PT, R2, c[0x0][0x17c], !P0 ;  /* 0x00005f0002007a0c */ /* 0x000fe20004781270 */
[----:B------:R-:W-:Y:S01]  /*16990*/  IMAD R2, R27, 0x2, R9 ;  /* 0x000000021b027824 */ /* 0x000fe200078e0209 */
[C---:B------:R-:W-:Y:S01]  /*169a0*/  LEA R8, P6, R9.reuse, R3, 0x1 ;  /* 0x0000000309087211 */ /* 0x040fe200078c08ff */
[----:B------:R0:W-:Y:S01]  /*169b0*/  @P5 STG.E.U16 [R4.64], R21 ;  /* 0x0000001504005986 */ /* 0x0001e2000c101506 */
[----:B------:R-:W-:Y:S02]  /*169c0*/  LOP3.LUT R12, R28, 0x11a, R13, 0xfe, !PT ;  /* 0x0000011a1c0c7812 */ /* 0x000fe400078efe0d */
[----:B------:R-:W-:-:S02]  /*169d0*/  LEA.HI.X.SX32 R9, R9, R0, 0x1, P6 ;  /* 0x0000000009097211 */ /* 0x000fc400030f0eff */
[----:B------:R-:W-:Y:S01]  /*169e0*/  ISETP.LT.AND P5, PT, R12, c[0x0][0x17c], !P0 ;  /* 0x00005f000c007a0c */ /* 0x000fe200047a1270 */
[----:B------:R-:W-:Y:S01]  /*169f0*/  IMAD R12, R27, 0x2, R2 ;  /* 0x000000021b0c7824 */ /* 0x000fe200078e0202 */
[----:B0-----:R-:W-:-:S04]  /*16a00*/  LEA R4, P6, R2, R3, 0x1 ;  /* 0x0000000302047211 */ /* 0x001fc800078c08ff */
[----:B------:R-:W-:Y:S02]  /*16a10*/  LEA.HI.X.SX32 R5, R2, R0, 0x1, P6 ;  /* 0x0000000002057211 */ /* 0x000fe400030f0eff */
[----:B------:R-:W0:Y:S04]  /*16a20*/  S2R R2, SR_TID.X ;  /* 0x0000000000027919 */ /* 0x000e280000002100 */
[----:B--2---:R1:W-:Y:S01]  /*16a30*/  STL [R1+0x690], R18 ;  /* 0x0006901201007387 */ /* 0x0043e20000100800 */
[----:B------:R-:W-:-:S03]  /*16a40*/  LOP3.LUT R13, R28, 0x11c, R13, 0xfe, !PT ;  /* 0x0000011c1c0d7812 */ /* 0x000fc600078efe0d */
[----:B------:R2:W-:Y:S04]  /*16a50*/  @P3 STG.E.U16 [R8.64], R22 ;  /* 0x0000001608003986 */ /* 0x0005e8000c101506 */
[----:B------:R-:W4:Y:S04]  /*16a60*/  LDL R6, [R1+0xd8] ;  /* 0x0000d80001067983 */ /* 0x000f280000100800 */
[----:B-1----:R-:W4:Y:S01]  /*16a70*/  LDL R18, [R1+0x108] ;  /* 0x0001080001127983 */ /* 0x002f220000100800 */
[----:B------:R-:W-:Y:S02]  /*16a80*/  ISETP.LT.AND P3, PT, R13, c[0x0][0x17c], !P0 ;  /* 0x00005f000d007a0c */ /* 0x000fe40004761270 */
[----:B0-----:R-:W-:Y:S01]  /*16a90*/  SHF.R.U32.HI R13, RZ, 0x8, R2 ;  /* 0x00000008ff0d7819 */ /* 0x001fe20000011602 */
[----:B------:R0:W-:Y:S03]  /*16aa0*/  @P1 STG.E.U16 [R4.64], R23 ;  /* 0x0000001704001986 */ /* 0x0001e6000c101506 */
[----:B------:R-:W-:Y:S01]  /*16ab0*/  SGXT.U32 R13, R13, 0x1 ;  /* 0x000000010d0d781a */ /* 0x000fe20000000000 */
[----:B------:R-:W4:Y:S01]  /*16ac0*/  LDL R14, [R1+0x28] ;  /* 0x00002800010e7983 */ /* 0x000f220000100800 */
[----:B--2---:R-:W-:-:S02]  /*16ad0*/  LEA R8, P6, R12, R3, 0x1 ;  /* 0x000000030c087211 */ /* 0x004fc400078c08ff */
[----:B------:R-:W-:Y:S01]  /*16ae0*/  LOP3.LUT R2, R28, 0x11e, R13, 0xfe, !PT ;  /* 0x0000011e1c027812 */ /* 0x000fe200078efe0d */
[C---:B0-----:R-:W-:Y:S01]  /*16af0*/  IMAD R5, R27.reuse, 0x2, R12 ;  /* 0x000000021b057824 */ /* 0x041fe200078e020c */
        /* <DEDUP_REMOVED lines=11> */
[----:B------:R-:W0:Y:S01]  /*16bb0*/  S2R R2, SR_TID.X ;  /* 0x0000000000027919 */ /* 0x000e220000002100 */
[----:B------:R-:W-:-:S03]  /*16bc0*/  LOP3.LUT R13, R28, 0x122, R13, 0xfe, !PT ;  /* 0x000001221c0d7812 */ /* 0x000fc600078efe0d */
[----:B---3--:R1:W-:Y:S01]  /*16bd0*/  @P4 STG.E.U16 [R4.64], R19 ;  /* 0x0000001304004986 */ /* 0x0083e2000c101506 */
[----:B------:R-:W-:-:S03]  /*16be0*/  ISETP.LT.AND P4, PT, R13, c[0x0][0x17c], !P0 ;  /* 0x00005f000d007a0c */ /* 0x000fc60004781270 */
[----:B------:R2:W-:Y:S01]  /*16bf0*/  @P5 STG.E.U16 [R8.64], R15 ;  /* 0x0000000f08005986 */ /* 0x0005e2000c101506 */
[----:B-1----:R-:W-:Y:S02]  /*16c00*/  LEA R4, P6, R12, R3, 0x1 ;  /* 0x000000030c047211 */ /* 0x002fe400078c08ff */
[----:B0-----:R-:W-:-:S04]  /*16c10*/  SHF.R.U32.HI R13, RZ, 0x8, R2 ;  /* 0x00000008ff0d7819 */ /* 0x001fc80000011602 */
[----:B------:R-:W-:Y:S01]  /*16c20*/  SGXT.U32 R13, R13, 0x1 ;  /* 0x000000010d0d781a */ /* 0x000fe20000000000 */
[----:B--2---:R-:W-:-:S03]  /*16c30*/  IMAD R9, R27, 0x2, R12 ;  /* 0x000000021b097824 */ /* 0x004fc600078e020c */
        /* <DEDUP_REMOVED lines=25> */
[----:B------:R-:W-:Y:S02]  /*16dd0*/  LOP3.LUT R12, R28, 0x12c, R13, 0xfe, !PT ;  /* 0x0000012c1c0c7812 */ /* 0x000fe400078efe0d */
[----:B------:R-:W-:Y:S01]  /*16de0*/  LEA R4, P6, R5, R3, 0x1 ;  /* 0x0000000305047211 */ /* 0x000fe200078c08ff */
[----:B------:R0:W-:Y:S01]  /*16df0*/  @P4 STG.E.U16 [R8.64], R26 ;  /* 0x0000001a08004986 */ /* 0x0001e2000c101506 */
[----:B------:R-:W-:Y:S01]  /*16e00*/  ISETP.LT.AND P4, PT, R12, c[0x0][0x17c], !P0 ;  /* 0x00005f000c007a0c */ /* 0x000fe20004781270 */
[----:B------:R-:W-:Y:S01]  /*16e10*/  IMAD R12, R27, 0x2, R2 ;  /* 0x000000021b0c7824 */ /* 0x000fe200078e0202 */
[----:B------:R-:W-:-:S05]  /*16e20*/  LEA.HI.X.SX32 R5, R5, R0, 0x1, P6 ;  /* 0x0000000005057211 */ /* 0x000fca00030f0eff */
[----:B------:R1:W-:Y:S01]  /*16e30*/  @P5 STG.E.U16 [R4.64], R25 ;  /* 0x0000001904005986 */ /* 0x0003e2000c101506 */
[----:B0-----:R-:W-:-:S04]  /*16e40*/  LEA R8, P6, R2, R3, 0x1 ;  /* 0x0000000302087211 */ /* 0x001fc800078c08ff */
[----:B------:R-:W-:Y:S02]  /*16e50*/  LEA.HI.X.SX32 R9, R2, R0, 0x1, P6 ;  /* 0x0000000002097211 */ /* 0x000fe400030f0eff */
[----:B-1----:R-:W-:-:S04]  /*16e60*/  LEA R4, P6, R12, R3, 0x1 ;  /* 0x000000030c047211 */ /* 0x002fc800078c08ff */
[----:B------:R-:W-:Y:S01]  /*16e70*/  LEA.HI.X.SX32 R5, R12, R0, 0x1, P6 ;  /* 0x000000000c057211 */ /* 0x000fe200030f0eff */
[----:B------:R0:W-:Y:S04]  /*16e80*/  @P3 STG.E.U16 [R8.64], R10 ;  /* 0x0000000a08003986 */ /* 0x0001e8000c101506 */
[----:B0-----:R-:W2:Y:S04]  /*16e90*/  LDL R10, [R1+0xc8] ;  /* 0x0000c800010a7983 */ /* 0x001ea80000100800 */
[----:B----4-:R0:W-:Y:S04]  /*16ea0*/  @P1 STG.E.U16 [R4.64], R18 ;  /* 0x0000001204001986 */ /* 0x0101e8000c101506 */
[----:B0-----:R-:W3:Y:S04]  /*16eb0*/  LDL.LU R18, [R1+0x690] ;  /* 0x0006900001127983 */ /* 0x001ee80000300800 */
[----:B------:R-:W0:Y:S01]  /*16ec0*/  S2R R2, SR_TID.X ;  /* 0x0000000000027919 */ /* 0x000e220000002100 */
[----:B------:R-:W-:-:S04]  /*16ed0*/  LOP3.LUT R13, R28, 0x12e, R13, 0xfe, !PT ;  /* 0x0000012e1c0d7812 */ /* 0x000fc800078efe0d */
[----:B------:R-:W-:Y:S01]  /*16ee0*/  ISETP.LT.AND P5, PT, R13, c[0x0][0x17c], !P0 ;  /* 0x00005f000d007a0c */ /* 0x000fe200047a1270 */
[----:B------:R-:W-:-:S05]  /*16ef0*/  IMAD R9, R27, 0x2, R12 ;  /* 0x000000021b097824 */ /* 0x000fca00078e020c */
[----:B------:R-:W-:Y:S02]  /*16f00*/  LEA R8, P6, R9, R3, 0x1 ;  /* 0x0000000309087211 */ /* 0x000fe400078c08ff */
[----:B0-----:R-:W-:-:S04]  /*16f10*/  SHF.R.U32.HI R13, RZ, 0x8, R2 ;  /* 0x00000008ff0d7819 */ /* 0x001fc80000011602 */
[----:B------:R-:W-:-:S04]  /*16f20*/  SGXT.U32 R13, R13, 0x1 ;  /* 0x000000010d0d781a */ /* 0x000fc80000000000 */
[----:B------:R-:W-:-:S04]  /*16f30*/  LOP3.LUT R2, R28, 0x130, R13, 0xfe, !PT ;  /* 0x000001301c027812 */ /* 0x000fc800078efe0d */
[----:B------:R-:W-:Y:S01]  /*16f40*/  ISETP.LT.AND P3, PT, R2, c[0x0][0x17c], !P0 ;  /* 0x00005f0002007a0c */ /* 0x000fe20004761270 */
[----:B------:R-:W-:Y:S01]  /*16f50*/  IMAD R2, R27, 0x2, R9 ;  /* 0x000000021b027824 */ /* 0x000fe200078e0209 */
[----:B------:R-:W-:Y:S02]  /*16f60*/  LOP3.LUT R12, R28, 0x132, R13, 0xfe, !PT ;  /* 0x000001321c0c7812 */ /* 0x000fe400078efe0d */
[-C--:B------:R-:W-:Y:S02]  /*16f70*/  LEA.HI.X.SX32 R9, R9, R0.reuse, 0x1, P6 ;  /* 0x0000000009097211 */ /* 0x080fe400030f0eff */
[----:B------:R-:W-:Y:S02]  /*16f80*/  LEA R4, P6, R2, R3, 0x1 ;  /* 0x0000000302047211 */ /* 0x000fe400078c08ff */
[----:B------:R-:W-:Y:S01]  /*16f90*/  ISETP.LT.AND P1, PT, R12, c[0x0][0x17c], !P0 ;  /* 0x00005f000c007a0c */ /* 0x000fe20004721270 */
[----:B------:R-:W-:Y:S01]  /*16fa0*/  IMAD R12, R27, 0x2, R2 ;  /* 0x000000021b0c7824 */ /* 0x000fe200078e0202 */
[----:B------:R-:W-:-:S02]  /*16fb0*/  LEA.HI.X.SX32 R5, R2, R0, 0x1, P6 ;  /* 0x0000000002057211 */ /* 0x000fc400030f0eff */
[----:B------:R-:W0:Y:S01]  /*16fc0*/  S2R R2, SR_TID.X ;  /* 0x0000000000027919 */ /* 0x000e220000002100 */
[----:B------:R-:W-:-:S03]  /*16fd0*/  LOP3.LUT R13, R28, 0x134, R13, 0xfe, !PT ;  /* 0x000001341c0d7812 */ /* 0x000fc600078efe0d */
[----:B---3--:R1:W-:Y:S01]  /*16fe0*/  @P2 STG.E.U16 [R8.64], R18 ;  /* 0x0000001208002986 */ /* 0x0083e2000c101506 */
[----:B------:R-:W-:Y:S02]  /*16ff0*/  ISETP.LT.AND P2, PT, R13, c[0x0][0x17c], !P0 ;  /* 0x00005f000d007a0c */ /* 0x000fe40004741270 */
[----:B0-----:R-:W-:Y:S01]  /*17000*/  SHF.R.U32.HI R13, RZ, 0x8, R2 ;  /* 0x00000008ff0d7819 */ /* 0x001fe20000011602 */
[----:B------:R0:W-:Y:S03]  /*17010*/  @P4 STG.E.U16 [R4.64], R6 ;  /* 0x0000000604004986 */ /* 0x0001e6000c101506 */
[----:B------:R-:W-:-:S04]  /*17020*/  SGXT.U32 R13, R13, 0x1 ;  /* 0x000000010d0d781a */ /* 0x000fc80000000000 */
[----:B------:R-:W-:Y:S01]  /*17030*/  LOP3.LUT R2, R28, 0x136, R13, 0xfe, !PT ;  /* 0x000001361c027812 */ /* 0x000fe200078efe0d */
[----:B-1----:R-:W3:Y:S01]  /*17040*/  LDL.LU R18, [R1+0x68c] ;  /* 0x00068c0001127983 */ /* 0x002ee20000300800 */
[----:B------:R-:W-:Y:S01]  /*17050*/  LEA R8, P6, R12, R3, 0x1 ;  /* 0x000000030c087211 */ /* 0x000fe200078c08ff */
[----:B0-----:R-:W-:-:S03]  /*17060*/  IMAD R5, R27, 0x2, R12 ;  /* 0x000000021b057824 */ /* 0x001fc600078e020c */
[-C--:B------:R-:W-:Y:S01]  /*17070*/  LEA.HI.X.SX32 R9, R12, R0.reuse, 0x1, P6 ;  /* 0x000000000c097211 */ /* 0x080fe200030f0eff */
[----:B------:R-:W4:Y:S01]  /*17080*/  LDL R6, [R1+0x8] ;  /* 0x0000080001067983 */ /* 0x000f220000100800 */
[----:B------:R-:W-:Y:S01]  /*17090*/  ISETP.LT.AND P4, PT, R2, c[0x0][0x17c], !P0 ;  /* 0x00005f0002007a0c */ /* 0x000fe20004781270 */
[----:B------:R-:W-:Y:S01]  /*170a0*/  IMAD R2, R27, 0x2, R5 ;  /* 0x000000021b027824 */ /* 0x000fe200078e0205 */
[CC--:B------:R-:W-:Y:S01]  /*170b0*/  LEA R4, P6, R5.reuse, R3.reuse, 0x1 ;  /* 0x0000000305047211 */ /* 0x0c0fe200078c08ff */
[----:B------:R0:W-:Y:S01]  /*170c0*/  @P5 STG.E.U16 [R8.64], R14 ;  /* 0x0000000e08005986 */ /* 0x0001e2000c101506 */
[----:B------:R-:W-:Y:S02]  /*170d0*/  LOP3.LUT R12, R28, 0x138, R13, 0xfe, !PT ;  /* 0x000001381c0c7812 */ /* 0x000fe400078efe0d */
[-C--:B------:R-:W-:Y:S02]  /*170e0*/  LEA.HI.X.SX32 R5, R5, R0.reuse, 0x1, P6 ;  /* 0x0000000005057211 */ /* 0x080fe400030f0eff */
[----:B------:R-:W-:Y:S01]  /*170f0*/  ISETP.LT.AND P5, PT, R12, c[0x0][0x17c], !P0 ;  /* 0x00005f000c007a0c */ /* 0x000fe200047a1270 */
[----:B------:R-:W-:Y:S01]  /*17100*/  IMAD R12, R27, 0x2, R2 ;  /* 0x000000021b0c7824 */ /* 0x000fe200078e0202 */
[C---:B0-----:R-:W-:Y:S01]  /*17110*/  LEA R8, P6, R2.reuse, R3, 0x1 ;  /* 0x0000000302087211 */ /* 0x041fe200078c08ff */
[----:B------:R-:W3:Y:S03]  /*17120*/  LDL.LU R14, [R1+0x688] ;  /* 0x00068800010e7983 */ /* 0x000ee60000300800 */
[----:B------:R-:W-:-:S02]  /*17130*/  LEA.HI.X.SX32 R9, R2, R0, 0x1, P6 ;  /* 0x0000000002097211 */ /* 0x000fc400030f0eff */
[----:B------:R-:W0:Y:S04]  /*17140*/  S2R R2, SR_TID.X ;  /* 0x0000000000027919 */ /* 0x000e280000002100 */
[----:B--2---:R1:W-:Y:S01]  /*17150*/  @P3 STG.E.U16 [R4.64], R10 ;  /* 0x0000000a04003986 */ /* 0x0043e2000c101506 */
[----:B------:R-:W-:-:S04]  /*17160*/  LOP3.LUT R13, R28, 0x13a, R13, 0xfe, !PT ;  /* 0x0000013a1c0d7812 */ /* 0x000fc800078efe0d */
[----:B------:R-:W-:Y:S01]  /*17170*/  ISETP.LT.AND P3, PT, R13, c[0x0][0x17c], !P0 ;  /* 0x00005f000d007a0c */ /* 0x000fe20004761270 */
[----:B-1----:R-:W2:Y:S01]  /*17180*/  LDL.LU R10, [R1+0x684] ;  /* 0x00068400010a7983 */ /* 0x002ea20000300800 */
[----:B0-----:R-:W-:-:S04]  /*17190*/  SHF.R.U32.HI R5, RZ, 0x8, R2 ;  /* 0x00000008ff057819 */ /* 0x001fc80000011602 */
[----:B------:R-:W-:-:S04]  /*171a0*/  SGXT.U32 R5, R5, 0x1 ;  /* 0x000000010505781a */ /* 0x000fc80000000000 */
[----:B------:R-:W-:Y:S02]  /*171b0*/  LOP3.LUT R13, R28, 0x13c, R5, 0xfe, !PT ;  /* 0x0000013c1c0d7812 */ /* 0x000fe400078efe05 */
[----:B------:R-:W2:Y:S04]  /*171c0*/  LDL R5, [R1+0x78] ;  /* 0x0000780001057983 */ /* 0x000ea80000100800 */
[----:B--2---:R0:W-:Y:S01]  /*171d0*/  @P1 STG.E.U16 [R8.64], R5 ;  /* 0x0000000508001986 */ /* 0x0041e2000c101506 */
[----:B------:R-:W-:Y:S02]  /*171e0*/  ISETP.LT.AND P1, PT, R13, c[0x0][0x17c], !P0 ;  /* 0x00005f000d007a0c */ /* 0x000fe40004721270 */
[----:B0-----:R-:W-:-:S04]  /*171f0*/  SHF.R.U32.HI R9, RZ, 0x8, R2 ;  /* 0x00000008ff097819 */ /* 0x001fc80000011602 */
[----:B------:R-:W-:-:S04]  /*17200*/  SGXT.U32 R9, R9, 0x1 ;  /* 0x000000010909781a */ /* 0x000fc80000000000 */
[----:B------:R-:W-:Y:S02]  /*17210*/  LOP3.LUT R13, R28, 0x13e, R9, 0xfe, !PT ;  /* 0x0000013e1c0d7812 */ /* 0x000fe400078efe09 */
[----:B------:R-:W2:Y:S01]  /*17220*/  LDL R9, [R1+0x58] ;  /* 0x0000580001097983 */ /* 0x000ea20000100800 */
[----:B------:R-:W-:Y:S01]  /*17230*/  LEA R4, P6, R12, R3, 0x1 ;  /* 0x000000030c047211 */ /* 0x000fe200078c08ff */
[----:B------:R-:W-:-:S03]  /*17240*/  IMAD R2, R27, 0x2, R12 ;  /* 0x000000021b027824 */ /* 0x000fc600078e020c */
[-C--:B------:R-:W-:Y:S02]  /*17250*/  LEA.HI.X.SX32 R5, R12, R0.reuse, 0x1, P6 ;  /* 0x000000000c057211 */ /* 0x080fe400030f0eff */
[C---:B------:R-:W-:Y:S01]  /*17260*/  LEA R8, P6, R2.reuse, R3, 0x1 ;  /* 0x0000000302087211 */ /* 0x040fe200078c08ff */
[----:B------:R-:W-:Y:S02]  /*17270*/  IMAD R12, R27, 0x2, R2 ;  /* 0x000000021b0c7824 */ /* 0x000fe400078e0202 */
[----:B--2---:R0:W-:Y:S02]  /*17280*/  @P2 STG.E.U16 [R4.64], R9 ;  /* 0x0000000904002986 */ /* 0x0041e4000c101506 */
[----:B0-----:R-:W-:-:S05]  /*17290*/  LEA.HI.X.SX32 R9, R2, R0, 0x1, P6 ;  /* 0x0000000002097211 */ /* 0x001fca00030f0eff */
[----:B----4-:R0:W-:Y:S04]  /*172a0*/  @P4 STG.E.U16 [R8.64], R6 ;  /* 0x0000000608004986 */ /* 0x0101e8000c101506 */
[----:B0-----:R-:W2:Y:S04]  /*172b0*/  LDL.LU R6, [R1+0x680] ;  /* 0x0006800001067983 */ /* 0x001ea80000300800 */
[----:B------:R-:W0:Y:S01]  /*172c0*/  S2R R5, SR_TID.X ;  /* 0x0000000000057919 */ /* 0x000e220000002100 */
[----:B------:R-:W-:Y:S02]  /*172d0*/  LEA R4, P6, R12, R3, 0x1 ;  /* 0x000000030c047211 */ /* 0x000fe400078c08ff */
[----:B------:R-:W-:-:S02]  /*172e0*/  ISETP.LT.AND P2, PT, R13, c[0x0][0x17c], !P0 ;  /* 0x00005f000d007a0c */ /* 0x000fc40004741270 */
[----:B0-----:R-:W-:-:S04]  /*172f0*/  SHF.R.U32.HI R2, RZ, 0x8, R5 ;  /* 0x00000008ff027819 */ /* 0x001fc80000011605 */
[----:B------:R-:W-:Y:S02]  /*17300*/  SGXT.U32 R2, R2, 0x1 ;  /* 0x000000010202781a */ /* 0x000fe40000000000 */
[----:B------:R-:W-:Y:S02]  /*17310*/  LEA.HI.X.SX32 R5, R12, R0, 0x1, P6 ;  /* 0x000000000c057211 */ /* 0x000fe400030f0eff */
[----:B------:R-:W-:Y:S01]  /*17320*/  LOP3.LUT R13, R28, 0x140, R2, 0xfe, !PT ;  /* 0x000001401c0d7812 */ /* 0x000fe200078efe02 */
[----:B------:R-:W-:Y:S02]  /*17330*/  IMAD R2, R27, 0x2, R12 ;  /* 0x000000021b027824 */ /* 0x000fe400078e020c */
[----:B------:R-:W0:Y:S01]  /*17340*/  S2R R12, SR_TID.X ;  /* 0x00000000000c7919 */ /* 0x000e220000002100 */
[----:B------:R-:W-:Y:S02]  /*17350*/  ISETP.LT.AND P4, PT, R13, c[0x0][0x17c], !P0 ;  /* 0x00005f000d007a0c */ /* 0x000fe40004781270 */
[----:B------:R-:W-:-:S04]  /*17360*/  LEA R8, P6, R2, R3, 0x1 ;  /* 0x0000000302087211 */ /* 0x000fc800078c08ff */
[----:B------:R-:W-:Y:S02]  /*17370*/  LEA.HI.X.SX32 R9, R2, R0, 0x1, P6 ;  /* 0x0000000002097211 */ /* 0x000fe400030f0eff */
[----:B0-----:R-:W-:-:S04]  /*17380*/  SHF.R.U32.HI R13, RZ, 0x8, R12 ;  /* 0x00000008ff0d7819 */ /* 0x001fc8000001160c */
[----:B------:R-:W-:-:S04]  /*17390*/  SGXT.U32 R13, R13, 0x1 ;  /* 0x000000010d0d781a */ /* 0x000fc80000000000 */
[----:B------:R-:W-:Y:S01]  /*173a0*/  LOP3.LUT R12, R28, 0x142, R13, 0xfe, !PT ;  /* 0x000001421c0c7812 */ /* 0x000fe200078efe0d */
[----:B---3--:R-:W-:Y:S04]  /*173b0*/  STL [R1+0x670], R14 ;  /* 0x0006700e01007387 */ /* 0x008fe80000100800 */
[----:B--2---:R0:W-:Y:S01]  /*173c0*/  @P5 STG.E.U16 [R4.64], R6 ;  /* 0x0000000604005986 */ /* 0x0041e2000c101506 */
[----:B------:R-:W-:Y:S01]  /*173d0*/  ISETP.LT.AND P5, PT, R12, c[0x0][0x17c], !P0 ;  /* 0x00005f000c007a0c */ /* 0x000fe200047a1270 */
[----:B0-----:R-:W-:-:S04]  /*173e0*/  IMAD R5, R27, 0x2, R2 ;  /* 0x000000021b057824 */ /* 0x001fc800078e0202 */
[----:B------:R-:W-:Y:S01]  /*173f0*/  IMAD R2, R27, 0x2, R5 ;  /* 0x000000021b027824 */ /* 0x000fe200078e0205 */
[CC--:B------:R-:W-:Y:S01]  /*17400*/  LEA R4, P6, R5.reuse, R3.reuse, 0x1 ;  /* 0x0000000305047211 */ /* 0x0c0fe200078c08ff */
[----:B------:R0:W-:Y:S03]  /*17410*/  @P3 STG.E.U16 [R8.64], R10 ;  /* 0x0000000a08003986 */ /* 0x0001e6000c101506 */
[-C--:B------:R-:W-:Y:S02]  /*17420*/  LEA.HI.X.SX32 R5, R5, R0.reuse, 0x1, P6 ;  /* 0x0000000005057211 */ /* 0x080fe400030f0eff */
[C-C-:B------:R-:W-:Y:S02]  /*17430*/  LOP3.LUT R12, R28.reuse, 0x144, R13.reuse, 0xfe, !PT ;  /* 0x000001441c0c7812 */ /* 0x140fe400078efe0d */
[----:B------:R-:W-:Y:S02]  /*17440*/  LOP3.LUT R13, R28, 0x146, R13, 0xfe, !PT ;  /* 0x000001461c0d7812 */ /* 0x000fe400078efe0d */
[C---:B0-----:R-:W-:Y:S01]  /*17450*/  LEA R8, P6, R2.reuse, R3, 0x1 ;  /* 0x0000000302087211 */ /* 0x041fe200078c08ff */
[----:B------:R-:W-:Y:S03]  /*17460*/  @P1 STG.E.U16 [R4.64], R14 ;  /* 0x0000000e04001986 */ /* 0x000fe6000c101506 */
[----:B------:R-:W-:-:S02]  /*17470*/  LEA.HI.X.SX32 R9, R2, R0, 0x1, P6 ;  /* 0x0000000002097211 */ /* 0x000fc400030f0eff */
[----:B------:R-:W-:Y:S02]  /*17480*/  ISETP.LT.AND P1, PT, R13, c[0x0][0x17c], !P0 ;  /* 0x00005f000d007a0c */ /* 0x000fe40004721270 */
[----:B------:R-:W2:Y:S04]  /*17490*/  LDL.LU R13, [R1+0x218] ;  /* 0x00021800010d7983 */ /* 0x000ea80000300800 */
[----:B------:R0:W-:Y:S04]  /*174a0*/  @P2 STG.E.U16 [R8.64], R18 ;  /* 0x0000001208002986 */ /* 0x0001e8000c101506 */
[----:B0-----:R-:W3:Y:S01]  /*174b0*/  LDL.LU R9, [R1+0xb8] ;  /* 0x0000b80001097983 */ /* 0x001ee20000300800 */
[----:B------:R-:W-:Y:S01]  /*174c0*/  ISETP.LT.AND P3, PT, R12, c[0x0][0x17c], !P0 ;  /* 0x00005f000c007a0c */ /* 0x000fe20004761270 */
[----:B------:R-:W-:-:S02]  /*174d0*/  IMAD R12, R27, 0x2, R2 ;  /* 0x000000021b0c7824 */ /* 0x000fc400078e0202 */
[----:B------:R-:W0:Y:S03]  /*174e0*/  S2R R2, SR_TID.X ;  /* 0x0000000000027919 */ /* 0x000e260000002100 */
[----:B------:R-:W-:-:S04]  /*174f0*/  LEA R4, P6, R12, R3, 0x1 ;  /* 0x000000030c047211 */ /* 0x000fc800078c08ff */
[----:B------:R-:W-:Y:S01]  /*17500*/  LEA.HI.X.SX32 R5, R12, R0, 0x1, P6 ;  /* 0x000000000c057211 */ /* 0x000fe200030f0eff */
[----:B------:R1:W-:Y:S04]  /*17510*/  STL [R1+0x674], R18 ;  /* 0x0006741201007387 */ /* 0x0003e80000100800 */
[----:B-1----:R-:W4:Y:S01]  /*17520*/  LDL.LU R18, [R1+0x188] ;  /* 0x0001880001127983 */ /* 0x002f220000300800 */
[----:B0-----:R-:W-:Y:S01]  /*17530*/  SHF.R.U32.HI R14, RZ, 0x8, R2 ;  /* 0x00000008ff0e7819 */ /* 0x001fe20000011602 */
[----:B------:R-:W-:-:S03]  /*17540*/  IMAD R2, R27, 0x2, R12 ;  /* 0x000000021b027824 */ /* 0x000fc600078e020c */
[----:B------:R-:W-:-:S04]  /*17550*/  SGXT.U32 R14, R14, 0x1 ;  /* 0x000000010e0e781a */ /* 0x000fc80000000000 */
[----:B------:R-:W-:Y:S02]  /*17560*/  LOP3.LUT R12, R28, 0x14a, R14, 0xfe, !PT ;  /* 0x0000014a1c0c7812 */ /* 0x000fe400078efe0e */
[----:B---3--:R-:W-:-:S05]  /*17570*/  PRMT R6, R9, 0x7632, R6 ;  /* 0x0000763209067816 */ /* 0x008fca0000000006 */
[----:B------:R0:W-:Y:S04]  /*17580*/  @P4 STG.E.U16 [R4.64], R6 ;  /* 0x0000000604004986 */ /* 0x0001e8000c101506 */
[----:B0-----:R-:W3:Y:S01]  /*17590*/  LDL.LU R4, [R1+0x98] ;  /* 0x0000980001047983 */ /* 0x001ee20000300800 */
[----:B------:R-:W-:-:S03]  /*175a0*/  ISETP.LT.AND P4, PT, R12, c[0x0][0x17c], !P0 ;  /* 0x00005f000c007a0c */ /* 0x000fc60004781270 */
[----:B------:R-:W2:Y:S01]  /*175b0*/  LDL.LU R12, [R1+0x178] ;  /* 0x00017800010c7983 */ /* 0x000ea20000300800 */
[----:B------:R-:W-:-:S04]  /*175c0*/  LOP3.LUT R8, R28, 0x148, R14, 0xfe, !PT ;  /* 0x000001481c087812 */ /* 0x000fc800078efe0e */
[----:B------:R-:W-:Y:S02]  /*175d0*/  ISETP.LT.AND P2, PT, R8, c[0x0][0x17c], !P0 ;  /* 0x00005f0008007a0c */ /* 0x000fe40004741270 */
[----:B------:R-:W-:-:S04]  /*175e0*/  LEA R8, P6, R2, R3, 0x1 ;  /* 0x0000000302087211 */ /* 0x000fc800078c08ff */
[----:B------:R-:W-:Y:S01]  /*175f0*/  LEA.HI.X.SX32 R9, R2, R0, 0x1, P6 ;  /* 0x0000000002097211 */ /* 0x000fe200030f0eff */
[----:B------:R-:W-:Y:S01]  /*17600*/  IMAD R2, R27, 0x2, R2 ;  /* 0x000000021b027824 */ /* 0x000fe200078e0202 */
[----:B----4-:R-:W-:Y:S02]  /*17610*/  PRMT R6, R18, 0x7632, R6 ;  /* 0x0000763212067816 */ /* 0x010fe40000000006 */
[--C-:B------:R-:W-:Y:S02]  /*17620*/  LOP3.LUT R18, R28, 0x1c4, R14.reuse, 0xfe, !PT ;  /* 0x000001c41c127812 */ /* 0x100fe400078efe0e */
[----:B---3--:R-:W-:Y:S02]  /*17630*/  PRMT R5, R4, 0x7632, R5 ;  /* 0x0000763204057816 */ /* 0x008fe40000000005 */
[----:B------:R-:W-:-:S03]  /*17640*/  LOP3.LUT R4, R28, 0x14c, R14, 0xfe, !PT ;  /* 0x0000014c1c047812 */ /* 0x000fc600078efe0e */
[----:B------:R0:W-:Y:S01]  /*17650*/  @P5 STG.E.U16 [R8.64], R5 ;  /* 0x0000000508005986 */ /* 0x0001e2000c101506 */
[----:B------:R-:W-:Y:S02]  /*17660*/  ISETP.LT.AND P5, PT, R4, c[0x0][0x17c], !P0 ;  /* 0x00005f0004007a0c */ /* 0x000fe400047a1270 */
[----:B--2---:R-:W-:Y:S02]  /*17670*/  PRMT R10, R12, 0x7632, R10 ;  /* 0x000076320c0a7816 */ /* 0x004fe4000000000a */
[----:B0-----:R-:W-:Y:S01]  /*17680*/  LEA R8, P6, R2, R3, 0x1 ;  /* 0x0000000302087211 */ /* 0x001fe200078c08ff */
[----:B------:R-:W-:-:S03]  /*17690*/  IMAD R5, R27, 0x2, R2 ;  /* 0x000000021b057824 */ /* 0x000fc600078e0202 */
[-C--:B------:R-:W-:Y:S02]  /*176a0*/  LEA.HI.X.SX32 R9, R2, R0.reuse, 0x1, P6 ;  /* 0x0000000002097211 */ /* 0x080fe400030f0eff */
[-C--:B------:R-:W-:Y:S01]  /*176b0*/  LEA R4, P6, R5, R3.reuse, 0x1 ;  /* 0x0000000305047211 */ /* 0x080fe200078c08ff */
[----:B------:R-:W-:Y:S01]  /*176c0*/  IMAD R2, R27, 0x2, R5 ;  /* 0x000000021b027824 */ /* 0x000fe200078e0205 */
[----:B------:R-:W-:Y:S02]  /*176d0*/  LOP3.LUT R12, R28, 0x14e, R14, 0xfe, !PT ;  /* 0x0000014e1c0c7812 */ /* 0x000fe400078efe0e */
[----:B------:R-:W-:Y:S01]  /*176e0*/  LEA.HI.X.SX32 R5, R5, R0, 0x1, P6 ;  /* 0x0000000005057211 */ /* 0x000fe200030f0eff */
[----:B------:R0:W-:Y:S01]  /*176f0*/  @P3 STG.E.U16 [R8.64], R10 ;  /* 0x0000000a08003986 */ /* 0x0001e2000c101506 */
[----:B------:R-:W-:Y:S01]  /*17700*/  ISETP.LT.AND P3, PT, R12, c[0x0][0x17c], !P0 ;  /* 0x00005f000c007a0c */ /* 0x000fe20004761270 */
[----:B------:R-:W-:Y:S02]  /*17710*/  IMAD R12, R27, 0x2, R2 ;  /* 0x000000021b0c7824 */ /* 0x000fe400078e0202 */
[----:B------:R1:W-:Y:S01]  /*17720*/  @P1 STG.E.U16 [R4.64], R6 ;  /* 0x0000000604001986 */ /* 0x0003e2000c101506 */
[----:B0-----:R-:W-:-:S02]  /*17730*/  LEA R8, P6, R2, R3, 0x1 ;  /* 0x0000000302087211 */ /* 0x001fc400078c08ff */
[--C-:B-1----:R-:W-:Y:S02]  /*17740*/  LOP3.LUT R4, R28, 0x150, R14.reuse, 0xfe, !PT ;  /* 0x000001501c047812 */ /* 0x102fe400078efe0e */
[----:B------:R-:W-:Y:S02]  /*17750*/  LEA.HI.X.SX32 R9, R2, R0, 0x1, P6 ;  /* 0x0000000002097211 */ /* 0x000fe400030f0eff */
[----:B------:R-:W-:Y:S02]  /*17760*/  PRMT R5, R13, 0x7632, R5 ;  /* 0x000076320d057816 */ /* 0x000fe40000000005 */
[----:B------:R-:W-:Y:S02]  /*17770*/  ISETP.LT.AND P1, PT, R4, c[0x0][0x17c], !P0 ;  /* 0x00005f0004007a0c */ /* 0x000fe40004721270 */
[----:B------:R-:W-:Y:S02]  /*17780*/  LEA R4, P6, R12, R3, 0x1 ;  /* 0x000000030c047211 */ /* 0x000fe400078c08ff */
[----:B------:R-:W-:Y:S01]  /*17790*/  LOP3.LUT R2, R28, 0x152, R14, 0xfe, !PT ;  /* 0x000001521c027812 */ /* 0x000fe200078efe0e */
[----:B------:R0:W-:Y:S01]  /*177a0*/  @P2 STG.E.U16 [R8.64], R5 ;  /* 0x0000000508002986 */ /* 0x0001e2000c101506 */
[----:B------:R-:W-:-:S02]  /*177b0*/  PRMT R6, R17, 0x7632, R6 ;  /* 0x0000763211067816 */ /* 0x000fc40000000006 */
[----:B------:R-:W-:Y:S01]  /*177c0*/  ISETP.LT.AND P2, PT, R2, c[0x0][0x17c], !P0 ;  /* 0x00005f0002007a0c */ /* 0x000fe20004741270 */
[----:B------:R-:W-:Y:S01]  /*177d0*/  IMAD R2, R27, 0x2, R12 ;  /* 0x000000021b027824 */ /* 0x000fe200078e020c */
[-C--:B0-----:R-:W-:Y:S02]  /*177e0*/  LEA.HI.X.SX32 R5, R12, R0.reuse, 0x1, P6 ;  /* 0x000000000c057211 */ /* 0x081fe400030f0eff */
        /* <DEDUP_REMOVED lines=32> */
[----:B------:R-:W-:-:S02]  /*179f0*/  LEA.HI.X.SX32 R9, R2, R0, 0x1, P6 ;  /* 0x0000000002097211 */ /* 0x000fc400030f0eff */
[----:B------:R-:W-:Y:S01]  /*17a00*/  PRMT R10, R23, 0x7632, R10 ;  /* 0x00007632170a7816 */ /* 0x000fe2000000000a */
[----:B0-----:R-:W-:Y:S01]  /*17a10*/  IMAD R5, R27, 0x2, R2 ;  /* 0x000000021b057824 */ /* 0x001fe200078e0202 */
[----:B------:R-:W-:-:S03]  /*17a20*/  PRMT R6, R24, 0x7632, R6 ;  /* 0x0000763218067816 */ /* 0x000fc60000000006 */
[----:B------:R-:W-:Y:S01]  /*17a30*/  IMAD R2, R27, 0x2, R5 ;  /* 0x000000021b027824 */ /* 0x000fe200078e0205 */
[C---:B------:R-:W-:Y:S01]  /*17a40*/  LEA R4, P6, R5.reuse, R3, 0x1 ;  /* 0x0000000305047211 */ /* 0x040fe200078c08ff */
[----:B------:R0:W-:Y:S03]  /*17a50*/  @P4 STG.E.U16 [R8.64], R10 ;  /* 0x0000000a08004986 */ /* 0x0001e6000c101506 */
[----:B------:R-:W-:-:S05]  /*17a60*/  LEA.HI.X.SX32 R5, R5, R0, 0x1, P6 ;  /* 0x0000000005057211 */ /* 0x000fca00030f0eff */
[----:B------:R1:W-:Y:S01]  /*17a70*/  @P5 STG.E.U16 [R4.64], R6 ;  /* 0x0000000604005986 */ /* 0x0003e2000c101506 */
[----:B0-----:R-:W-:-:S04]  /*17a80*/  LEA R8, P6, R2, R3, 0x1 ;  /* 0x0000000302087211 */ /* 0x001fc800078c08ff */
[----:B------:R-:W-:Y:S02]  /*17a90*/  LEA.HI.X.SX32 R9, R2, R0, 0x1, P6 ;  /* 0x0000000002097211 */ /* 0x000fe400030f0eff */
[----:B-1----:R-:W-:Y:S01]  /*17aa0*/  LOP3.LUT R4, R28, 0x160, R14, 0xfe, !PT ;  /* 0x000001601c047812 */ /* 0x002fe200078efe0e */
[----:B------:R-:W-:Y:S01]  /*17ab0*/  IMAD R5, R27, 0x2, R2 ;  /* 0x000000021b057824 */ /* 0x000fe200078e0202 */
[----:B------:R-:W-:Y:S02]  /*17ac0*/  PRMT R6, R19, 0x7632, R6 ;  /* 0x0000763213067816 */ /* 0x000fe40000000006 */
[----:B------:R-:W-:Y:S02]  /*17ad0*/  ISETP.LT.AND P5, PT, R4, c[0x0][0x17c], !P0 ;  /* 0x00005f0004007a0c */ /* 0x000fe400047a1270 */
[----:B------:R-:W-:Y:S01]  /*17ae0*/  LEA R4, P6, R5, R3, 0x1 ;  /* 0x0000000305047211 */ /* 0x000fe200078c08ff */
[----:B------:R0:W-:Y:S01]  /*17af0*/  @P3 STG.E.U16 [R8.64], R6 ;  /* 0x0000000608003986 */ /* 0x0001e2000c101506 */
[----:B------:R-:W-:-:S02]  /*17b00*/  LOP3.LUT R12, R28, 0x15e, R14, 0xfe, !PT ;  /* 0x0000015e1c0c7812 */ /* 0x000fc400078efe0e */
[----:B------:R-:W-:Y:S02]  /*17b10*/  LOP3.LUT R2, R28, 0x162, R14, 0xfe, !PT ;  /* 0x000001621c027812 */ /* 0x000fe400078efe0e */
[----:B------:R-:W-:Y:S02]  /*17b20*/  ISETP.LT.AND P4, PT, R12, c[0x0][0x17c], !P0 ;  /* 0x00005f000c007a0c */ /* 0x000fe40004781270 */
[----:B------:R-:W-:Y:S01]  /*17b30*/  ISETP.LT.AND P3, PT, R2, c[0x0][0x17c], !P0 ;  /* 0x00005f0002007a0c */ /* 0x000fe20004761270 */
[----:B0-----:R-:W-:Y:S01]  /*17b40*/  IMAD R9, R27, 0x2, R5 ;  /* 0x000000021b097824 */ /* 0x001fe200078e0205 */
[----:B------:R-:W-:Y:S02]  /*17b50*/  LEA.HI.X.SX32 R5, R5, R0, 0x1, P6 ;  /* 0x0000000005057211 */ /* 0x000fe400030f0eff */
[----:B------:R-:W-:Y:S01]  /*17b60*/  PRMT R6, R15, 0x7632, R6 ;  /* 0x000076320f067816 */ /* 0x000fe20000000006 */
[----:B------:R-:W-:Y:S01]  /*17b70*/  IMAD R2, R27, 0x2, R9 ;  /* 0x000000021b027824 */ /* 0x000fe200078e0209 */
[----:B------:R-:W-:-:S02]  /*17b80*/  LOP3.LUT R12, R28, 0x164, R14, 0xfe, !PT ;  /* 0x000001641c0c7812 */ /* 0x000fc400078efe0e */
[-C--:B------:R-:W-:Y:S01]  /*17b90*/  LEA R8, P6, R9, R3.reuse, 0x1 ;  /* 0x0000000309087211 */ /* 0x080fe200078c08ff */
[----:B------:R0:W-:Y:S01]  /*17ba0*/  @P1 STG.E.U16 [R4.64], R6 ;  /* 0x0000000604001986 */ /* 0x0001e2000c101506 */
[----:B------:R-:W-:Y:S01]  /*17bb0*/  ISETP.LT.AND P1, PT, R12, c[0x0][0x17c], !P0 ;  /* 0x00005f000c007a0c */ /* 0x000fe20004721270 */
[----:B------:R-:W-:Y:S01]  /*17bc0*/  IMAD R12, R27, 0x2, R2 ;  /* 0x000000021b0c7824 */ /* 0x000fe200078e0202 */
[----:B------:R-:W-:Y:S02]  /*17bd0*/  LEA.HI.X.SX32 R9, R9, R0, 0x1, P6 ;  /* 0x0000000009097211 */ /* 0x000fe400030f0eff */
[----:B------:R-:W-:Y:S02]  /*17be0*/  PRMT R10, R11, 0x7632, R10 ;  /* 0x000076320b0a7816 */ /* 0x000fe4000000000a */
[----:B0-----:R-:W-:-:S03]  /*17bf0*/  LEA R4, P6, R2, R3, 0x1 ;  /* 0x0000000302047211 */ /* 0x001fc600078c08ff */
[----:B------:R0:W-:Y:S01]  /*17c00*/  @P2 STG.E.U16 [R8.64], R10 ;  /* 0x0000000a08002986 */ /* 0x0001e2000c101506 */
[----:B------:R-:W-:Y:S01]  /*17c10*/  LEA.HI.X.SX32 R5, R2, R0, 0x1, P6 ;  /* 0x0000000002057211 */ /* 0x000fe200030f0eff */
[----:B------:R-:W-:Y:S01]  /*17c20*/  IMAD R2, R27, 0x2, R12 ;  /* 0x000000021b027824 */ /* 0x000fe200078e020c */
[----:B------:R-:W-:Y:S02]  /*17c30*/  PRMT R6, R7, 0x7632, R6 ;  /* 0x0000763207067816 */ /* 0x000fe40000000006 */
[----:B0-----:R-:W-:-:S03]  /*17c40*/  LEA R8, P2, R12, R3, 0x1 ;  /* 0x000000030c087211 */ /* 0x001fc600078408ff */
[----:B------:R0:W-:Y:S01]  /*17c50*/  @P4 STG.E.U16 [R4.64], R6 ;  /* 0x0000000604004986 */ /* 0x0001e2000c101506 */
[-C--:B------:R-:W-:Y:S02]  /*17c60*/  LEA.HI.X.SX32 R9, R12, R0.reuse, 0x1, P2 ;  /* 0x000000000c097211 */ /* 0x080fe400010f0eff */
[C---:B------:R-:W-:Y:S01]  /*17c70*/  LEA R12, P2, R2.reuse, R3, 0x1 ;  /* 0x00000003020c7211 */ /* 0x040fe200078408ff */
[----:B------:R1:W-:Y:S03]  /*17c80*/  STL [R1+0x67c], R10 ;  /* 0x00067c0a01007387 */ /* 0x0003e60000100800 */
[----:B------:R-:W-:Y:S02]  /*17c90*/  LEA.HI.X.SX32 R13, R2, R0, 0x1, P2 ;  /* 0x00000000020d7211 */ /* 0x000fe400010f0eff */
[----:B0-----:R-:W-:Y:S02]  /*17ca0*/  PRMT R5, R29, 0x7632, R5 ;  /* 0x000076321d057816 */ /* 0x001fe40000000005 */
[----:B------:R-:W-:-:S02]  /*17cb0*/  PRMT R6, R26, 0x7632, R6 ;  /* 0x000076321a067816 */ /* 0x000fc40000000006 */
[C-C-:B-1----:R-:W-:Y:S01]  /*17cc0*/  LOP3.LUT R10, R28.reuse, 0x188, R14.reuse, 0xfe, !PT ;  /* 0x000001881c0a7812 */ /* 0x142fe200078efe0e */
[----:B------:R-:W-:Y:S04]  /*17cd0*/  @P5 STG.E.U16 [R8.64], R5 ;  /* 0x0000000508005986 */ /* 0x000fe8000c101506 */
[----:B------:R-:W-:Y:S04]  /*17ce0*/  @P3 STG.E.U16 [R12.64], R6 ;  /* 0x000000060c003986 */ /* 0x000fe8000c101506 */
[----:B------:R0:W-:Y:S01]  /*17cf0*/  STL [R1+0x678], R6 ;  /* 0x0006780601007387 */ /* 0x0001e20000100800 */
[----:B------:R-:W-:-:S03]  /*17d00*/  LOP3.LUT R7, R28, 0x18c, R14, 0xfe, !PT ;  /* 0x0000018c1c077812 */ /* 0x000fc600078efe0e */
[----:B------:R1:W-:Y:S01]  /*17d10*/  STL [R1], R10 ;  /* 0x0000000a01007387 */ /* 0x0003e20000100800 */
[C-C-:B0-----:R-:W-:Y:S02]  /*17d20*/  LOP3.LUT R6, R28.reuse, 0x18a, R14.reuse, 0xfe, !PT ;  /* 0x0000018a1c067812 */ /* 0x141fe400078efe0e */
[----:B-1----:R-:W-:-:S03]  /*17d30*/  LOP3.LUT R10, R28, 0x18e, R14, 0xfe, !PT ;  /* 0x0000018e1c0a7812 */ /* 0x002fc600078efe0e */
[----:B------:R0:W-:Y:S04]  /*17d40*/  STL [R1+0x4], R6 ;  /* 0x0000040601007387 */ /* 0x0001e80000100800 */
[----:B------:R1:W-:Y:S01]  /*17d50*/  STL [R1+0x10], R7 ;  /* 0x0000100701007387 */ /* 0x0003e20000100800 */
[----:B0-----:R-:W-:-:S03]  /*17d60*/  LOP3.LUT R6, R28, 0x190, R14, 0xfe, !PT ;  /* 0x000001901c067812 */ /* 0x001fc600078efe0e */
[----:B------:R0:W-:Y:S01]  /*17d70*/  STL [R1+0x14], R10 ;  /* 0x0000140a01007387 */ /* 0x0001e20000100800 */
[----:B-1----:R-:W-:-:S03]  /*17d80*/  LOP3.LUT R7, R28, 0x192, R14, 0xfe, !PT ;  /* 0x000001921c077812 */ /* 0x002fc600078efe0e */
[----:B------:R1:W-:Y:S01]  /*17d90*/  STL [R1+0x18], R6 ;  /* 0x0000180601007387 */ /* 0x0003e20000100800 */
[----:B0-----:R-:W-:-:S03]  /*17da0*/  LOP3.LUT R10, R28, 0x194, R14, 0xfe, !PT ;  /* 0x000001941c0a7812 */ /* 0x001fc600078efe0e */
[----:B------:R0:W-:Y:S01]  /*17db0*/  STL [R1+0x1c], R7 ;  /* 0x00001c0701007387 */ /* 0x0001e20000100800 */
[----:B-1----:R-:W-:-:S03]  /*17dc0*/  LOP3.LUT R6, R28, 0x196, R14, 0xfe, !PT ;  /* 0x000001961c067812 */ /* 0x002fc600078efe0e */
[----:B------:R1:W-:Y:S04]  /*17dd0*/  STL [R1+0x20], R10 ;  /* 0x0000200a01007387 */ /* 0x0003e80000100800 */
[----:B------:R2:W-:Y:S01]  /*17de0*/  STL [R1+0x24], R6 ;  /* 0x0000240601007387 */ /* 0x0005e20000100800 */
[C-C-:B0-----:R-:W-:Y:S02]  /*17df0*/  LOP3.LUT R7, R28.reuse, 0x198, R14.reuse, 0xfe, !PT ;  /* 0x000001981c077812 */ /* 0x141fe400078efe0e */
[----:B-1----:R-:W-:-:S03]  /*17e00*/  LOP3.LUT R10, R28, 0x19a, R14, 0xfe, !PT ;  /* 0x0000019a1c0a7812 */ /* 0x002fc600078efe0e */
[----:B------:R0:W-:Y:S01]  /*17e10*/  STL [R1+0x30], R7 ;  /* 0x0000300701007387 */ /* 0x0001e20000100800 */
[----:B--2---:R-:W-:-:S03]  /*17e20*/  LOP3.LUT R6, R28, 0x19c, R14, 0xfe, !PT ;  /* 0x0000019c1c067812 */ /* 0x004fc600078efe0e */
        /* <DEDUP_REMOVED lines=28> */
[----:B------:R-:W-:Y:S01]  /*17ff0*/  STL [R1+0x74], R7 ;  /* 0x0000740701007387 */ /* 0x000fe20000100800 */
[----:B--2---:R-:W-:-:S03]  /*18000*/  LOP3.LUT R6, R28, 0x1ba, R14, 0xfe, !PT ;  /* 0x000001ba1c067812 */ /* 0x004fc600078efe0e */
        /* <DEDUP_REMOVED lines=27> */
[----:B-1----:R-:W2:Y:S04]  /*181c0*/  LDL.LU R6, [R1+0xe8] ;  /* 0x0000e80001067983 */ /* 0x002ea80000300800 */
[----:B------:R0:W-:Y:S04]  /*181d0*/  STL [R1+0xe0], R18 ;  /* 0x0000e01201007387 */ /* 0x0001e80000100800 */
[----:B0-----:R-:W3:Y:S04]  /*181e0*/  LDL.LU R18, [R1+0x108] ;  /* 0x0001080001127983 */ /* 0x001ee80000300800 */
[----:B------:R0:W-:Y:S02]  /*181f0*/  STL [R1+0xe4], R10 ;  /* 0x0000e40a01007387 */ /* 0x0001e40000100800 */
[----:B0-----:R-:W-:-:S05]  /*18200*/  LOP3.LUT R10, R28, 0x1e0, R14, 0xfe, !PT ;  /* 0x000001e01c0a7812 */ /* 0x001fca00078efe0e */
        /* <DEDUP_REMOVED lines=28> */
[----:B------:R0:W-:Y:S04]  /*183d0*/  STL [R1+0x144], R10 ;  /* 0x0001440a01007387 */ /* 0x0001e80000100800 */
[----:B0-----:R-:W2:Y:S01]  /*183e0*/  LDL.LU R10, [R1+0x67c] ;  /* 0x00067c00010a7983 */ /* 0x001ea20000300800 */
[----:B------:R-:W-:Y:S01]  /*183f0*/  IMAD R27, R27, 0x2, R2 ;  /* 0x000000021b1b7824 */ /* 0x000fe200078e0202 */
[----:B------:R-:W-:-:S04]  /*18400*/  LOP3.LUT R26, R28, 0x166, R14, 0xfe, !PT ;  /* 0x000001661c1a7812 */ /* 0x000fc800078efe0e */
[----:B------:R-:W-:-:S04]  /*18410*/  LEA R4, P2, R27, R3, 0x1 ;  /* 0x000000031b047211 */ /* 0x000fc800078408ff */
[----:B------:R-:W-:Y:S02]  /*18420*/  LEA.HI.X.SX32 R5, R27, R0, 0x1, P2 ;  /* 0x000000001b057211 */ /* 0x000fe400010f0eff */
[----:B------:R-:W-:Y:S01]  /*18430*/  ISETP.LT.AND P2, PT, R26, c[0x0][0x17c], !P0 ;  /* 0x00005f001a007a0c */ /* 0x000fe20004741270 */
[----:B------:R-:W-:Y:S01]  /*18440*/  IMAD.MOV.U32 R26, RZ, RZ, c[0x0][0x198] ;  /* 0x00006600ff1a7624 */ /* 0x000fe200078e00ff */
[----:B------:R-:W-:Y:S02]  /*18450*/  LOP3.LUT R16, R28, 0x16a, R14, 0xfe, !PT ;  /* 0x0000016a1c107812 */ /* 0x000fe400078efe0e */
[----:B------:R-:W-:Y:S01]  /*18460*/  PRMT R2, R25, 0x7632, R2 ;  /* 0x0000763219027816 */ /* 0x000fe20000000002 */
[----:B------:R-:W-:Y:S01]  /*18470*/  IMAD R27, R26, 0x2, R27 ;  /* 0x000000021a1b7824 */ /* 0x000fe200078e021b */
[C-C-:B------:R-:W-:Y:S02]  /*18480*/  LOP3.LUT R21, R28.reuse, 0x168, R14.reuse, 0xfe, !PT ;  /* 0x000001681c157812 */ /* 0x140fe400078efe0e */
[----:B------:R-:W-:-:S02]  /*18490*/  LOP3.LUT R17, R28, 0x16c, R14, 0xfe, !PT ;  /* 0x0000016c1c117812 */ /* 0x000fc400078efe0e */
[----:B------:R-:W-:Y:S01]  /*184a0*/  ISETP.LT.AND P4, PT, R16, c[0x0][0x17c], !P0 ;  /* 0x00005f0010007a0c */ /* 0x000fe20004781270 */
[----:B------:R0:W-:Y:S01]  /*184b0*/  @P1 STG.E.U16 [R4.64], R2 ;  /* 0x0000000204001986 */ /* 0x0001e2000c101506 */
[----:B------:R-:W-:Y:S02]  /*184c0*/  LEA R16, P6, R27, R3, 0x1 ;  /* 0x000000031b107211 */ /* 0x000fe400078c08ff */
[C-C-:B------:R-:W-:Y:S02]  /*184d0*/  LOP3.LUT R20, R28.reuse, 0x16e, R14.reuse, 0xfe, !PT ;  /* 0x0000016e1c147812 */ /* 0x140fe400078efe0e */
[C-C-:B------:R-:W-:Y:S02]  /*184e0*/  LOP3.LUT R25, R28.reuse, 0x170, R14.reuse, 0xfe, !PT ;  /* 0x000001701c197812 */ /* 0x140fe400078efe0e */
[C-C-:B------:R-:W-:Y:S02]  /*184f0*/  LOP3.LUT R24, R28.reuse, 0x172, R14.reuse, 0xfe, !PT ;  /* 0x000001721c187812 */ /* 0x140fe400078efe0e */
[----:B------:R-:W-:-:S02]  /*18500*/  LOP3.LUT R23, R28, 0x174, R14, 0xfe, !PT ;  /* 0x000001741c177812 */ /* 0x000fc400078efe0e */
[C-C-:B------:R-:W-:Y:S02]  /*18510*/  LOP3.LUT R22, R28.reuse, 0x176, R14.reuse, 0xfe, !PT ;  /* 0x000001761c167812 */ /* 0x140fe400078efe0e */
[C-C-:B------:R-:W-:Y:S02]  /*18520*/  LOP3.LUT R9, R28.reuse, 0x178, R14.reuse, 0xfe, !PT ;  /* 0x000001781c097812 */ /* 0x140fe400078efe0e */
[C-C-:B0-----:R-:W-:Y:S02]  /*18530*/  LOP3.LUT R2, R28.reuse, 0x17a, R14.reuse, 0xfe, !PT ;  /* 0x0000017a1c027812 */ /* 0x141fe400078efe0e */
[C-C-:B------:R-:W-:Y:S02]  /*18540*/  LOP3.LUT R4, R28.reuse, 0x17c, R14.reuse, 0xfe, !PT ;  /* 0x0000017c1c047812 */ /* 0x140fe400078efe0e */
[C-C-:B------:R-:W-:Y:S02]  /*18550*/  LOP3.LUT R12, R28.reuse, 0x17e, R14.reuse, 0xfe, !PT ;  /* 0x0000017e1c0c7812 */ /* 0x140fe400078efe0e */
[----:B------:R-:W-:-:S02]  /*18560*/  LOP3.LUT R5, R28, 0x180, R14, 0xfe, !PT ;  /* 0x000001801c057812 */ /* 0x000fc400078efe0e */
[C-C-:B------:R-:W-:Y:S02]  /*18570*/  LOP3.LUT R8, R28.reuse, 0x182, R14.reuse, 0xfe, !PT ;  /* 0x000001821c087812 */ /* 0x140fe400078efe0e */
[C-C-:B------:R-:W-:Y:S02]  /*18580*/  LOP3.LUT R13, R28.reuse, 0x184, R14.reuse, 0xfe, !PT ;  /* 0x000001841c0d7812 */ /* 0x140fe400078efe0e */
[C-C-:B------:R-:W-:Y:S02]  /*18590*/  LOP3.LUT R29, R28.reuse, 0x186, R14.reuse, 0xfe, !PT ;  /* 0x000001861c1d7812 */ /* 0x140fe400078efe0e */
[C-C-:B------:R-:W-:Y:S02]  /*185a0*/  LOP3.LUT R7, R28.reuse, 0x1bc, R14.reuse, 0xfe, !PT ;  /* 0x000001bc1c077812 */ /* 0x140fe400078efe0e */
[C-C-:B------:R-:W-:Y:S02]  /*185b0*/  LOP3.LUT R11, R28.reuse, 0x1be, R14.reuse, 0xfe, !PT ;  /* 0x000001be1c0b7812 */ /* 0x140fe400078efe0e */
[----:B------:R-:W-:-:S02]  /*185c0*/  LOP3.LUT R15, R28, 0x1c0, R14, 0xfe, !PT ;  /* 0x000001c01c0f7812 */ /* 0x000fc400078efe0e */
[C-C-:B------:R-:W-:Y:S02]  /*185d0*/  LOP3.LUT R19, R28.reuse, 0x1c2, R14.reuse, 0xfe, !PT ;  /* 0x000001c21c137812 */ /* 0x140fe400078efe0e */
[----:B------:R-:W-:Y:S02]  /*185e0*/  LOP3.LUT R28, R28, 0x1fe, R14, 0xfe, !PT ;  /* 0x000001fe1c1c7812 */ /* 0x000fe400078efe0e */
[----:B------:R-:W-:Y:S01]  /*185f0*/  ISETP.LT.AND P5, PT, R21, c[0x0][0x17c], !P0 ;  /* 0x00005f0015007a0c */ /* 0x000fe200047a1270 */
[----:B------:R-:W4:Y:S01]  /*18600*/  LDL.LU R14, [R1+0xd8] ;  /* 0x0000d800010e7983 */ /* 0x000f220000300800 */
[----:B------:R-:W-:Y:S01]  /*18610*/  ISETP.LT.AND P3, PT, R17, c[0x0][0x17c], !P0 ;  /* 0x00005f0011007a0c */ /* 0x000fe20004761270 */
[----:B------:R-:W-:Y:S01]  /*18620*/  IMAD R21, R26, 0x2, R27 ;  /* 0x000000021a157824 */ /* 0x000fe200078e021b */
[----:B------:R-:W-:Y:S02]  /*18630*/  LEA.HI.X.SX32 R17, R27, R0, 0x1, P6 ;  /* 0x000000001b117211 */ /* 0x000fe400030f0eff */
[----:B------:R-:W3:Y:S01]  /*18640*/  LDL.LU R27, [R1+0xf8] ;  /* 0x0000f800011b7983 */ /* 0x000ee20000300800 */
[----:B--2---:R-:W-:-:S03]  /*18650*/  PRMT R10, R6, 0x7632, R10 ;  /* 0x00007632060a7816 */ /* 0x004fc6000000000a */
[----:B------:R-:W3:Y:S01]  /*18660*/  LDL.LU R6, [R1+0x678] ;  /* 0x0006780001067983 */ /* 0x000ee20000300800 */
[----:B------:R-:W-:Y:S02]  /*18670*/  ISETP.LT.AND P1, PT, R20, c[0x0][0x17c], !P0 ;  /* 0x00005f0014007a0c */ /* 0x000fe40004721270 */
[CC--:B------:R-:W-:Y:S01]  /*18680*/  LEA R20, P6, R21.reuse, R3.reuse, 0x1 ;  /* 0x0000000315147211 */ /* 0x0c0fe200078c08ff */
[----:B------:R-:W-:Y:S01]  /*18690*/  IMAD R26, R26, 0x2, R21 ;  /* 0x000000021a1a7824 */ /* 0x000fe200078e0215 */
[----:B------:R0:W-:Y:S02]  /*186a0*/  @P2 STG.E.U16 [R16.64], R10 ;  /* 0x0000000a10002986 */ /* 0x0001e4000c101506 */
[----:B------:R-:W-:Y:S02]  /*186b0*/  LEA.HI.X.SX32 R21, R21, R0, 0x1, P6 ;  /* 0x0000000015157211 */ /* 0x000fe400030f0eff */
[----:B------:R-:W-:Y:S02]  /*186c0*/  ISETP.LT.AND P2, PT, R25, c[0x0][0x17c], !P0 ;  /* 0x00005f0019007a0c */ /* 0x000fe40004741270 */
[----:B0-----:R-:W-:-:S04]  /*186d0*/  LEA R16, P6, R26, R3, 0x1 ;  /* 0x000000031a107211 */ /* 0x001fc800078c08ff */
[----:B------:R-:W-:Y:S02]  /*186e0*/  LEA.HI.X.SX32 R17, R26, R0, 0x1, P6 ;  /* 0x000000001a117211 */ /* 0x000fe400030f0eff */
[----:B---3--:R-:W-:Y:S02]  /*186f0*/  PRMT R6, R18, 0x7632, R6 ;  /* 0x0000763212067816 */ /* 0x008fe40000000006 */
[----:B------:R-:W2:Y:S04]  /*18700*/  LDL.LU R18, [R1+0x674] ;  /* 0x0006740001127983 */ /* 0x000ea80000300800 */
[----:B------:R0:W-:Y:S04]  /*18710*/  @P5 STG.E.U16 [R20.64], R6 ;  /* 0x0000000614005986 */ /* 0x0001e8000c101506 */
[----:B------:R-:W3:Y:S01]  /*18720*/  LDL.LU R25, [R1+0x58] ;  /* 0x0000580001197983 */ /* 0x000ee20000300800 */
[----:B0-----:R-:W-:Y:S01]  /*18730*/  IMAD.MOV.U32 R20, RZ, RZ, c[0x0][0x198] ;  /* 0x00006600ff147624 */ /* 0x001fe200078e00ff */
[----:B------:R-:W-:-:S03]  /*18740*/  PRMT R6, R27, 0x7632, R6 ;  /* 0x000076321b067816 */ /* 0x000fc60000000006 */
[----:B------:R-:W-:Y:S02]  /*18750*/  IMAD R21, R20, 0x2, R26 ;  /* 0x0000000214157824 */ /* 0x000fe400078e021a */
[----:B------:R-:W2:Y:S04]  /*18760*/  LDL.LU R26, [R1+0x78] ;  /* 0x00007800011a7983 */ /* 0x000ea80000300800 */
[----:B------:R-:W2:Y:S04]  /*18770*/  LDL.LU R27, [R1+0x8] ;  /* 0x00000800011b7983 */ /* 0x000ea80000300800 */
[----:B------:R0:W-:Y:S04]  /*18780*/  @P4 STG.E.U16 [R16.64], R6 ;  /* 0x0000000610004986 */ /* 0x0001e8000c101506 */
[----:B0-----:R-:W2:Y:S01]  /*18790*/  LDL.LU R17, [R1+0x28] ;  /* 0x0000280001117983 */ /* 0x001ea20000300800 */
[----:B------:R-:W-:Y:S01]  /*187a0*/  ISETP.LT.AND P5, PT, R24, c[0x0][0x17c], !P0 ;  /* 0x00005f0018007a0c */ /* 0x000fe200047a1270 */
[----:B------:R-:W-:Y:S01]  /*187b0*/  IMAD R24, R20, 0x2, R21 ;  /* 0x0000000214187824 */ /* 0x000fe200078e0215 */
[----:B------:R-:W-:-:S02]  /*187c0*/  LEA R20, P6, R21, R3, 0x1 ;  /* 0x0000000315147211 */ /* 0x000fc400078c08ff */
[----:B------:R-:W-:Y:S01]  /*187d0*/  ISETP.LT.AND P4, PT, R23, c[0x0][0x17c], !P0 ;  /* 0x00005f0017007a0c */ /* 0x000fe20004781270 */
[----:B------:R-:W-:Y:S01]  /*187e0*/  IMAD.MOV.U32 R23, RZ, RZ, c[0x0][0x198] ;  /* 0x00006600ff177624 */ /* 0x000fe200078e00ff */
[-C--:B------:R-:W-:Y:S02]  /*187f0*/  LEA.HI.X.SX32 R21, R21, R0.reuse, 0x1, P6 ;  /* 0x0000000015157211 */ /* 0x080fe400030f0eff */
[----:B------:R-:W-:Y:S01]  /*18800*/  LEA R16, P6, R24, R3, 0x1 ;  /* 0x0000000318107211 */ /* 0x000fe200078c08ff */
[----:B------:R-:W-:Y:S01]  /*18810*/  IMAD R23, R23, 0x2, R24 ;  /* 0x0000000217177824 */ /* 0x000fe200078e0218 */
[----:B----4-:R-:W-:Y:S02]  /*18820*/  PRMT R10, R14, 0x7632, R10 ;  /* 0x000076320e0a7816 */ /* 0x010fe4000000000a */
[----:B------:R-:W4:Y:S01]  /*18830*/  LDL.LU R14, [R1+0x670] ;  /* 0x00067000010e7983 */ /* 0x000f220000300800 */
[----:B--2---:R-:W-:Y:S02]  /*18840*/  PRMT R6, R17, 0x7632, R6 ;  /* 0x0000763211067816 */ /* 0x004fe40000000006 */
[----:B------:R-:W-:-:S02]  /*18850*/  LEA.HI.X.SX32 R17, R24, R0, 0x1, P6 ;  /* 0x0000000018117211 */ /* 0x000fc400030f0eff */
[----:B------:R-:W2:Y:S04]  /*18860*/  LDL.LU R24, [R1+0xc8] ;  /* 0x0000c80001187983 */ /* 0x000ea80000300800 */
[----:B------:R0:W-:Y:S01]  /*18870*/  @P3 STG.E.U16 [R20.64], R10 ;  /* 0x0000000a14003986 */ /* 0x0001e2000c101506 */
[----:B------:R-:W-:Y:S01]  /*18880*/  ISETP.LT.AND P3, PT, R22, c[0x0][0x17c], !P0 ;  /* 0x00005f0016007a0c */ /* 0x000fe20004761270 */
[----:B------:R-:W-:Y:S02]  /*18890*/  IMAD.MOV.U32 R22, RZ, RZ, c[0x0][0x198] ;  /* 0x00006600ff167624 */ /* 0x000fe400078e00ff */
[----:B------:R1:W-:Y:S01]  /*188a0*/  @P1 STG.E.U16 [R16.64], R6 ;  /* 0x0000000610001986 */ /* 0x0003e2000c101506 */
[----:B------:R-:W-:Y:S02]  /*188b0*/  ISETP.LT.AND P1, PT, R9, c[0x0][0x17c], !P0 ;  /* 0x00005f0009007a0c */ /* 0x000fe40004721270 */
[----:B0-----:R-:W-:Y:S01]  /*188c0*/  LEA R20, P6, R23, R3, 0x1 ;  /* 0x0000000317147211 */ /* 0x001fe200078c08ff */
[----:B-1----:R-:W-:-:S03]  /*188d0*/  IMAD R17, R22, 0x2, R23 ;  /* 0x0000000216117824 */ /* 0x002fc600078e0217 */
[-C--:B------:R-:W-:Y:S01]  /*188e0*/  LEA.HI.X.SX32 R21, R23, R0.reuse, 0x1, P6 ;  /* 0x0000000017157211 */ /* 0x080fe200030f0eff */
[----:B------:R-:W-:Y:S01]  /*188f0*/  IMAD R9, R22, 0x2, R17 ;  /* 0x0000000216097824 */ /* 0x000fe200078e0211 */
[C---:B------:R-:W-:Y:S02]  /*18900*/  LEA R16, P6, R17.reuse, R3, 0x1 ;  /* 0x0000000311107211 */ /* 0x040fe400078c08ff */
[----:B------:R-:W-:Y:S02]  /*18910*/  PRMT R10, R26, 0x7632, R10 ;  /* 0x000076321a0a7816 */ /* 0x000fe4000000000a */
[----:B------:R-:W-:Y:S02]  /*18920*/  LEA.HI.X.SX32 R17, R17, R0, 0x1, P6 ;  /* 0x0000000011117211 */ /* 0x000fe400030f0eff */
[----:B----4-:R-:W-:Y:S02]  /*18930*/  PRMT R14, R14, 0x7632, R14 ;  /* 0x000076320e0e7816 */ /* 0x010fe4000000000e */
[----:B--2---:R-:W-:-:S05]  /*18940*/  PRMT R6, R24, 0x7632, R6 ;  /* 0x0000763218067816 */ /* 0x004fca0000000006 */
[----:B------:R0:W-:Y:S01]  /*18950*/  @P2 STG.E.U16 [R20.64], R6 ;  /* 0x0000000614002986 */ /* 0x0001e2000c101506 */
[----:B------:R-:W-:Y:S01]  /*18960*/  ISETP.LT.AND P2, PT, R2, c[0x0][0x17c], !P0 ;  /* 0x00005f0002007a0c */ /* 0x000fe20004741270 */
[----:B------:R-:W-:Y:S02]  /*18970*/  IMAD R2, R22, 0x2, R9 ;  /* 0x0000000216027824 */ /* 0x000fe400078e0209 */
[----:B------:R1:W-:Y:S01]  /*18980*/  @P5 STG.E.U16 [R16.64], R10 ;  /* 0x0000000a10005986 */ /* 0x0003e2000c101506 */
[-C--:B0-----:R-:W-:Y:S02]  /*18990*/  LEA R20, P6, R9, R3.reuse, 0x1 ;  /* 0x0000000309147211 */ /* 0x081fe400078c08ff */
[----:B---3--:R-:W-:Y:S02]  /*189a0*/  PRMT R6, R25, 0x7632, R6 ;  /* 0x0000763219067816 */ /* 0x008fe40000000006 */
[----:B------:R-:W-:Y:S01]  /*189b0*/  LEA.HI.X.SX32 R21, R9, R0, 0x1, P6 ;  /* 0x0000000009157211 */ /* 0x000fe200030f0eff */
[----:B------:R-:W2:Y:S01]  /*189c0*/  LDL.LU R25, [R1] ;  /* 0x0000000001197983 */ /* 0x000ea20000300800 */
[----:B-1----:R-:W-:Y:S01]  /*189d0*/  LEA R16, P6, R2, R3, 0x1 ;  /* 0x0000000302107211 */ /* 0x002fe200078c08ff */
[----:B------:R-:W-:-:S02]  /*189e0*/  IMAD R9, R22, 0x2, R2 ;  /* 0x0000000216097824 */ /* 0x000fc400078e0202 */
[----:B------:R0:W-:Y:S01]  /*189f0*/  @P4 STG.E.U16 [R20.64], R6 ;  /* 0x0000000614004986 */ /* 0x0001e2000c101506 */
[----:B------:R-:W-:Y:S02]  /*18a00*/  LEA.HI.X.SX32 R17, R2, R0, 0x1, P6 ;  /* 0x0000000002117211 */ /* 0x000fe400030f0eff */
[----:B------:R-:W-:Y:S01]  /*18a10*/  ISETP.LT.AND P5, PT, R4, c[0x0][0x17c], !P0 ;  /* 0x00005f0004007a0c */ /* 0x000fe200047a1270 */
[----:B------:R-:W-:Y:S01]  /*18a20*/  IMAD R2, R22, 0x2, R9 ;  /* 0x0000000216027824 */ /* 0x000fe200078e0209 */
[----:B------:R-:W-:Y:S02]  /*18a30*/  LEA R4, P6, R9, R3, 0x1 ;  /* 0x0000000309047211 */ /* 0x000fe400078c08ff */
[----:B0-----:R-:W-:Y:S02]  /*18a40*/  PRMT R6, R27, 0x7632, R6 ;  /* 0x000076321b067816 */ /* 0x001fe40000000006 */
[----:B------:R-:W-:Y:S01]  /*18a50*/  PRMT R10, R10, 0x7632, R10 ;  /* 0x000076320a0a7816 */ /* 0x000fe2000000000a */
[----:B------:R-:W3:Y:S04]  /*18a60*/  LDL.LU R27, [R1+0x10] ;  /* 0x00001000011b7983 */ /* 0x000ee80000300800 */
[----:B------:R0:W-:Y:S01]  /*18a70*/  @P3 STG.E.U16 [R16.64], R6 ;  /* 0x0000000610003986 */ /* 0x0001e2000c101506 */
[----:B------:R-:W-:-:S02]  /*18a80*/  ISETP.LT.AND P3, PT, R5, c[0x0][0x17c], !P0 ;  /* 0x00005f0005007a0c */ /* 0x000fc40004761270 */
[----:B------:R-:W-:Y:S01]  /*18a90*/  LEA.HI.X.SX32 R5, R9, R0, 0x1, P6 ;  /* 0x0000000009057211 */ /* 0x000fe200030f0eff */
[----:B------:R-:W4:Y:S01]  /*18aa0*/  LDL R21, [R1+0x17c] ;  /* 0x00017c0001157983 */ /* 0x000f220000100800 */
[----:B------:R-:W-:-:S03]  /*18ab0*/  PRMT R9, R6, 0x7632, R9 ;  /* 0x0000763206097816 */ /* 0x000fc60000000009 */
[----:B------:R-:W3:Y:S01]  /*18ac0*/  LDL.LU R24, [R1+0x14] ;  /* 0x0000140001187983 */ /* 0x000ee20000300800 */
[----:B0-----:R-:W-:Y:S01]  /*18ad0*/  LEA R16, P6, R2, R3, 0x1 ;  /* 0x0000000302107211 */ /* 0x001fe200078c08ff */
[----:B------:R-:W-:Y:S02]  /*18ae0*/  IMAD R6, R22, 0x2, R2 ;  /* 0x0000000216067824 */ /* 0x000fe400078e0202 */
[----:B------:R0:W-:Y:S01]  /*18af0*/  @P1 STG.E.U16 [R4.64], R9 ;  /* 0x0000000904001986 */ /* 0x0001e2000c101506 */
[----:B------:R-:W-:-:S03]  /*18b00*/  LEA.HI.X.SX32 R17, R2, R0, 0x1, P6 ;  /* 0x0000000002117211 */ /* 0x000fc600030f0eff */
[----:B------:R-:W3:Y:S04]  /*18b10*/  LDL R23, [R1+0x18c] ;  /* 0x00018c0001177983 */ /* 0x000ee80000100800 */
[----:B------:R-:W3:Y:S01]  /*18b20*/  LDL.LU R26, [R1+0x18] ;  /* 0x00001800011a7983 */ /* 0x000ee20000300800 */
[----:B0-----:R-:W-:-:S04]  /*18b30*/  LEA R4, P6, R6, R3, 0x1 ;  /* 0x0000000306047211 */ /* 0x001fc800078c08ff */
[----:B------:R-:W-:Y:S01]  /*18b40*/  LEA.HI.X.SX32 R5, R6, R0, 0x1, P6 ;  /* 0x0000000006057211 */ /* 0x000fe200030f0eff */
[----:B------:R0:W-:Y:S04]  /*18b50*/  @P2 STG.E.U16 [R16.64], R10 ;  /* 0x0000000a10002986 */ /* 0x0001e8000c101506 */
[----:B------:R1:W-:Y:S04]  /*18b60*/  @P5 STG.E.U16 [R4.64], R14 ;  /* 0x0000000e04005986 */ /* 0x0003e8000c101506 */
[----:B0-----:R-:W3:Y:S04]  /*18b70*/  LDL.LU R16, [R1+0x4] ;  /* 0x0000040001107983 */ /* 0x001ee80000300800 */
[----:B-1----:R-:W3:Y:S04]  /*18b80*/  LDL R14, [R1+0xbc] ;  /* 0x0000bc00010e7983 */ /* 0x002ee80000100800 */
[----:B------:R-:W4:Y:S01]  /*18b90*/  LDL R17, [R1+0x9c] ;  /* 0x00009c0001117983 */ /* 0x000f220000100800 */
[----:B------:R-:W-:Y:S01]  /*18ba0*/  IMAD R2, R22, 0x2, R6 ;  /* 0x0000000216027824 */ /* 0x000fe200078e0206 */
[----:B------:R-:W-:-:S02]  /*18bb0*/  ISETP.LT.AND P4, PT, R12, c[0x0][0x17c], !P0 ;  /* 0x00005f000c007a0c */ /* 0x000fc40004781270 */
[----:B------:R-:W-:Y:S01]  /*18bc0*/  ISETP.LT.AND P1, PT, R8, c[0x0][0x17c], !P0 ;  /* 0x00005f0008007a0c */ /* 0x000fe20004721270 */
[----:B------:R-:W-:Y:S01]  /*18bd0*/  IMAD R6, R22, 0x2, R2 ;  /* 0x0000000216067824 */ /* 0x000fe200078e0202 */
[-C--:B------:R-:W-:Y:S01]  /*18be0*/  LEA R8, P6, R2, R3.reuse, 0x1 ;  /* 0x0000000302087211 */ /* 0x080fe200078c08ff */
[----:B------:R-:W4:Y:S01]  /*18bf0*/  LDL R20, [R1+0x21c] ;  /* 0x00021c0001147983 */ /* 0x000f220000100800 */
[----:B------:R-:W-:Y:S02]  /*18c00*/  PRMT R18, R18, 0x7632, R18 ;  /* 0x0000763212127816 */ /* 0x000fe40000000012 */
[----:B------:R-:W-:Y:S01]  /*18c10*/  LEA.HI.X.SX32 R9, R2, R0, 0x1, P6 ;  /* 0x0000000002097211 */ /* 0x000fe200030f0eff */
[----:B------:R-:W-:Y:S01]  /*18c20*/  IMAD R2, R22, 0x2, R6 ;  /* 0x0000000216027824 */ /* 0x000fe200078e0206 */
[----:B------:R-:W-:-:S03]  /*18c30*/  LEA R4, P6, R6, R3, 0x1 ;  /* 0x0000000306047211 */ /* 0x000fc600078c08ff */
[----:B------:R0:W-:Y:S01]  /*18c40*/  @P4 STG.E.U16 [R8.64], R18 ;  /* 0x0000001208004986 */ /* 0x0001e2000c101506 */
[----:B------:R-:W-:Y:S02]  /*18c50*/  LEA.HI.X.SX32 R5, R6, R0, 0x1, P6 ;  /* 0x0000000006057211 */ /* 0x000fe400030f0eff */
[----:B0-----:R-:W-:-:S04]  /*18c60*/  LEA R8, P6, R2, R3, 0x1 ;  /* 0x0000000302087211 */ /* 0x001fc800078c08ff */
[----:B------:R-:W-:Y:S02]  /*18c70*/  LEA.HI.X.SX32 R9, R2, R0, 0x1, P6 ;  /* 0x0000000002097211 */ /* 0x000fe400030f0eff */
[----:B--2---:R-:W-:Y:S02]  /*18c80*/  ISETP.LT.AND P4, PT, R25, c[0x0][0x17c], !P0 ;  /* 0x00005f0019007a0c */ /* 0x004fe40004781270 */
[----:B------:R-:W2:Y:S04]  /*18c90*/  LDL.LU R25, [R1+0x1c] ;  /* 0x00001c0001197983 */ /* 0x000ea80000300800 */
[----:B---3--:R0:W-:Y:S01]  /*18ca0*/  @P3 STG.E.U16 [R4.64], R14 ;  /* 0x0000000e04003986 */ /* 0x0081e2000c101506 */
[----:B------:R-:W-:-:S03]  /*18cb0*/  ISETP.LT.AND P3, PT, R16, c[0x0][0x17c], !P0 ;  /* 0x00005f0010007a0c */ /* 0x000fc60004761270 */
[----:B----4-:R1:W-:Y:S01]  /*18cc0*/  @P1 STG.E.U16 [R8.64], R17 ;  /* 0x0000001108001986 */ /* 0x0103e2000c101506 */
[----:B------:R-:W-:-:S03]  /*18cd0*/  ISETP.LT.AND P1, PT, R27, c[0x0][0x17c], !P0 ;  /* 0x00005f001b007a0c */ /* 0x000fc60004721270 */
[----:B0-----:R-:W3:Y:S04]  /*18ce0*/  LDL R14, [R1+0x1dc] ;  /* 0x0001dc00010e7983 */ /* 0x001ee80000100800 */
[----:B------:R-:W4:Y:S04]  /*18cf0*/  LDL.LU R16, [R1+0x20] ;  /* 0x0000200001107983 */ /* 0x000f280000300800 */
[----:B------:R-:W4:Y:S01]  /*18d00*/  LDL R27, [R1+0x1ec] ;  /* 0x0001ec00011b7983 */ /* 0x000f220000100800 */
[----:B------:R-:W-:Y:S01]  /*18d10*/  IMAD R6, R22, 0x2, R2 ;  /* 0x0000000216067824 */ /* 0x000fe200078e0202 */
[----:B------:R-:W-:-:S02]  /*18d20*/  ISETP.LT.AND P2, PT, R13, c[0x0][0x17c], !P0 ;  /* 0x00005f000d007a0c */ /* 0x000fc40004741270 */
[----:B------:R-:W-:Y:S01]  /*18d30*/  ISETP.LT.AND P5, PT, R29, c[0x0][0x17c], !P0 ;  /* 0x00005f001d007a0c */ /* 0x000fe200047a1270 */
[----:B------:R-:W-:Y:S01]  /*18d40*/  IMAD R2, R22, 0x2, R6 ;  /* 0x0000000216027824 */ /* 0x000fe200078e0206 */
[CC--:B------:R-:W-:Y:S01]  /*18d50*/  LEA R4, P6, R6.reuse, R3.reuse, 0x1 ;  /* 0x0000000306047211 */ /* 0x0c0fe200078c08ff */
[----:B-1----:R-:W4:Y:S03]  /*18d60*/  LDL.LU R17, [R1+0x24] ;  /* 0x0000240001117983 */ /* 0x002f260000300800 */
[----:B------:R-:W-:Y:S01]  /*18d70*/  LEA.HI.X.SX32 R5, R6, R0, 0x1, P6 ;  /* 0x0000000006057211 */ /* 0x000fe200030f0eff */
[----:B------:R-:W-:Y:S01]  /*18d80*/  IMAD R6, R22, 0x2, R2 ;  /* 0x0000000216067824 */ /* 0x000fe200078e0202 */
[----:B------:R-:W-:-:S03]  /*18d90*/  LEA R8, P6, R2, R3, 0x1 ;  /* 0x0000000302087211 */ /* 0x000fc600078c08ff */
[----:B------:R0:W-:Y:S01]  /*18da0*/  @P2 STG.E.U16 [R4.64], R21 ;  /* 0x0000001504002986 */ /* 0x0001e2000c101506 */
[----:B------:R-:W-:Y:S01]  /*18db0*/  LEA.HI.X.SX32 R9, R2, R0, 0x1, P6 ;  /* 0x0000000002097211 */ /* 0x000fe200030f0eff */
[----:B------:R-:W-:Y:S01]  /*18dc0*/  IMAD R2, R22, 0x2, R6 ;  /* 0x0000000216027824 */ /* 0x000fe200078e0206 */
[----:B------:R-:W-:Y:S02]  /*18dd0*/  ISETP.LT.AND P2, PT, R24, c[0x0][0x17c], !P0 ;  /* 0x00005f0018007a0c */ /* 0x000fe40004741270 */
[----:B------:R-:W4:Y:S04]  /*18de0*/  LDL R24, [R1+0x1fc] ;  /* 0x0001fc0001187983 */ /* 0x000f280000100800 */
[----:B------:R1:W-:Y:S01]  /*18df0*/  @P5 STG.E.U16 [R8.64], R23 ;  /* 0x0000001708005986 */ /* 0x0003e2000c101506 */
[----:B0-----:R-:W-:-:S03]  /*18e00*/  LEA R4, P6, R6, R3, 0x1 ;  /* 0x0000000306047211 */ /* 0x001fc600078c08ff */
[----:B------:R-:W4:Y:S01]  /*18e10*/  LDL.LU R21, [R1+0x30] ;  /* 0x0000300001157983 */ /* 0x000f220000300800 */
[----:B------:R-:W-:Y:S02]  /*18e20*/  ISETP.LT.AND P5, PT, R26, c[0x0][0x17c], !P0 ;  /* 0x00005f001a007a0c */ /* 0x000fe400047a1270 */
[-C--:B------:R-:W-:Y:S01]  /*18e30*/  LEA.HI.X.SX32 R5, R6, R0.reuse, 0x1, P6 ;  /* 0x0000000006057211 */ /* 0x080fe200030f0eff */
[----:B------:R-:W4:Y:S01]  /*18e40*/  LDL R26, [R1+0x20c] ;  /* 0x00020c00011a7983 */ /* 0x000f220000100800 */
[----:B------:R-:W-:Y:S01]  /*18e50*/  IMAD R6, R22, 0x2, R2 ;  /* 0x0000000216067824 */ /* 0x000fe200078e0202 */
[C---:B-1----:R-:W-:Y:S02]  /*18e60*/  LEA R8, P6, R2.reuse, R3, 0x1 ;  /* 0x0000000302087211 */ /* 0x042fe400078c08ff */
[----:B------:R0:W-:Y:S02]  /*18e70*/  @P4 STG.E.U16 [R4.64], R20 ;  /* 0x0000001404004986 */ /* 0x0001e4000c101506 */
[----:B------:R-:W-:-:S02]  /*18e80*/  LEA.HI.X.SX32 R9, R2, R0, 0x1, P6 ;  /* 0x0000000002097211 */ /* 0x000fc400030f0eff */
[----:B------:R-:W4:Y:S01]  /*18e90*/  LDL.LU R23, [R1+0x34] ;  /* 0x0000340001177983 */ /* 0x000f220000300800 */
[----:B0-----:R-:W-:-:S03]  /*18ea0*/  LEA R4, P6, R6, R3, 0x1 ;  /* 0x0000000306047211 */ /* 0x001fc600078c08ff */
[----:B------:R-:W4:Y:S01]  /*18eb0*/  LDL R20, [R1+0x1ac] ;  /* 0x0001ac0001147983 */ /* 0x000f220000100800 */
[----:B------:R-:W-:Y:S02]  /*18ec0*/  LEA.HI.X.SX32 R5, R6, R0, 0x1, P6 ;  /* 0x0000000006057211 */ /* 0x000fe400030f0eff */
[----:B--2---:R-:W-:Y:S02]  /*18ed0*/  ISETP.LT.AND P4, PT, R25, c[0x0][0x17c], !P0 ;  /* 0x00005f0019007a0c */ /* 0x004fe40004781270 */
[----:B------:R-:W2:Y:S04]  /*18ee0*/  LDL.LU R25, [R1+0x38] ;  /* 0x0000380001197983 */ /* 0x000ea80000300800 */
[----:B---3--:R0:W-:Y:S04]  /*18ef0*/  @P3 STG.E.U16 [R8.64], R14 ;  /* 0x0000000e08003986 */ /* 0x0081e8000c101506 */
[----:B----4-:R1:W-:Y:S04]  /*18f00*/  @P1 STG.E.U16 [R4.64], R27 ;  /* 0x0000001b04001986 */ /* 0x0103e8000c101506 */
[----:B0-----:R-:W3:Y:S04]  /*18f10*/  LDL R14, [R1+0x1cc] ;  /* 0x0001cc00010e7983 */ /* 0x001ee80000100800 */
[----:B-1----:R-:W4:Y:S01]  /*18f20*/  LDL.LU R27, [R1+0x3c] ;  /* 0x00003c00011b7983 */ /* 0x002f220000300800 */
[----:B------:R-:W-:-:S04]  /*18f30*/  IMAD R2, R22, 0x2, R6 ;  /* 0x0000000216027824 */ /* 0x000fc800078e0206 */
[----:B------:R-:W-:Y:S01]  /*18f40*/  IMAD R6, R22, 0x2, R2 ;  /* 0x0000000216067824 */ /* 0x000fe200078e0202 */
[-C--:B------:R-:W-:Y:S02]  /*18f50*/  LEA R8, P6, R2, R3.reuse, 0x1 ;  /* 0x0000000302087211 */ /* 0x080fe400078c08ff */
[----:B------:R-:W-:Y:S02]  /*18f60*/  ISETP.LT.AND P3, PT, R16, c[0x0][0x17c], !P0 ;  /* 0x00005f0010007a0c */ /* 0x000fe40004761270 */
[-C--:B------:R-:W-:Y:S01]  /*18f70*/  LEA.HI.X.SX32 R9, R2, R0.reuse, 0x1, P6 ;  /* 0x0000000002097211 */ /* 0x080fe200030f0eff */
[----:B------:R-:W4:Y:S01]  /*18f80*/  LDL R16, [R1+0x1bc] ;  /* 0x0001bc0001107983 */ /* 0x000f220000100800 */
[----:B------:R-:W-:Y:S01]  /*18f90*/  LEA R4, P6, R6, R3, 0x1 ;  /* 0x0000000306047211 */ /* 0x000fe200078c08ff */
[----:B------:R-:W-:Y:S02]  /*18fa0*/  IMAD R2, R22, 0x2, R6 ;  /* 0x0000000216027824 */ /* 0x000fe400078e0206 */
[----:B------:R0:W-:Y:S01]  /*18fb0*/  @P2 STG.E.U16 [R8.64], R24 ;  /* 0x0000001808002986 */ /* 0x0001e2000c101506 */
[----:B------:R-:W-:Y:S01]  /*18fc0*/  LEA.HI.X.SX32 R5, R6, R0, 0x1, P6 ;  /* 0x0000000006057211 */ /* 0x000fe200030f0eff */
[----:B------:R-:W-:Y:S01]  /*18fd0*/  IMAD R6, R22, 0x2, R2 ;  /* 0x0000000216067824 */ /* 0x000fe200078e0202 */
[----:B------:R-:W-:-:S02]  /*18fe0*/  ISETP.LT.AND P1, PT, R17, c[0x0][0x17c], !P0 ;  /* 0x00005f0011007a0c */ /* 0x000fc40004721270 */
[----:B------:R-:W-:Y:S01]  /*18ff0*/  ISETP.LT.AND P2, PT, R21, c[0x0][0x17c], !P0 ;  /* 0x00005f0015007a0c */ /* 0x000fe20004741270 */
[----:B------:R1:W-:Y:S04]  /*19000*/  @P5 STG.E.U16 [R4.64], R26 ;  /* 0x0000001a04005986 */ /* 0x0003e8000c101506 */
[----:B0-----:R-:W4:Y:S01]  /*19010*/  LDL.LU R24, [R1+0x40] ;  /* 0x0000400001187983 */ /* 0x001f220000300800 */
[----:B------:R-:W-:-:S03]  /*19020*/  LEA R8, P6, R2, R3, 0x1 ;  /* 0x0000000302087211 */ /* 0x000fc600078c08ff */
[----:B------:R-:W4:Y:S01]  /*19030*/  LDL R17, [R1+0x19c] ;  /* 0x00019c0001117983 */ /* 0x000f220000100800 */
[----:B------:R-:W-:-:S03]  /*19040*/  LEA.HI.X.SX32 R9, R2, R0, 0x1, P6 ;  /* 0x0000000002097211 */ /* 0x000fc600030f0eff */
[----:B-1----:R-:W4:Y:S01]  /*19050*/  LDL.LU R26, [R1+0x44] ;  /* 0x00004400011a7983 */ /* 0x002f220000300800 */
[----:B------:R-:W-:-:S03]  /*19060*/  LEA R4, P6, R6, R3, 0x1 ;  /* 0x0000000306047211 */ /* 0x000fc600078c08ff */
[----:B------:R-:W4:Y:S01]  /*19070*/  LDL R21, [R1+0x14c] ;  /* 0x00014c0001157983 */ /* 0x000f220000100800 */
[----:B------:R-:W-:-:S03]  /*19080*/  ISETP.LT.AND P5, PT, R23, c[0x0][0x17c], !P0 ;  /* 0x00005f0017007a0c */ /* 0x000fc600047a1270 */
[----:B------:R-:W4:Y:S01]  /*19090*/  LDL.LU R23, [R1+0x48] ;  /* 0x0000480001177983 */ /* 0x000f220000300800 */
[----:B------:R-:W-:-:S03]  /*190a0*/  LEA.HI.X.SX32 R5, R6, R0, 0x1, P6 ;  /* 0x0000000006057211 */ /* 0x000fc600030f0eff */
[----:B------:R0:W-:Y:S04]  /*190b0*/  @P4 STG.E.U16 [R8.64], R20 ;  /* 0x0000001408004986 */ /* 0x0001e8000c101506 */
[----:B------:R-:W4:Y:S01]  /*190c0*/  LDL R29, [R1+0x16c] ;  /* 0x00016c00011d7983 */ /* 0x000f220000100800 */
[----:B--2---:R-:W-:-:S03]  /*190d0*/  ISETP.LT.AND P4, PT, R25, c[0x0][0x17c], !P0 ;  /* 0x00005f0019007a0c */ /* 0x004fc60004781270 */
[----:B------:R-:W2:Y:S04]  /*190e0*/  LDL.LU R25, [R1+0x4c] ;  /* 0x00004c0001197983 */ /* 0x000ea80000300800 */
[----:B0-----:R-:W2:Y:S04]  /*190f0*/  LDL.LU R20, [R1+0x13c] ;  /* 0x00013c0001147983 */ /* 0x001ea80000300800 */
[----:B---3--:R0:W-:Y:S01]  /*19100*/  @P3 STG.E.U16 [R4.64], R14 ;  /* 0x0000000e04003986 */ /* 0x0081e2000c101506 */
[----:B----4-:R-:W-:-:S03]  /*19110*/  ISETP.LT.AND P3, PT, R27, c[0x0][0x17c], !P0 ;  /* 0x00005f001b007a0c */ /* 0x010fc60004761270 */
[----:B------:R-:W3:Y:S01]  /*19120*/  LDL.LU R27, [R1+0x50] ;  /* 0x00005000011b7983 */ /* 0x000ee20000300800 */
[----:B------:R-:W-:-:S03]  /*19130*/  IMAD R2, R22, 0x2, R6 ;  /* 0x0000000216027824 */ /* 0x000fc600078e0206 */
[----:B0-----:R-:W4:Y:S01]  /*19140*/  LDL.LU R14, [R1+0x15c] ;  /* 0x00015c00010e7983 */ /* 0x001f220000300800 */
[----:B------:R-:W-:Y:S01]  /*19150*/  IMAD R6, R22, 0x2, R2 ;  /* 0x0000000216067824 */ /* 0x000fe200078e0202 */
[----:B------:R-:W-:-:S04]  /*19160*/  LEA R8, P6, R2, R3, 0x1 ;  /* 0x0000000302087211 */ /* 0x000fc800078c08ff */
[----:B------:R-:W-:Y:S01]  /*19170*/  LEA.HI.X.SX32 R9, R2, R0, 0x1, P6 ;  /* 0x0000000002097211 */ /* 0x000fe200030f0eff */
[----:B------:R-:W-:Y:S01]  /*19180*/  IMAD R2, R22, 0x2, R6 ;  /* 0x0000000216027824 */ /* 0x000fe200078e0206 */
[----:B------:R-:W-:-:S03]  /*19190*/  LEA R4, P6, R6, R3, 0x1 ;  /* 0x0000000306047211 */ /* 0x000fc600078c08ff */
[----:B------:R0:W-:Y:S01]  /*191a0*/  @P1 STG.E.U16 [R8.64], R16 ;  /* 0x0000001008001986 */ /* 0x0001e2000c101506 */
[-C--:B------:R-:W-:Y:S01]  /*191b0*/  LEA.HI.X.SX32 R5, R6, R0.reuse, 0x1, P6 ;  /* 0x0000000006057211 */ /* 0x080fe200030f0eff */
[----:B------:R-:W-:Y:S01]  /*191c0*/  IMAD R6, R22, 0x2, R2 ;  /* 0x0000000216067824 */ /* 0x000fe200078e0202 */
[----:B0-----:R-:W-:Y:S02]  /*191d0*/  LEA R8, P6, R2, R3, 0x1 ;  /* 0x0000000302087211 */ /* 0x001fe400078c08ff */
[----:B------:R-:W-:Y:S02]  /*191e0*/  ISETP.LT.AND P1, PT, R24, c[0x0][0x17c], !P0 ;  /* 0x00005f0018007a0c */ /* 0x000fe40004721270 */
[----:B------:R-:W4:Y:S01]  /*191f0*/  LDL.LU R24, [R1+0x54] ;  /* 0x0000540001187983 */ /* 0x000f220000300800 */
[----:B------:R-:W-:-:S03]  /*19200*/  LEA.HI.X.SX32 R9, R2, R0, 0x1, P6 ;  /* 0x0000000002097211 */ /* 0x000fc600030f0eff */
[----:B------:R-:W4:Y:S01]  /*19210*/  LDL.LU R16, [R1+0x12c] ;  /* 0x00012c0001107983 */ /* 0x000f220000300800 */
[----:B------:R-:W-:-:S03]  /*19220*/  IMAD R2, R22, 0x2, R6 ;  /* 0x0000000216027824 */ /* 0x000fc600078e0206 */
[----:B------:R0:W-:Y:S01]  /*19230*/  @P2 STG.E.U16 [R4.64], R17 ;  /* 0x0000001104002986 */ /* 0x0001e2000c101506 */
[----:B------:R-:W-:-:S03]  /*19240*/  ISETP.LT.AND P2, PT, R26, c[0x0][0x17c], !P0 ;  /* 0x00005f001a007a0c */ /* 0x000fc60004741270 */
[----:B------:R-:W4:Y:S04]  /*19250*/  LDL.LU R26, [R1+0x60] ;  /* 0x00006000011a7983 */ /* 0x000f280000300800 */
[----:B------:R1:W-:Y:S01]  /*19260*/  @P5 STG.E.U16 [R8.64], R21 ;  /* 0x0000001508005986 */ /* 0x0003e2000c101506 */
[CC--:B0-----:R-:W-:Y:S02]  /*19270*/  LEA R4, P6, R6.reuse, R3.reuse, 0x1 ;  /* 0x0000000306047211 */ /* 0x0c1fe400078c08ff */
[----:B------:R-:W-:Y:S02]  /*19280*/  ISETP.LT.AND P5, PT, R23, c[0x0][0x17c], !P0 ;  /* 0x00005f0017007a0c */ /* 0x000fe400047a1270 */
[----:B------:R-:W-:Y:S01]  /*19290*/  LEA.HI.X.SX32 R5, R6, R0, 0x1, P6 ;  /* 0x0000000006057211 */ /* 0x000fe200030f0eff */
[----:B-1----:R-:W4:Y:S01]  /*192a0*/  LDL R21, [R1+0x11c] ;  /* 0x00011c0001157983 */ /* 0x002f220000100800 */
[----:B------:R-:W-:-:S03]  /*192b0*/  LEA R8, P6, R2, R3, 0x1 ;  /* 0x0000000302087211 */ /* 0x000fc600078c08ff */
[----:B------:R-:W4:Y:S01]  /*192c0*/  LDL.LU R23, [R1+0x64] ;  /* 0x0000640001177983 */ /* 0x000f220000300800 */
[----:B------:R-:W-:-:S03]  /*192d0*/  LEA.HI.X.SX32 R9, R2, R0, 0x1, P6 ;  /* 0x0000000002097211 */ /* 0x000fc600030f0eff */
[----:B------:R-:W4:Y:S04]  /*192e0*/  LDL.LU R17, [R1+0xec] ;  /* 0x0000ec0001117983 */ /* 0x000f280000300800 */
[----:B------:R0:W-:Y:S01]  /*192f0*/  @P4 STG.E.U16 [R4.64], R29 ;  /* 0x0000001d04004986 */ /* 0x0001e2000c101506 */
[----:B--2---:R-:W-:-:S03]  /*19300*/  ISETP.LT.AND P4, PT, R25, c[0x0][0x17c], !P0 ;  /* 0x00005f0019007a0c */ /* 0x004fc60004781270 */
[----:B------:R-:W2:Y:S04]  /*19310*/  LDL.LU R25, [R1+0x68] ;  /* 0x0000680001197983 */ /* 0x000ea80000300800 */
[----:B------:R-:W2:Y:S04]  /*19320*/  LDL.LU R18, [R1+0x10c] ;  /* 0x00010c0001127983 */ /* 0x000ea80000300800 */
[----:B------:R1:W-:Y:S01]  /*19330*/  @P3 STG.E.U16 [R8.64], R20 ;  /* 0x0000001408003986 */ /* 0x0003e2000c101506 */
[----:B---3--:R-:W-:-:S03]  /*19340*/  ISETP.LT.AND P3, PT, R27, c[0x0][0x17c], !P0 ;  /* 0x00005f001b007a0c */ /* 0x008fc60004761270 */
[----:B------:R-:W3:Y:S01]  /*19350*/  LDL.LU R27, [R1+0x6c] ;  /* 0x00006c00011b7983 */ /* 0x000ee20000300800 */
[----:B------:R-:W-:-:S03]  /*19360*/  IMAD R6, R22, 0x2, R2 ;  /* 0x0000000216067824 */ /* 0x000fc600078e0202 */
[----:B0-----:R-:W3:Y:S01]  /*19370*/  LDL.LU R29, [R1+0xfc] ;  /* 0x0000fc00011d7983 */ /* 0x001ee20000300800 */
[----:B------:R-:W-:Y:S01]  /*19380*/  IMAD R2, R22, 0x2, R6 ;  /* 0x0000000216027824 */ /* 0x000fe200078e0206 */
[----:B------:R-:W-:-:S04]  /*19390*/  LEA R4, P6, R6, R3, 0x1 ;  /* 0x0000000306047211 */ /* 0x000fc800078c08ff */
[----:B------:R-:W-:Y:S01]  /*193a0*/  LEA.HI.X.SX32 R5, R6, R0, 0x1, P6 ;  /* 0x0000000006057211 */ /* 0x000fe200030f0eff */
[----:B------:R-:W-:Y:S01]  /*193b0*/  IMAD R6, R22, 0x2, R2 ;  /* 0x0000000216067824 */ /* 0x000fe200078e0202 */
[----:B-1----:R-:W-:-:S03]  /*193c0*/  LEA R8, P6, R2, R3, 0x1 ;  /* 0x0000000302087211 */ /* 0x002fc600078c08ff */
[----:B----4-:R0:W-:Y:S01]  /*193d0*/  @P1 STG.E.U16 [R4.64], R14 ;  /* 0x0000000e04001986 */ /* 0x0101e2000c101506 */
[----:B------:R-:W-:Y:S01]  /*193e0*/  LEA.HI.X.SX32 R9, R2, R0, 0x1, P6 ;  /* 0x0000000002097211 */ /* 0x000fe200030f0eff */
[----:B------:R-:W-:Y:S01]  /*193f0*/  IMAD R2, R22, 0x2, R6 ;  /* 0x0000000216027824 */ /* 0x000fe200078e0206 */
[----:B0-----:R-:W-:-:S04]  /*19400*/  LEA R4, P6, R6, R3, 0x1 ;  /* 0x0000000306047211 */ /* 0x001fc800078c08ff */
[----:B------:R-:W-:Y:S01]  /*19410*/  LEA.HI.X.SX32 R5, R6, R0, 0x1, P6 ;  /* 0x0000000006057211 */ /* 0x000fe200030f0eff */
[----:B------:R-:W-:Y:S01]  /*19420*/  IMAD R6, R22, 0x2, R2 ;  /* 0x0000000216067824 */ /* 0x000fe200078e0202 */
[----:B------:R0:W-:Y:S02]  /*19430*/  @P2 STG.E.U16 [R8.64], R16 ;  /* 0x0000001008002986 */ /* 0x0001e4000c101506 */
[----:B0-----:R-:W-:-:S04]  /*19440*/  LEA R8, P6, R2, R3, 0x1 ;  /* 0x0000000302087211 */ /* 0x001fc800078c08ff */
[----:B------:R-:W-:Y:S01]  /*19450*/  LEA.HI.X.SX32 R9, R2, R0, 0x1, P6 ;  /* 0x0000000002097211 */ /* 0x000fe200030f0eff */
[----:B------:R-:W-:Y:S01]  /*19460*/  IMAD R2, R22, 0x2, R6 ;  /* 0x0000000216027824 */ /* 0x000fe200078e0206 */
[----:B------:R0:W-:Y:S01]  /*19470*/  @P5 STG.E.U16 [R4.64], R21 ;  /* 0x0000001504005986 */ /* 0x0001e2000c101506 */
[----:B------:R-:W-:Y:S02]  /*19480*/  ISETP.LT.AND P1, PT, R24, c[0x0][0x17c], !P0 ;  /* 0x00005f0018007a0c */ /* 0x000fe40004721270 */
[----:B------:R-:W-:Y:S01]  /*19490*/  ISETP.LT.AND P2, PT, R26, c[0x0][0x17c], !P0 ;  /* 0x00005f001a007a0c */ /* 0x000fe20004741270 */
[----:B------:R-:W4:Y:S04]  /*194a0*/  LDL.LU R24, [R1+0xdc] ;  /* 0x0000dc0001187983 */ /* 0x000f280000300800 */
[----:B------:R1:W-:Y:S01]  /*194b0*/  @P4 STG.E.U16 [R8.64], R17 ;  /* 0x0000001108004986 */ /* 0x0003e2000c101506 */
[----:B0-----:R-:W-:-:S03]  /*194c0*/  LEA R4, P6, R6, R3, 0x1 ;  /* 0x0000000306047211 */ /* 0x001fc600078c08ff */
[----:B------:R-:W4:Y:S01]  /*194d0*/  LDL.LU R26, [R1+0x2c] ;  /* 0x00002c00011a7983 */ /* 0x000f220000300800 */
[----:B------:R-:W-:Y:S01]  /*194e0*/  LEA.HI.X.SX32 R5, R6, R0, 0x1, P6 ;  /* 0x0000000006057211 */ /* 0x000fe200030f0eff */
[----:B------:R-:W-:Y:S01]  /*194f0*/  IMAD R6, R22, 0x2, R2 ;  /* 0x0000000216067824 */ /* 0x000fe200078e0202 */
[----:B------:R-:W-:Y:S01]  /*19500*/  ISETP.LT.AND P5, PT, R23, c[0x0][0x17c], !P0 ;  /* 0x00005f0017007a0c */ /* 0x000fe200047a1270 */
[----:B------:R-:W4:Y:S01]  /*19510*/  LDL.LU R21, [R1+0xcc] ;  /* 0x0000cc0001157983 */ /* 0x000f220000300800 */
[----:B-1----:R-:W-:-:S03]  /*19520*/  LEA R8, P6, R2, R3, 0x1 ;  /* 0x0000000302087211 */ /* 0x002fc600078c08ff */
[----:B------:R-:W4:Y:S01]  /*19530*/  LDL.LU R23, [R1+0x7c] ;  /* 0x00007c0001177983 */ /* 0x000f220000300800 */
[----:B------:R-:W-:Y:S01]  /*19540*/  LEA.HI.X.SX32 R9, R2, R0, 0x1, P6 ;  /* 0x0000000002097211 */ /* 0x000fe200030f0eff */
[----:B------:R-:W-:Y:S01]  /*19550*/  IMAD R2, R22, 0x2, R6 ;  /* 0x0000000216027824 */ /* 0x000fe200078e0206 */
[----:B--2---:R-:W-:Y:S02]  /*19560*/  ISETP.LT.AND P4, PT, R25, c[0x0][0x17c], !P0 ;  /* 0x00005f0019007a0c */ /* 0x004fe40004781270 */
[----:B------:R-:W2:Y:S04]  /*19570*/  LDL.LU R25, [R1+0x5c] ;  /* 0x00005c0001197983 */ /* 0x000ea80000300800 */
[----:B------:R0:W-:Y:S02]  /*19580*/  @P3 STG.E.U16 [R4.64], R18 ;  /* 0x0000001204003986 */ /* 0x0001e4000c101506 */
[----:B0-----:R-:W-:-:S04]  /*19590*/  LEA R4, P6, R6, R3, 0x1 ;  /* 0x0000000306047211 */ /* 0x001fc800078c08ff */
[----:B------:R-:W-:Y:S02]  /*195a0*/  LEA.HI.X.SX32 R5, R6, R0, 0x1, P6 ;  /* 0x0000000006057211 */ /* 0x000fe400030f0eff */
[----:B---3--:R-:W-:Y:S02]  /*195b0*/  ISETP.LT.AND P3, PT, R27, c[0x0][0x17c], !P0 ;  /* 0x00005f001b007a0c */ /* 0x008fe40004761270 */
[----:B------:R-:W3:Y:S04]  /*195c0*/  LDL.LU R27, [R1+0xc] ;  /* 0x00000c00011b7983 */ /* 0x000ee80000300800 */
[----:B------:R-:W2:Y:S04]  /*195d0*/  LDL.LU R6, [R1+0x70] ;  /* 0x0000700001067983 */ /* 0x000ea80000300800 */
[----:B------:R0:W-:Y:S02]  /*195e0*/  @P1 STG.E.U16 [R8.64], R29 ;  /* 0x0000001d08001986 */ /* 0x0001e4000c101506 */
[----:B0-----:R-:W-:-:S04]  /*195f0*/  LEA R8, P6, R2, R3, 0x1 ;  /* 0x0000000302087211 */ /* 0x001fc800078c08ff */
[----:B------:R-:W-:Y:S02]  /*19600*/  LEA.HI.X.SX32 R9, R2, R0, 0x1, P6 ;  /* 0x0000000002097211 */ /* 0x000fe400030f0eff */
[----:B--2---:R-:W-:Y:S01]  /*19610*/  ISETP.LT.AND P1, PT, R6, c[0x0][0x17c], !P0 ;  /* 0x00005f0006007a0c */ /* 0x004fe20004721270 */
[----:B------:R-:W-:Y:S02]  /*19620*/  IMAD R6, R22, 0x2, R2 ;  /* 0x0000000216067824 */ /* 0x000fe400078e0202 */
[----:B------:R-:W2:Y:S04]  /*19630*/  LDL.LU R2, [R1+0x74] ;  /* 0x0000740001027983 */ /* 0x000ea80000300800 */
[----:B----4-:R0:W-:Y:S02]  /*19640*/  @P2 STG.E.U16 [R4.64], R24 ;  /* 0x0000001804002986 */ /* 0x0101e4000c101506 */
[----:B0-----:R-:W-:-:S04]  /*19650*/  LEA R4, P6, R6, R3, 0x1 ;  /* 0x0000000306047211 */ /* 0x001fc800078c08ff */
[----:B------:R-:W-:Y:S02]  /*19660*/  LEA.HI.X.SX32 R5, R6, R0, 0x1, P6 ;  /* 0x0000000006057211 */ /* 0x000fe400030f0eff */
[----:B--2---:R-:W-:Y:S01]  /*19670*/  ISETP.LT.AND P2, PT, R2, c[0x0][0x17c], !P0 ;  /* 0x00005f0002007a0c */ /* 0x004fe20004741270 */
[----:B------:R-:W-:Y:S02]  /*19680*/  IMAD R2, R22, 0x2, R6 ;  /* 0x0000000216027824 */ /* 0x000fe400078e0206 */
[----:B------:R-:W2:Y:S04]  /*19690*/  LDL.LU R6, [R1+0x80] ;  /* 0x0000800001067983 */ /* 0x000ea80000300800 */
[----:B------:R0:W-:Y:S02]  /*196a0*/  @P5 STG.E.U16 [R8.64], R26 ;  /* 0x0000001a08005986 */ /* 0x0001e4000c101506 */
[----:B0-----:R-:W-:-:S04]  /*196b0*/  LEA R8, P6, R2, R3, 0x1 ;  /* 0x0000000302087211 */ /* 0x001fc800078c08ff */
[----:B------:R-:W-:Y:S01]  /*196c0*/  LEA.HI.X.SX32 R9, R2, R0, 0x1, P6 ;  /* 0x0000000002097211 */ /* 0x000fe200030f0eff */
[----:B------:R0:W-:Y:S04]  /*196d0*/  @P4 STG.E.U16 [R4.64], R21 ;  /* 0x0000001504004986 */ /* 0x0001e8000c101506 */
[----:B------:R1:W-:Y:S01]  /*196e0*/  @P3 STG.E.U16 [R8.64], R23 ;  /* 0x0000001708003986 */ /* 0x0003e2000c101506 */
[----:B------:R-:W-:Y:S02]  /*196f0*/  ISETP.LT.AND P3, PT, R7, c[0x0][0x17c], !P0 ;  /* 0x00005f0007007a0c */ /* 0x000fe40004761270 */
[----:B--2---:R-:W-:Y:S01]  /*19700*/  ISETP.LT.AND P5, PT, R6, c[0x0][0x17c], !P0 ;  /* 0x00005f0006007a0c */ /* 0x004fe200047a1270 */
[----:B------:R-:W-:Y:S02]  /*19710*/  IMAD R6, R22, 0x2, R2 ;  /* 0x0000000216067824 */ /* 0x000fe400078e0202 */
[----:B------:R-:W2:Y:S04]  /*19720*/  LDL.LU R2, [R1+0x84] ;  /* 0x0000840001027983 */ /* 0x000ea80000300800 */
[----:B------:R-:W4:Y:S01]  /*19730*/  LDL.LU R7, [R1+0x66c] ;  /* 0x00066c0001077983 */ /* 0x000f220000300800 */
[----:B0-----:R-:W-:-:S04]  /*19740*/  LEA R4, P6, R6, R3, 0x1 ;  /* 0x0000000306047211 */ /* 0x001fc800078c08ff */
[----:B------:R-:W-:-:S05]  /*19750*/  LEA.HI.X.SX32 R5, R6, R0, 0x1, P6 ;  /* 0x0000000006057211 */ /* 0x000fca00030f0eff */
[----:B------:R0:W-:Y:S01]  /*19760*/  @P1 STG.E.U16 [R4.64], R25 ;  /* 0x0000001904001986 */ /* 0x0001e2000c101506 */
[----:B------:R-:W-:-:S03]  /*19770*/  ISETP.LT.AND P1, PT, R11, c[0x0][0x17c], !P0 ;  /* 0x00005f000b007a0c */ /* 0x000fc60004721270 */
[----:B------:R-:W4:Y:S01]  /*19780*/  LDL.LU R11, [R1+0x668] ;  /* 0x00066800010b7983 */ /* 0x000f220000300800 */
[----:B--2---:R-:W-:Y:S01]  /*19790*/  ISETP.LT.AND P4, PT, R2, c[0x0][0x17c], !P0 ;  /* 0x00005f0002007a0c */ /* 0x004fe20004781270 */
[----:B------:R-:W-:-:S04]  /*197a0*/  IMAD R2, R22, 0x2, R6 ;  /* 0x0000000216027824 */ /* 0x000fc800078e0206 */
[----:B------:R-:W-:Y:S01]  /*197b0*/  IMAD R6, R22, 0x2, R2 ;  /* 0x0000000216067824 */ /* 0x000fe200078e0202 */
[----:B-1----:R-:W-:-:S04]  /*197c0*/  LEA R8, P6, R2, R3, 0x1 ;  /* 0x0000000302087211 */ /* 0x002fc800078c08ff */
[----:B------:R-:W-:Y:S01]  /*197d0*/  LEA.HI.X.SX32 R9, R2, R0, 0x1, P6 ;  /* 0x0000000002097211 */ /* 0x000fe200030f0eff */
[----:B------:R-:W-:Y:S01]  /*197e0*/  IMAD R2, R22, 0x2, R6 ;  /* 0x0000000216027824 */ /* 0x000fe200078e0206 */
[----:B0-----:R-:W-:-:S03]  /*197f0*/  LEA R4, P6, R6, R3, 0x1 ;  /* 0x0000000306047211 */ /* 0x001fc600078c08ff */
[----:B---3--:R0:W-:Y:S01]  /*19800*/  @P2 STG.E.U16 [R8.64], R27 ;  /* 0x0000001b08002986 */ /* 0x0081e2000c101506 */
[----:B------:R-:W-:Y:S01]  /*19810*/  LEA.HI.X.SX32 R5, R6, R0, 0x1, P6 ;  /* 0x0000000006057211 */ /* 0x000fe200030f0eff */
[----:B------:R-:W-:Y:S01]  /*19820*/  IMAD R6, R22, 0x2, R2 ;  /* 0x0000000216067824 */ /* 0x000fe200078e0202 */
[----:B------:R-:W-:Y:S02]  /*19830*/  ISETP.LT.AND P2, PT, R15, c[0x0][0x17c], !P0 ;  /* 0x00005f000f007a0c */ /* 0x000fe40004741270 */
[----:B------:R-:W2:Y:S01]  /*19840*/  LDL.LU R15, [R1+0x664] ;  /* 0x00066400010f7983 */ /* 0x000ea20000300800 */
[----:B0-----:R-:W-:-:S03]  /*19850*/  LEA R8, P6, R2, R3, 0x1 ;  /* 0x0000000302087211 */ /* 0x001fc600078c08ff */
[----:B----4-:R0:W-:Y:S01]  /*19860*/  @P5 STG.E.U16 [R4.64], R7 ;  /* 0x0000000704005986 */ /* 0x0101e2000c101506 */
[----:B------:R-:W-:Y:S01]  /*19870*/  LEA.HI.X.SX32 R9, R2, R0, 0x1, P6 ;  /* 0x0000000002097211 */ /* 0x000fe200030f0eff */
[----:B------:R-:W-:Y:S01]  /*19880*/  IMAD R2, R22, 0x2, R6 ;  /* 0x0000000216027824 */ /* 0x000fe200078e0206 */
[----:B------:R-:W-:Y:S02]  /*19890*/  ISETP.LT.AND P5, PT, R19, c[0x0][0x17c], !P0 ;  /* 0x00005f0013007a0c */ /* 0x000fe400047a1270 */
[----:B------:R-:W3:Y:S01]  /*198a0*/  LDL.LU R19, [R1+0x660] ;  /* 0x0006600001137983 */ /* 0x000ee20000300800 */
[----:B0-----:R-:W-:-:S04]  /*198b0*/  LEA R4, P6, R6, R3, 0x1 ;  /* 0x0000000306047211 */ /* 0x001fc800078c08ff */
[----:B------:R-:W-:Y:S02]  /*198c0*/  LEA.HI.X.SX32 R5, R6, R0, 0x1, P6 ;  /* 0x0000000006057211 */ /* 0x000fe400030f0eff */
[----:B------:R-:W4:Y:S04]  /*198d0*/  LDL.LU R6, [R1+0x98] ;  /* 0x0000980001067983 */ /* 0x000f280000300800 */
[----:B------:R0:W-:Y:S02]  /*198e0*/  @P4 STG.E.U16 [R8.64], R11 ;  /* 0x0000000b08004986 */ /* 0x0001e4000c101506 */
[----:B0-----:R-:W-:-:S04]  /*198f0*/  LEA R8, P6, R2, R3, 0x1 ;  /* 0x0000000302087211 */ /* 0x001fc800078c08ff */
[----:B------:R-:W-:Y:S01]  /*19900*/  LEA.HI.X.SX32 R9, R2, R0, 0x1, P6 ;  /* 0x0000000002097211 */ /* 0x000fe200030f0eff */
[----:B--2---:R0:W-:Y:S01]  /*19910*/  @P3 STG.E.U16 [R4.64], R15 ;  /* 0x0000000f04003986 */ /* 0x0041e2000c101506 */
[----:B----4-:R-:W-:Y:S01]  /*19920*/  ISETP.LT.AND P4, PT, R6, c[0x0][0x17c], !P0 ;  /* 0x00005f0006007a0c */ /* 0x010fe20004781270 */
[----:B------:R-:W-:Y:S02]  /*19930*/  IMAD R6, R22, 0x2, R2 ;  /* 0x0000000216067824 */ /* 0x000fe400078e0202 */
[----:B------:R-:W2:Y:S04]  /*19940*/  LDL.LU R2, [R1+0xa0] ;  /* 0x0000a00001027983 */ /* 0x000ea80000300800 */
[----:B0-----:R-:W4:Y:S01]  /*19950*/  LDL.LU R5, [R1+0xa4] ;  /* 0x0000a40001057983 */ /* 0x001f220000300800 */
[----:B------:R-:W-:-:S03]  /*19960*/  LEA R4, P6, R6, R3, 0x1 ;  /* 0x0000000306047211 */ /* 0x000fc600078c08ff */
[----:B---3--:R0:W-:Y:S01]  /*19970*/  @P1 STG.E.U16 [R8.64], R19 ;  /* 0x0000001308001986 */ /* 0x0081e2000c101506 */
[----:B--2---:R-:W-:Y:S01]  /*19980*/  ISETP.LT.AND P3, PT, R2, c[0x0][0x17c], !P0 ;  /* 0x00005f0002007a0c */ /* 0x004fe20004761270 */
[----:B------:R-:W-:Y:S01]  /*19990*/  IMAD R2, R22, 0x2, R6 ;  /* 0x0000000216027824 */ /* 0x000fe200078e0206 */
[----:B----4-:R-:W-:Y:S02]  /*199a0*/  ISETP.LT.AND P1, PT, R5, c[0x0][0x17c], !P0 ;  /* 0x00005f0005007a0c */ /* 0x010fe40004721270 */
[----:B------:R-:W-:Y:S02]  /*199b0*/  LEA.HI.X.SX32 R5, R6, R0, 0x1, P6 ;  /* 0x0000000006057211 */ /* 0x000fe400030f0eff */
[----:B------:R-:W2:Y:S04]  /*199c0*/  LDL.LU R6, [R1+0x9c] ;  /* 0x00009c0001067983 */ /* 0x000ea80000300800 */
[----:B0-----:R-:W3:Y:S01]  /*199d0*/  LDL.LU R9, [R1+0xbc] ;  /* 0x0000bc0001097983 */ /* 0x001ee20000300800 */
[----:B------:R-:W-:-:S02]  /*199e0*/  LEA R8, P6, R2, R3, 0x1 ;  /* 0x0000000302087211 */ /* 0x000fc400078c08ff */
[----:B--2---:R-:W-:Y:S02]  /*199f0*/  PRMT R7, R6, 0x7632, R7 ;  /* 0x0000763206077816 */ /* 0x004fe40000000007 */
[----:B---3--:R-:W-:Y:S01]  /*19a00*/  PRMT R10, R9, 0x7632, R10 ;  /* 0x00007632090a7816 */ /* 0x008fe2000000000a */
[----:B------:R-:W-:Y:S01]  /*19a10*/  IMAD R6, R22, 0x2, R2 ;  /* 0x0000000216067824 */ /* 0x000fe200078e0202 */
[----:B------:R-:W-:Y:S02]  /*19a20*/  LEA.HI.X.SX32 R9, R2, R0, 0x1, P6 ;  /* 0x0000000002097211 */ /* 0x000fe400030f0eff */
[----:B------:R-:W2:Y:S04]  /*19a30*/  LDL.LU R2, [R1+0xa8] ;  /* 0x0000a80001027983 */ /* 0x000ea80000300800 */
[----:B------:R0:W-:Y:S04]  /*19a40*/  @P2 STG.E.U16 [R4.64], R10 ;  /* 0x0000000a04002986 */ /* 0x0001e8000c101506 */
[----:B0-----:R-:W3:Y:S01]  /*19a50*/  LDL.LU R5, [R1+0xac] ;  /* 0x0000ac0001057983 */ /* 0x001ee20000300800 */
[----:B------:R-:W-:-:S03]  /*19a60*/  LEA R4, P6, R6, R3, 0x1 ;  /* 0x0000000306047211 */ /* 0x000fc600078c08ff */
[----:B------:R0:W-:Y:S04]  /*19a70*/  @P5 STG.E.U16 [R8.64], R7 ;  /* 0x0000000708005986 */ /* 0x0001e8000c101506 */
[----:B0-----:R-:W4:Y:S01]  /*19a80*/  LDL.LU R9, [R1+0x17c] ;  /* 0x00017c0001097983 */ /* 0x001f220000300800 */
[----:B--2---:R-:W-:Y:S01]  /*19a90*/  ISETP.LT.AND P2, PT, R2, c[0x0][0x17c], !P0 ;  /* 0x00005f0002007a0c */ /* 0x004fe20004741270 */
[----:B------:R-:W-:Y:S01]  /*19aa0*/  IMAD R2, R22, 0x2, R6 ;  /* 0x0000000216027824 */ /* 0x000fe200078e0206 */
[----:B---3--:R-:W-:Y:S02]  /*19ab0*/  ISETP.LT.AND P5, PT, R5, c[0x0][0x17c], !P0 ;  /* 0x00005f0005007a0c */ /* 0x008fe400047a1270 */
[----:B------:R-:W-:Y:S02]  /*19ac0*/  LEA.HI.X.SX32 R5, R6, R0, 0x1, P6 ;  /* 0x0000000006057211 */ /* 0x000fe400030f0eff */
[----:B------:R-:W2:Y:S01]  /*19ad0*/  LDL.LU R6, [R1+0x18c] ;  /* 0x00018c0001067983 */ /* 0x000ea20000300800 */
[----:B------:R-:W-:-:S02]  /*19ae0*/  LEA R8, P6, R2, R3, 0x1 ;  /* 0x0000000302087211 */ /* 0x000fc400078c08ff */
[----:B----4-:R-:W-:Y:S02]  /*19af0*/  PRMT R10, R9, 0x7632, R10 ;  /* 0x00007632090a7816 */ /* 0x010fe4000000000a */
[----:B------:R-:W-:-:S03]  /*19b00*/  LEA.HI.X.SX32 R9, R2, R0, 0x1, P6 ;  /* 0x0000000002097211 */ /* 0x000fc600030f0eff */
[----:B------:R0:W-:Y:S01]  /*19b10*/  @P4 STG.E.U16 [R4.64], R10 ;  /* 0x0000000a04004986 */ /* 0x0001e2000c101506 */
[----:B--2---:R-:W-:Y:S01]  /*19b20*/  PRMT R7, R6, 0x7632, R7 ;  /* 0x0000763206077816 */ /* 0x004fe20000000007 */
[----:B------:R-:W-:Y:S02]  /*19b30*/  IMAD R6, R22, 0x2, R2 ;  /* 0x0000000216067824 */ /* 0x000fe400078e0202 */
[----:B------:R-:W2:Y:S04]  /*19b40*/  LDL.LU R2, [R1+0xb0] ;  /* 0x0000b00001027983 */ /* 0x000ea80000300800 */
[----:B0-----:R-:W3:Y:S01]  /*19b50*/  LDL.LU R5, [R1+0xb4] ;  /* 0x0000b40001057983 */ /* 0x001ee20000300800 */
[----:B------:R-:W-:-:S03]  /*19b60*/  LEA R4, P6, R6, R3, 0x1 ;  /* 0x0000000306047211 */ /* 0x000fc600078c08ff */
[----:B------:R0:W-:Y:S01]  /*19b70*/  @P3 STG.E.U16 [R8.64], R7 ;  /* 0x0000000708003986 */ /* 0x0001e2000c101506 */
[----:B--2---:R-:W-:Y:S01]  /*19b80*/  ISETP.LT.AND P4, PT, R2, c[0x0][0x17c], !P0 ;  /* 0x00005f0002007a0c */ /* 0x004fe20004781270 */
[----:B------:R-:W-:Y:S01]  /*19b90*/  IMAD R2, R22, 0x2, R6 ;  /* 0x0000000216027824 */ /* 0x000fe200078e0206 */
[----:B---3--:R-:W-:Y:S02]  /*19ba0*/  ISETP.LT.AND P3, PT, R5, c[0x0][0x17c], !P0 ;  /* 0x00005f0005007a0c */ /* 0x008fe40004761270 */
        /* <DEDUP_REMOVED lines=10> */
[----:B0-----:R-:W3:Y:S04]  /*19c50*/  LDL.LU R5, [R1+0xb8] ;  /* 0x0000b80001057983 */ /* 0x001ee80000300800 */
[----:B------:R0:W-:Y:S01]  /*19c60*/  @P2 STG.E.U16 [R8.64], R7 ;  /* 0x0000000708002986 */ /* 0x0001e2000c101506 */
[----:B---3--:R-:W-:-:S03]  /*19c70*/  ISETP.LT.AND P1, PT, R5, c[0x0][0x17c], !P0 ;  /* 0x00005f0005007a0c */ /* 0x008fc60004721270 */
[----:B------:R-:W3:Y:S04]  /*19c80*/  LDL.LU R5, [R1+0xc0] ;  /* 0x0000c00001057983 */ /* 0x000ee80000300800 */
[----:B0-----:R-:W4:Y:S01]  /*19c90*/  LDL.LU R8, [R1+0x1ec] ;  /* 0x0001ec0001087983 */ /* 0x001f220000300800 */
[----:B------:R-:W-:Y:S01]  /*19ca0*/  LEA R4, P6, R6, R3, 0x1 ;  /* 0x0000000306047211 */ /* 0x000fe200078c08ff */
[--C-:B------:R-:W-:Y:S01]  /*19cb0*/  IMAD R9, R22, 0x2, R6.reuse ;  /* 0x0000000216097824 */ /* 0x100fe200078e0206 */
[----:B---3--:R-:W-:Y:S02]  /*19cc0*/  ISETP.LT.AND P2, PT, R5, c[0x0][0x17c], !P0 ;  /* 0x00005f0005007a0c */ /* 0x008fe40004741270 */
[----:B------:R-:W-:Y:S02]  /*19cd0*/  LEA.HI.X.SX32 R5, R6, R0, 0x1, P6 ;  /* 0x0000000006057211 */ /* 0x000fe400030f0eff */
[----:B----4-:R-:W-:-:S05]  /*19ce0*/  PRMT R6, R8, 0x7632, R6 ;  /* 0x0000763208067816 */ /* 0x010fca0000000006 */
[----:B------:R0:W-:Y:S04]  /*19cf0*/  @P5 STG.E.U16 [R4.64], R6 ;  /* 0x0000000604005986 */ /* 0x0001e8000c101506 */
[----:B0-----:R-:W3:Y:S01]  /*19d00*/  LDL.LU R5, [R1+0xc4] ;  /* 0x0000c40001057983 */ /* 0x001ee20000300800 */
[C---:B------:R-:W-:Y:S02]  /*19d10*/  LEA R8, P6, R9.reuse, R3, 0x1 ;  /* 0x0000000309087211 */ /* 0x040fe400078c08ff */
[----:B--2---:R-:W-:Y:S01]  /*19d20*/  PRMT R7, R2, 0x7632, R7 ;  /* 0x0000763202077816 */ /* 0x004fe20000000007 */
[----:B------:R-:W-:Y:S01]  /*19d30*/  IMAD R2, R22, 0x2, R9 ;  /* 0x0000000216027824 */ /* 0x000fe200078e0209 */
[----:B------:R-:W-:Y:S02]  /*19d40*/  LEA.HI.X.SX32 R9, R9, R0, 0x1, P6 ;  /* 0x0000000009097211 */ /* 0x000fe400030f0eff */
[----:B---3--:R-:W-:-:S02]  /*19d50*/  ISETP.LT.AND P5, PT, R5, c[0x0][0x17c], !P0 ;  /* 0x00005f0005007a0c */ /* 0x008fc400047a1270 */
[----:B------:R-:W2:Y:S01]  /*19d60*/  LDL.LU R5, [R1+0xd0] ;  /* 0x0000d00001057983 */ /* 0x000ea20000300800 */
[-C--:B------:R-:W-:Y:S01]  /*19d70*/  LEA R4, P6, R2, R3.reuse, 0x1 ;  /* 0x0000000302047211 */ /* 0x080fe200078c08ff */
[----:B------:R-:W-:Y:S02]  /*19d80*/  IMAD R6, R22, 0x2, R2 ;  /* 0x0000000216067824 */ /* 0x000fe400078e0202 */
[----:B------:R0:W-:Y:S01]  /*19d90*/  @P4 STG.E.U16 [R8.64], R7 ;  /* 0x0000000708004986 */ /* 0x0001e2000c101506 */
[----:B--2---:R-:W-:Y:S02]  /*19da0*/  ISETP.LT.AND P4, PT, R5, c[0x0][0x17c], !P0 ;  /* 0x00005f0005007a0c */ /* 0x004fe40004781270 */
        /* <DEDUP_REMOVED lines=36> */
[----:B--2---:R-:W-:Y:S01]  /*19ff0*/  PRMT R12, R2, 0x7632, R12 ;  /* 0x00007632020c7816 */ /* 0x004fe2000000000c */
[----:B------:R-:W-:Y:S01]  /*1a000*/  IMAD R2, R22, 0x2, R6 ;  /* 0x0000000216027824 */ /* 0x000fe200078e0206 */
[----:B---3--:R-:W-:Y:S02]  /*1a010*/  PRMT R10, R9, 0x7632, R10 ;  /* 0x00007632090a7816 */ /* 0x008fe4000000000a */
[----:B------:R-:W-:Y:S02]  /*1a020*/  LEA.HI.X.SX32 R9, R6, R0, 0x1, P6 ;  /* 0x0000000006097211 */ /* 0x000fe400030f0eff */
[----:B------:R-:W2:Y:S04]  /*1a030*/  LDL.LU R6, [R1+0xf4] ;  /* 0x0000f40001067983 */ /* 0x000ea80000300800 */
[----:B------:R0:W-:Y:S04]  /*1a040*/  @P4 STG.E.U16 [R4.64], R10 ;  /* 0x0000000a04004986 */ /* 0x0001e8000c101506 */
[----:B------:R1:W-:Y:S04]  /*1a050*/  @P3 STG.E.U16 [R8.64], R12 ;  /* 0x0000000c08003986 */ /* 0x0003e8000c101506 */
[----:B0-----:R-:W3:Y:S04]  /*1a060*/  LDL.LU R5, [R1+0x100] ;  /* 0x0001000001057983 */ /* 0x001ee80000300800 */
[----:B-1----:R-:W4:Y:S01]  /*1a070*/  LDL.LU R9, [R1+0x16c] ;  /* 0x00016c0001097983 */ /* 0x002f220000300800 */
[----:B------:R-:W-:-:S02]  /*1a080*/  LEA R4, P6, R2, R3, 0x1 ;  /* 0x0000000302047211 */ /* 0x000fc400078c08ff */
[----:B------:R-:W-:Y:S02]  /*1a090*/  PRMT R11, R20, 0x7632, R11 ;  /* 0x00007632140b7816 */ /* 0x000fe4000000000b */
[----:B------:R-:W4:Y:S01]  /*1a0a0*/  LDL.LU R20, [R1+0x120] ;  /* 0x0001200001147983 */ /* 0x000f220000300800 */
[----:B--2---:R-:W-:Y:S01]  /*1a0b0*/  ISETP.LT.AND P4, PT, R6, c[0x0][0x17c], !P0 ;  /* 0x00005f0006007a0c */ /* 0x004fe20004781270 */
[----:B------:R-:W-:Y:S01]  /*1a0c0*/  IMAD R6, R22, 0x2, R2 ;  /* 0x0000000216067824 */ /* 0x000fe200078e0202 */
[----:B---3--:R-:W-:Y:S02]  /*1a0d0*/  ISETP.LT.AND P3, PT, R5, c[0x0][0x17c], !P0 ;  /* 0x00005f0005007a0c */ /* 0x008fe40004761270 */
[----:B------:R-:W-:Y:S02]  /*1a0e0*/  LEA.HI.X.SX32 R5, R2, R0, 0x1, P6 ;  /* 0x0000000002057211 */ /* 0x000fe400030f0eff */
[----:B------:R-:W-:Y:S01]  /*1a0f0*/  LEA R8, P6, R6, R3, 0x1 ;  /* 0x0000000306087211 */ /* 0x000fe200078c08ff */
[----:B------:R-:W-:Y:S01]  /*1a100*/  IMAD R2, R22, 0x2, R6 ;  /* 0x0000000216027824 */ /* 0x000fe200078e0206 */
[----:B----4-:R-:W-:-:S02]  /*1a110*/  PRMT R7, R9, 0x7632, R7 ;  /* 0x0000763209077816 */ /* 0x010fc40000000007 */
[----:B------:R-:W-:Y:S02]  /*1a120*/  LEA.HI.X.SX32 R9, R6, R0, 0x1, P6 ;  /* 0x0000000006097211 */ /* 0x000fe400030f0eff */
[----:B------:R-:W2:Y:S04]  /*1a130*/  LDL.LU R6, [R1+0x104] ;  /* 0x0001040001067983 */ /* 0x000ea80000300800 */
[----:B------:R0:W-:Y:S04]  /*1a140*/  @P1 STG.E.U16 [R4.64], R7 ;  /* 0x0000000704001986 */ /* 0x0001e8000c101506 */
[----:B0-----:R-:W3:Y:S01]  /*1a150*/  LDL.LU R5, [R1+0x110] ;  /* 0x0001100001057983 */ /* 0x001ee20000300800 */
[----:B------:R-:W-:-:S03]  /*1a160*/  LEA R4, P6, R2, R3, 0x1 ;  /* 0x0000000302047211 */ /* 0x000fc600078c08ff */
[----:B------:R0:W-:Y:S01]  /*1a170*/  @P2 STG.E.U16 [R8.64], R11 ;  /* 0x0000000b08002986 */ /* 0x0001e2000c101506 */
[----:B------:R-:W-:Y:S02]  /*1a180*/  PRMT R10, R14, 0x7632, R10 ;  /* 0x000076320e0a7816 */ /* 0x000fe4000000000a */
[----:B------:R-:W-:Y:S01]  /*1a190*/  PRMT R12, R16, 0x7632, R12 ;  /* 0x00007632100c7816 */ /* 0x000fe2000000000c */
[----:B------:R-:W4:Y:S04]  /*1a1a0*/  LDL.LU R14, [R1+0x128] ;  /* 0x00012800010e7983 */ /* 0x000f280000300800 */
[----:B------:R-:W4:Y:S01]  /*1a1b0*/  LDL.LU R16, [R1+0x130] ;  /* 0x0001300001107983 */ /* 0x000f220000300800 */
[----:B--2---:R-:W-:Y:S01]  /*1a1c0*/  ISETP.LT.AND P1, PT, R6, c[0x0][0x17c], !P0 ;  /* 0x00005f0006007a0c */ /* 0x004fe20004721270 */
[----:B------:R-:W-:Y:S01]  /*1a1d0*/  IMAD R6, R22, 0x2, R2 ;  /* 0x0000000216067824 */ /* 0x000fe200078e0202 */
[----:B---3--:R-:W-:-:S02]  /*1a1e0*/  ISETP.LT.AND P2, PT, R5, c[0x0][0x17c], !P0 ;  /* 0x00005f0005007a0c */ /* 0x008fc40004741270 */
[----:B------:R-:W-:Y:S02]  /*1a1f0*/  LEA.HI.X.SX32 R5, R2, R0, 0x1, P6 ;  /* 0x0000000002057211 */ /* 0x000fe400030f0eff */
[----:B0-----:R-:W-:Y:S01]  /*1a200*/  LEA R8, P6, R6, R3, 0x1 ;  /* 0x0000000306087211 */ /* 0x001fe200078c08ff */
[----:B------:R-:W-:-:S03]  /*1a210*/  IMAD R2, R22, 0x2, R6 ;  /* 0x0000000216027824 */ /* 0x000fc600078e0206 */
[----:B------:R-:W-:Y:S02]  /*1a220*/  LEA.HI.X.SX32 R9, R6, R0, 0x1, P6 ;  /* 0x0000000006097211 */ /* 0x000fe400030f0eff */
[----:B------:R-:W2:Y:S04]  /*1a230*/  LDL.LU R6, [R1+0x114] ;  /* 0x0001140001067983 */ /* 0x000ea80000300800 */
[----:B------:R0:W-:Y:S04]  /*1a240*/  @P5 STG.E.U16 [R4.64], R10 ;  /* 0x0000000a04005986 */ /* 0x0001e8000c101506 */
[----:B------:R1:W-:Y:S04]  /*1a250*/  @P4 STG.E.U16 [R8.64], R12 ;  /* 0x0000000c08004986 */ /* 0x0003e8000c101506 */
[----:B0-----:R-:W3:Y:S04]  /*1a260*/  LDL.LU R10, [R1+0x124] ;  /* 0x00012400010a7983 */ /* 0x001ee80000300800 */
[----:B------:R-:W3:Y:S04]  /*1a270*/  LDL.LU R5, [R1+0x118] ;  /* 0x0001180001057983 */ /* 0x000ee80000300800 */
[----:B-1----:R-:W4:Y:S01]  /*1a280*/  LDL.LU R9, [R1+0x11c] ;  /* 0x00011c0001097983 */ /* 0x002f220000300800 */
[----:B------:R-:W-:-:S03]  /*1a290*/  PRMT R11, R17, 0x7632, R11 ;  /* 0x00007632110b7816 */ /* 0x000fc6000000000b */
[----:B------:R-:W4:Y:S01]  /*1a2a0*/  LDL.LU R17, [R1+0x134] ;  /* 0x0001340001117983 */ /* 0x000f220000300800 */
[-C--:B------:R-:W-:Y:S02]  /*1a2b0*/  LEA R4, P6, R2, R3.reuse, 0x1 ;  /* 0x0000000302047211 */ /* 0x080fe400078c08ff */
[----:B--2---:R-:W-:Y:S01]  /*1a2c0*/  ISETP.LT.AND P5, PT, R6, c[0x0][0x17c], !P0 ;  /* 0x00005f0006007a0c */ /* 0x004fe200047a1270 */
[----:B------:R-:W-:Y:S01]  /*1a2d0*/  IMAD R6, R22, 0x2, R2 ;  /* 0x0000000216067824 */ /* 0x000fe200078e0202 */
[----:B---3--:R-:W-:Y:S02]  /*1a2e0*/  ISETP.LT.AND P4, PT, R5, c[0x0][0x17c], !P0 ;  /* 0x00005f0005007a0c */ /* 0x008fe40004781270 */
[----:B------:R-:W-:Y:S02]  /*1a2f0*/  LEA.HI.X.SX32 R5, R2, R0, 0x1, P6 ;  /* 0x0000000002057211 */ /* 0x000fe400030f0eff */
[----:B------:R-:W-:Y:S02]  /*1a300*/  LEA R8, P6, R6, R3, 0x1 ;  /* 0x0000000306087211 */ /* 0x000fe400078c08ff */
[----:B----4-:R-:W-:-:S02]  /*1a310*/  PRMT R7, R9, 0x7632, R7 ;  /* 0x0000763209077816 */ /* 0x010fc40000000007 */
[----:B------:R-:W-:-:S03]  /*1a320*/  LEA.HI.X.SX32 R9, R6, R0, 0x1, P6 ;  /* 0x0000000006097211 */ /* 0x000fc600030f0eff */
[----:B------:R0:W-:Y:S01]  /*1a330*/  @P3 STG.E.U16 [R4.64], R7 ;  /* 0x0000000704003986 */ /* 0x0001e2000c101506 */
[----:B------:R-:W-:-:S03]  /*1a340*/  ISETP.LT.AND P3, PT, R20, c[0x0][0x17c], !P0 ;  /* 0x00005f0014007a0c */ /* 0x000fc60004761270 */
[----:B------:R-:W2:Y:S04]  /*1a350*/  LDL.LU R20, [R1+0x138] ;  /* 0x0001380001147983 */ /* 0x000ea80000300800 */
[----:B------:R1:W-:Y:S01]  /*1a360*/  @P1 STG.E.U16 [R8.64], R11 ;  /* 0x0000000b08001986 */ /* 0x0003e2000c101506 */
[----:B0-----:R-:W-:-:S03]  /*1a370*/  PRMT R7, R24, 0x7632, R7 ;  /* 0x0000763218077816 */ /* 0x001fc60000000007 */
[----:B------:R-:W3:Y:S01]  /*1a380*/  LDL.LU R24, [R1+0x140] ;  /* 0x0001400001187983 */ /* 0x000ee20000300800 */
[----:B-1----:R-:W-:-:S03]  /*1a390*/  PRMT R11, R26, 0x7632, R11 ;  /* 0x000076321a0b7816 */ /* 0x002fc6000000000b */
[----:B------:R-:W4:Y:S01]  /*1a3a0*/  LDL.LU R26, [R1+0x144] ;  /* 0x00014400011a7983 */ /* 0x000f220000300800 */
[----:B------:R-:W-:-:S04]  /*1a3b0*/  IMAD R2, R22, 0x2, R6 ;  /* 0x0000000216027824 */ /* 0x000fc800078e0206 */
[----:B------:R-:W-:Y:S01]  /*1a3c0*/  IMAD R6, R22, 0x2, R2 ;  /* 0x0000000216067824 */ /* 0x000fe200078e0202 */
[----:B------:R-:W-:-:S04]  /*1a3d0*/  LEA R4, P6, R2, R3, 0x1 ;  /* 0x0000000302047211 */ /* 0x000fc800078c08ff */
[-C--:B------:R-:W-:Y:S01]  /*1a3e0*/  LEA.HI.X.SX32 R5, R2, R0.reuse, 0x1, P6 ;  /* 0x0000000002057211 */ /* 0x080fe200030f0eff */
[----:B------:R-:W-:Y:S01]  /*1a3f0*/  IMAD R2, R22, 0x2, R6 ;  /* 0x0000000216027824 */ /* 0x000fe200078e0206 */
[----:B------:R-:W-:Y:S02]  /*1a400*/  LEA R8, P6, R6, R3, 0x1 ;  /* 0x0000000306087211 */ /* 0x000fe400078c08ff */
[----:B------:R-:W-:Y:S02]  /*1a410*/  PRMT R12, R18, 0x7632, R12 ;  /* 0x00007632120c7816 */ /* 0x000fe4000000000c */
[----:B------:R-:W-:Y:S01]  /*1a420*/  LEA.HI.X.SX32 R9, R6, R0, 0x1, P6 ;  /* 0x0000000006097211 */ /* 0x000fe200030f0eff */
[----:B------:R-:W-:Y:S01]  /*1a430*/  IMAD R6, R22, 0x2, R2 ;  /* 0x0000000216067824 */ /* 0x000fe200078e0202 */
[----:B------:R-:W-:Y:S01]  /*1a440*/  ISETP.LT.AND P1, PT, R10, c[0x0][0x17c], !P0 ;  /* 0x00005f000a007a0c */ /* 0x000fe20004721270 */
[----:B------:R0:W-:Y:S01]  /*1a450*/  @P2 STG.E.U16 [R4.64], R12 ;  /* 0x0000000c04002986 */ /* 0x0001e2000c101506 */
[----:B------:R-:W-:Y:S01]  /*1a460*/  PRMT R13, R29, 0x7632, R13 ;  /* 0x000076321d0d7816 */ /* 0x000fe2000000000d */
[----:B------:R-:W-:-:S04]  /*1a470*/  IMAD R10, R22, 0x2, R6 ;  /* 0x00000002160a7824 */ /* 0x000fc800078e0206 */
[----:B------:R1:W-:Y:S01]  /*1a480*/  @P5 STG.E.U16 [R8.64], R13 ;  /* 0x0000000d08005986 */ /* 0x0003e2000c101506 */
[----:B0-----:R-:W-:Y:S01]  /*1a490*/  LEA R4, P6, R2, R3, 0x1 ;  /* 0x0000000302047211 */ /* 0x001fe200078c08ff */
[----:B------:R-:W-:-:S03]  /*1a4a0*/  IMAD R12, R22, 0x2, R10 ;  /* 0x00000002160c7824 */ /* 0x000fc600078e020a */
[-C--:B------:R-:W-:Y:S02]  /*1a4b0*/  LEA.HI.X.SX32 R5, R2, R0.reuse, 0x1, P6 ;  /* 0x0000000002057211 */ /* 0x080fe400030f0eff */
[-C--:B-1----:R-:W-:Y:S01]  /*1a4c0*/  LEA R8, P6, R6, R3.reuse, 0x1 ;  /* 0x0000000306087211 */ /* 0x082fe200078c08ff */
[----:B------:R-:W-:Y:S02]  /*1a4d0*/  IMAD R2, R22, 0x2, R12 ;  /* 0x0000000216027824 */ /* 0x000fe400078e020c */
[----:B------:R0:W-:Y:S01]  /*1a4e0*/  @P4 STG.E.U16 [R4.64], R7 ;  /* 0x0000000704004986 */ /* 0x0001e2000c101506 */
[----:B------:R-:W-:Y:S01]  /*1a4f0*/  LEA.HI.X.SX32 R9, R6, R0, 0x1, P6 ;  /* 0x0000000006097211 */ /* 0x000fe200030f0eff */
[----:B------:R-:W-:Y:S01]  /*1a500*/  IMAD R6, R22, 0x2, R2 ;  /* 0x0000000216067824 */ /* 0x000fe200078e0202 */
[----:B------:R-:W-:Y:S02]  /*1a510*/  ISETP.LT.AND P2, PT, R14, c[0x0][0x17c], !P0 ;  /* 0x00005f000e007a0c */ /* 0x000fe40004741270 */
[----:B------:R-:W-:Y:S01]  /*1a520*/  PRMT R13, R21, 0x7632, R13 ;  /* 0x00007632150d7816 */ /* 0x000fe2000000000d */
[----:B------:R1:W-:Y:S01]  /*1a530*/  @P3 STG.E.U16 [R8.64], R11 ;  /* 0x0000000b08003986 */ /* 0x0003e2000c101506 */
[----:B0-----:R-:W-:-:S04]  /*1a540*/  LEA R4, P6, R10, R3, 0x1 ;  /* 0x000000030a047211 */ /* 0x001fc800078c08ff */
[-C--:B------:R-:W-:Y:S01]  /*1a550*/  LEA.HI.X.SX32 R5, R10, R0.reuse, 0x1, P6 ;  /* 0x000000000a057211 */ /* 0x080fe200030f0eff */
[----:B------:R-:W-:Y:S01]  /*1a560*/  IMAD R10, R22, 0x2, R6 ;  /* 0x00000002160a7824 */ /* 0x000fe200078e0206 */
[----:B-1----:R-:W-:Y:S02]  /*1a570*/  LEA R8, P6, R12, R3, 0x1 ;  /* 0x000000030c087211 */ /* 0x002fe400078c08ff */
[----:B------:R-:W-:Y:S01]  /*1a580*/  ISETP.LT.AND P4, PT, R17, c[0x0][0x17c], !P0 ;  /* 0x00005f0011007a0c */ /* 0x000fe20004781270 */
[----:B------:R-:W-:Y:S01]  /*1a590*/  IMAD R17, R22, 0x2, R10 ;  /* 0x0000000216117824 */ /* 0x000fe200078e020a */
[----:B------:R-:W-:Y:S01]  /*1a5a0*/  PRMT R7, R23, 0x7632, R7 ;  /* 0x0000763217077816 */ /* 0x000fe20000000007 */
[----:B------:R0:W-:Y:S01]  /*1a5b0*/  @P1 STG.E.U16 [R4.64], R13 ;  /* 0x0000000d04001986 */ /* 0x0001e2000c101506 */
[----:B------:R-:W-:Y:S01]  /*1a5c0*/  LEA.HI.X.SX32 R9, R12, R0, 0x1, P6 ;  /* 0x000000000c097211 */ /* 0x000fe200030f0eff */
[----:B------:R-:W-:Y:S01]  /*1a5d0*/  IMAD R14, R22, 0x2, R17 ;  /* 0x00000002160e7824 */ /* 0x000fe200078e0211 */
[----:B------:R-:W-:-:S03]  /*1a5e0*/  ISETP.LT.AND P5, PT, R16, c[0x0][0x17c], !P0 ;  /* 0x00005f0010007a0c */ /* 0x000fc600047a1270 */
[----:B------:R1:W-:Y:S01]  /*1a5f0*/  @P2 STG.E.U16 [R8.64], R7 ;  /* 0x0000000708002986 */ /* 0x0003e2000c101506 */
[----:B------:R-:W-:Y:S01]  /*1a600*/  IMAD R18, R22, 0x2, R14 ;  /* 0x0000000216127824 */ /* 0x000fe200078e020e */
[----:B0-----:R-:W-:-:S04]  /*1a610*/  LEA R4, P1, R2, R3, 0x1 ;  /* 0x0000000302047211 */ /* 0x001fc800078208ff */
[-C--:B------:R-:W-:Y:S02]  /*1a620*/  LEA.HI.X.SX32 R5, R2, R0.reuse, 0x1, P1 ;  /* 0x0000000002057211 */ /* 0x080fe400008f0eff */
[-C--:B-1----:R-:W-:Y:S02]  /*1a630*/  LEA R8, P1, R10, R3.reuse, 0x1 ;  /* 0x000000030a087211 */ /* 0x082fe400078208ff */
[-C--:B------:R-:W-:Y:S02]  /*1a640*/  LEA R16, P6, R17, R3.reuse, 0x1 ;  /* 0x0000000311107211 */ /* 0x080fe400078c08ff */
[-C--:B------:R-:W-:Y:S02]  /*1a650*/  LEA R12, P2, R6, R3.reuse, 0x1 ;  /* 0x00000003060c7211 */ /* 0x080fe400078408ff */
[----:B------:R-:W-:Y:S02]  /*1a660*/  LEA.HI.X.SX32 R9, R10, R0, 0x1, P1 ;  /* 0x000000000a097211 */ /* 0x000fe400008f0eff */
[----:B------:R-:W-:-:S02]  /*1a670*/  LEA R2, P1, R18, R3, 0x1 ;  /* 0x0000000312027211 */ /* 0x000fc400078208ff */
[-C--:B------:R-:W-:Y:S02]  /*1a680*/  LEA.HI.X.SX32 R17, R17, R0.reuse, 0x1, P6 ;  /* 0x0000000011117211 */ /* 0x080fe400030f0eff */
[----:B------:R-:W-:Y:S02]  /*1a690*/  LEA.HI.X.SX32 R13, R6, R0, 0x1, P2 ;  /* 0x00000000060d7211 */ /* 0x000fe400010f0eff */
[----:B------:R-:W-:Y:S02]  /*1a6a0*/  PRMT R6, R27, 0x7632, R6 ;  /* 0x000076321b067816 */ /* 0x000fe40000000006 */
[----:B------:R-:W-:Y:S02]  /*1a6b0*/  PRMT R7, R7, 0x7632, R7 ;  /* 0x0000763207077816 */ /* 0x000fe40000000007 */
[----:B------:R-:W-:Y:S02]  /*1a6c0*/  PRMT R11, R11, 0x7632, R11 ;  /* 0x000076320b0b7816 */ /* 0x000fe4000000000b */
[----:B------:R-:W-:-:S02]  /*1a6d0*/  PRMT R10, R15, 0x7632, R10 ;  /* 0x000076320f0a7816 */ /* 0x000fc4000000000a */
[----:B--2---:R-:W-:Y:S02]  /*1a6e0*/  ISETP.LT.AND P3, PT, R20, c[0x0][0x17c], !P0 ;  /* 0x00005f0014007a0c */ /* 0x004fe40004761270 */
[----:B------:R-:W-:Y:S02]  /*1a6f0*/  LEA R20, P6, R14, R3, 0x1 ;  /* 0x000000030e147211 */ /* 0x000fe400078c08ff */
[-C--:B------:R-:W-:Y:S02]  /*1a700*/  LEA.HI.X.SX32 R3, R18, R0.reuse, 0x1, P1 ;  /* 0x0000000012037211 */ /* 0x080fe400008f0eff */
[----:B------:R-:W-:Y:S02]  /*1a710*/  LEA.HI.X.SX32 R21, R14, R0, 0x1, P6 ;  /* 0x000000000e157211 */ /* 0x000fe400030f0eff */
[----:B---3--:R-:W-:Y:S02]  /*1a720*/  ISETP.LT.AND P2, PT, R24, c[0x0][0x17c], !P0 ;  /* 0x00005f0018007a0c */ /* 0x008fe40004741270 */
[----:B------:R-:W-:-:S02]  /*1a730*/  PRMT R0, R25, 0x7632, R0 ;  /* 0x0000763219007816 */ /* 0x000fc40000000000 */
[----:B----4-:R-:W-:Y:S02]  /*1a740*/  ISETP.LT.AND P1, PT, R26, c[0x0][0x17c], !P0 ;  /* 0x00005f001a007a0c */ /* 0x010fe40004721270 */
[----:B------:R-:W-:Y:S01]  /*1a750*/  ISETP.LT.AND P0, PT, R28, c[0x0][0x17c], !P0 ;  /* 0x00005f001c007a0c */ /* 0x000fe20004701270 */
[----:B------:R0:W-:Y:S04]  /*1a760*/  @P5 STG.E.U16 [R4.64], R0 ;  /* 0x0000000004005986 */ /* 0x0001e8000c101506 */
[----:B------:R0:W-:Y:S04]  /*1a770*/  @P4 STG.E.U16 [R12.64], R6 ;  /* 0x000000060c004986 */ /* 0x0001e8000c101506 */
[----:B------:R0:W-:Y:S04]  /*1a780*/  @P3 STG.E.U16 [R8.64], R7 ;  /* 0x0000000708003986 */ /* 0x0001e8000c101506 */
[----:B------:R0:W-:Y:S04]  /*1a790*/  @P2 STG.E.U16 [R16.64], R11 ;  /* 0x0000000b10002986 */ /* 0x0001e8000c101506 */
[----:B------:R0:W-:Y:S01]  /*1a7a0*/  @P1 STG.E.U16 [R20.64], R10 ;  /* 0x0000000a14001986 */ /* 0x0001e2000c101506 */
[----:B------:R-:W-:Y:S05]  /*1a7b0*/  @!P0 EXIT ;  /* 0x000000000000894d */ /* 0x000fea0003800000 */
[----:B------:R-:W-:-:S05]  /*1a7c0*/  PRMT R19, R19, 0x7632, R19 ;  /* 0x0000763213137816 */ /* 0x000fca0000000013 */
[----:B------:R-:W-:Y:S01]  /*1a7d0*/  STG.E.U16 [R2.64], R19 ;  /* 0x0000001302007986 */ /* 0x000fe2000c101506 */
[----:B------:R-:W-:Y:S05]  /*1a7e0*/  EXIT ;  /* 0x000000000000794d */ /* 0x000fea0003800000 */
.L_x_4:
[----:B------:R-:W-:-:S00]  /*1a7f0*/  BRA `(.L_x_4) ;  /* 0xfffffff000007947 */ /* 0x000fc0000383ffff */
[----:B------:R-:W-:-:S00]  /*1a800*/  NOP ;  /* 0x0000000000007918 */ /* 0x000fc00000000000 */
[----:B------:R-:W-:-:S00]  /*1a810*/  NOP ;  /* 0x0000000000007918 */ /* 0x000fc00000000000 */
[----:B------:R-:W-:-:S00]  /*1a820*/  NOP ;  /* 0x0000000000007918 */ /* 0x000fc00000000000 */
[----:B------:R-:W-:-:S00]  /*1a830*/  NOP ;  /* 0x0000000000007918 */ /* 0x000fc00000000000 */
[----:B------:R-:W-:-:S00]  /*1a840*/  NOP ;  /* 0x0000000000007918 */ /* 0x000fc00000000000 */
[----:B------:R-:W-:-:S00]  /*1a850*/  NOP ;  /* 0x0000000000007918 */ /* 0x000fc00000000000 */
[----:B------:R-:W-:-:S00]  /*1a860*/  NOP ;  /* 0x0000000000007918 */ /* 0x000fc00000000000 */
[----:B------:R-:W-:-:S00]  /*1a870*/  NOP ;  /* 0x0000000000007918 */ /* 0x000fc00000000000 */
.L_x_5:


//--------------------- .nv.shared.matmul_kernel  --------------------------
	.section	.nv.shared.matmul_kernel,"aw",@nobits
	.sectionflags	@""
	.align	16
